	.target	sm_90a

	.elftype	@"ET_EXEC"


//--------------------- .note.nv.tkinfo           --------------------------
	.section	.note.nv.tkinfo,"",@"SHT_NOTE"
	.sectionflags	@"SHF_NOTE_NV_TKINFO"
	.tkinfo
        /*0018*/ 	.word	0x00000002
        /*0030*/ 	.string	""
        /*0030*/ 	.string	"ptxas"
        /*0030*/ 	.string	"Cuda compilation tools, release 13.0, V13.0.88"
        /*0030*/ 	.string	"Build cuda_13.0.r13.0/compiler.36424714_0"
        /*0030*/ 	.string	"-arch sm_90a -m 64 "



//--------------------- .note.nv.cuinfo           --------------------------
	.section	.note.nv.cuinfo,"",@"SHT_NOTE"
	.sectionflags	@"SHF_NOTE_NV_CUINFO"
        /*0018*/ 	.short	0x0002
        /*001a*/ 	.short	0x005a
        /*001c*/ 	.short	0x0082
	.zero		2


//--------------------- .nv.info                  --------------------------
	.section	.nv.info,"",@"SHT_CUDA_INFO"
	.align	4


	//----- nvinfo : EIATTR_REGCOUNT
	.align		4
        /*0000*/ 	.byte	0x04, 0x2f
        /*0002*/ 	.short	(.L_12 - .L_11)
	.align		4
.L_11:
        /*0004*/ 	.word	index@(_ZN7cutlass13device_kernelINS_4gemm6kernel13GemmUniversalIN4cute5tupleIJiiiiEEENS1_10collective13CollectiveMmaINS1_37MainloopSm90TmaGmmaWarpSpecializedFP8ILi4ENS5_IJNS4_1CILi2EEENSA_ILi1EEESC_EEENS1_35KernelTmaWarpSpecializedCooperativeEEENS5_IJNSA_ILi512EEENSA_ILi256EEENSA_ILi64EEEEEENS_12float_e4m3_tENS5_IJlSC_lEEESK_SL_NS4_8TiledMMAINS4_8MMA_AtomIJNS4_4SM904GMMA31MMA_64x256x32_F32E4M3E4M3_SS_TNILNSP_7ScaleInE1ELSR_1EEEEEENS4_6LayoutISD_NS5_IJSC_NSA_ILi0EEESV_EEEEENS5_IJNS4_10UnderscoreESY_SY_EEEEENS4_13SM90_TMA_LOADENS4_14ComposedLayoutINS4_7SwizzleILi2ELi4ELi3EEENS4_18smem_ptr_flag_bitsILi8EEENSU_INS5_IJNSA_ILi8EEESI_EEENS5_IJSI_SC_EEEEEEEvNS4_8identityENS4_23SM90_TMA_LOAD_MULTICASTES1B_vS1C_EENS_8epilogue10collective6detail29Sm90TmaWarpSpecializedAdapterINS1G_15DefaultEpilogueISK_SL_SL_NS1F_6thread17LinearCombinationISK_Li1EffLNS1K_9ScaleType4KindE0ELNS_15FloatRoundStyleE2ESK_EENS1_15EpilogueDefaultEEEEEvvEEEEvNT_6ParamsE)
        /*0008*/ 	.word	0x000000a8


	//----- nvinfo : EIATTR_FRAME_SIZE
	.align		4
.L_12:
        /*000c*/ 	.byte	0x04, 0x11
        /*000e*/ 	.short	(.L_14 - .L_13)
	.align		4
.L_13:
        /*0010*/ 	.word	index@(_ZN7cutlass13device_kernelINS_4gemm6kernel13GemmUniversalIN4cute5tupleIJiiiiEEENS1_10collective13CollectiveMmaINS1_37MainloopSm90TmaGmmaWarpSpecializedFP8ILi4ENS5_IJNS4_1CILi2EEENSA_ILi1EEESC_EEENS1_35KernelTmaWarpSpecializedCooperativeEEENS5_IJNSA_ILi512EEENSA_ILi256EEENSA_ILi64EEEEEENS_12float_e4m3_tENS5_IJlSC_lEEESK_SL_NS4_8TiledMMAINS4_8MMA_AtomIJNS4_4SM904GMMA31MMA_64x256x32_F32E4M3E4M3_SS_TNILNSP_7ScaleInE1ELSR_1EEEEEENS4_6LayoutISD_NS5_IJSC_NSA_ILi0EEESV_EEEEENS5_IJNS4_10UnderscoreESY_SY_EEEEENS4_13SM90_TMA_LOADENS4_14ComposedLayoutINS4_7SwizzleILi2ELi4ELi3EEENS4_18smem_ptr_flag_bitsILi8EEENSU_INS5_IJNSA_ILi8EEESI_EEENS5_IJSI_SC_EEEEEEEvNS4_8identityENS4_23SM90_TMA_LOAD_MULTICASTES1B_vS1C_EENS_8epilogue10collective6detail29Sm90TmaWarpSpecializedAdapterINS1G_15DefaultEpilogueISK_SL_SL_NS1F_6thread17LinearCombinationISK_Li1EffLNS1K_9ScaleType4KindE0ELNS_15FloatRoundStyleE2ESK_EENS1_15EpilogueDefaultEEEEEvvEEEEvNT_6ParamsE)
        /*0014*/ 	.word	0x000016d8


	//----- nvinfo : EIATTR_MIN_STACK_SIZE
	.align		4
.L_14:
        /*0018*/ 	.byte	0x04, 0x12
        /*001a*/ 	.short	(.L_16 - .L_15)
	.align		4
.L_15:
        /*001c*/ 	.word	index@(_ZN7cutlass13device_kernelINS_4gemm6kernel13GemmUniversalIN4cute5tupleIJiiiiEEENS1_10collective13CollectiveMmaINS1_37MainloopSm90TmaGmmaWarpSpecializedFP8ILi4ENS5_IJNS4_1CILi2EEENSA_ILi1EEESC_EEENS1_35KernelTmaWarpSpecializedCooperativeEEENS5_IJNSA_ILi512EEENSA_ILi256EEENSA_ILi64EEEEEENS_12float_e4m3_tENS5_IJlSC_lEEESK_SL_NS4_8TiledMMAINS4_8MMA_AtomIJNS4_4SM904GMMA31MMA_64x256x32_F32E4M3E4M3_SS_TNILNSP_7ScaleInE1ELSR_1EEEEEENS4_6LayoutISD_NS5_IJSC_NSA_ILi0EEESV_EEEEENS5_IJNS4_10UnderscoreESY_SY_EEEEENS4_13SM90_TMA_LOADENS4_14ComposedLayoutINS4_7SwizzleILi2ELi4ELi3EEENS4_18smem_ptr_flag_bitsILi8EEENSU_INS5_IJNSA_ILi8EEESI_EEENS5_IJSI_SC_EEEEEEEvNS4_8identityENS4_23SM90_TMA_LOAD_MULTICASTES1B_vS1C_EENS_8epilogue10collective6detail29Sm90TmaWarpSpecializedAdapterINS1G_15DefaultEpilogueISK_SL_SL_NS1F_6thread17LinearCombinationISK_Li1EffLNS1K_9ScaleType4KindE0ELNS_15FloatRoundStyleE2ESK_EENS1_15EpilogueDefaultEEEEEvvEEEEvNT_6ParamsE)
        /*0020*/ 	.word	0x000016d8
.L_16:


//--------------------- .nv.compat                --------------------------
	.section	.nv.compat,"",@"SHT_CUDA_COMPAT_INFO"
	.align	4
        /*0000*/ 	.byte	0x02, 0x09, 0x01, 0x00, 0x02, 0x02, 0x04, 0x00, 0x02, 0x05, 0x05, 0x00, 0x03, 0x07, 0x01, 0x01
        /*0010*/ 	.byte	0x02, 0x03, 0x01, 0x00, 0x02, 0x06, 0x01, 0x00, 0x04, 0x0b, 0x08, 0x00, 0x00, 0x00, 0x00, 0x00
        /*0020*/ 	.byte	0x00, 0x00, 0x00, 0x00


//--------------------- .nv.info._ZN7cutlass13device_kernelINS_4gemm6kernel13GemmUniversalIN4cute5tupleIJiiiiEEENS1_10collective13CollectiveMmaINS1_37MainloopSm90TmaGmmaWarpSpecializedFP8ILi4ENS5_IJNS4_1CILi2EEENSA_ILi1EEESC_EEENS1_35KernelTmaWarpSpecializedCooperativeEEENS5_IJNSA_ILi512EEENSA_ILi256EEENSA_ILi64EEEEEENS_12float_e4m3_tENS5_IJlSC_lEEESK_SL_NS4_8TiledMMAINS4_8MMA_AtomIJNS4_4SM904GMMA31MMA_64x256x32_F32E4M3E4M3_SS_TNILNSP_7ScaleInE1ELSR_1EEEEEENS4_6LayoutISD_NS5_IJSC_NSA_ILi0EEESV_EEEEENS5_IJNS4_10UnderscoreESY_SY_EEEEENS4_13SM90_TMA_LOADENS4_14ComposedLayoutINS4_7SwizzleILi2ELi4ELi3EEENS4_18smem_ptr_flag_bitsILi8EEENSU_INS5_IJNSA_ILi8EEESI_EEENS5_IJSI_SC_EEEEEEEvNS4_8identityENS4_23SM90_TMA_LOAD_MULTICASTES1B_vS1C_EENS_8epilogue10collective6detail29Sm90TmaWarpSpecializedAdapterINS1G_15DefaultEpilogueISK_SL_SL_NS1F_6thread17LinearCombinationISK_Li1EffLNS1K_9ScaleType4KindE0ELNS_15FloatRoundStyleE2ESK_EENS1_15EpilogueDefaultEEEEEvvEEEEvNT_6ParamsE --------------------------
	.section	.nv.info._ZN7cutlass13device_kernelINS_4gemm6kernel13GemmUniversalIN4cute5tupleIJiiiiEEENS1_10collective13CollectiveMmaINS1_37MainloopSm90TmaGmmaWarpSpecializedFP8ILi4ENS5_IJNS4_1CILi2EEENSA_ILi1EEESC_EEENS1_35KernelTmaWarpSpecializedCooperativeEEENS5_IJNSA_ILi512EEENSA_ILi256EEENSA_ILi64EEEEEENS_12float_e4m3_tENS5_IJlSC_lEEESK_SL_NS4_8TiledMMAINS4_8MMA_AtomIJNS4_4SM904GMMA31MMA_64x256x32_F32E4M3E4M3_SS_TNILNSP_7ScaleInE1ELSR_1EEEEEENS4_6LayoutISD_NS5_IJSC_NSA_ILi0EEESV_EEEEENS5_IJNS4_10UnderscoreESY_SY_EEEEENS4_13SM90_TMA_LOADENS4_14ComposedLayoutINS4_7SwizzleILi2ELi4ELi3EEENS4_18smem_ptr_flag_bitsILi8EEENSU_INS5_IJNSA_ILi8EEESI_EEENS5_IJSI_SC_EEEEEEEvNS4_8identityENS4_23SM90_TMA_LOAD_MULTICASTES1B_vS1C_EENS_8epilogue10collective6detail29Sm90TmaWarpSpecializedAdapterINS1G_15DefaultEpilogueISK_SL_SL_NS1F_6thread17LinearCombinationISK_Li1EffLNS1K_9ScaleType4KindE0ELNS_15FloatRoundStyleE2ESK_EENS1_15EpilogueDefaultEEEEEvvEEEEvNT_6ParamsE,"",@"SHT_CUDA_INFO"
	.sectionflags	@""
	.align	4


	//----- nvinfo : EIATTR_CUDA_API_VERSION
	.align		4
        /*0000*/ 	.byte	0x04, 0x37
        /*0002*/ 	.short	(.L_18 - .L_17)
.L_17:
        /*0004*/ 	.word	0x00000082


	//----- nvinfo : EIATTR_KPARAM_INFO
	.align		4
.L_18:
        /*0008*/ 	.byte	0x04, 0x17
        /*000a*/ 	.short	(.L_20 - .L_19)
.L_19:
        /*000c*/ 	.word	0x00000000
        /*0010*/ 	.short	0x0000
        /*0012*/ 	.short	0x0070
        /*0014*/ 	.byte	0x00, 0xf0, 0x01, 0x10


	//----- nvinfo : EIATTR_SPARSE_MMA_MASK
	.align		4
.L_20:
        /*0018*/ 	.byte	0x03, 0x50
        /*001a*/ 	.short	0x0000


	//----- nvinfo : EIATTR_MAXREG_COUNT
	.align		4
        /*001c*/ 	.byte	0x03, 0x1b
        /*001e*/ 	.short	0x00a8


	//----- nvinfo : EIATTR_NUM_BARRIERS
	.align		4
        /*0020*/ 	.byte	0x02, 0x4c
        /*0022*/ 	.byte	0x01
	.zero		1


	//----- nvinfo : EIATTR_ANNOTATIONS
	.align		4
        /*0024*/ 	.byte	0x04, 0x55
        /*0026*/ 	.short	(.L_22 - .L_21)


	//   ....[0]....
.L_21:
        /*0028*/ 	.word	0x00000001
        /*002c*/ 	.byte	0x30, 0x07, 0x00, 0x00, 0x01, 0x00, 0x00, 0x00, 0x00, 0x08, 0x00, 0x00, 0x01, 0x00, 0x00, 0x00
        /* <DEDUP_REMOVED lines=8> */
        /*00bc*/ 	.byte	0x10, 0x16, 0x00, 0x00


	//----- nvinfo : EIATTR_MERCURY_ISA_VERSION
	.align		4
.L_22:
        /*00c0*/ 	.byte	0x03, 0x5f
        /*00c2*/ 	.short	0x0101


	//----- nvinfo : EIATTR_INT_WARP_WIDE_INSTR_OFFSETS
	.align		4
        /*00c4*/ 	.byte	0x04, 0x31
        /*00c6*/ 	.short	(.L_24 - .L_23)


	//   ....[0]....
.L_23:
        /*00c8*/ 	.word	0x00000550


	//   ....[1]....
        /*00cc*/ 	.word	0x00000570


	//   ....[2]....
        /*00d0*/ 	.word	0x000006d0


	//   ....[3]....
        /*00d4*/ 	.word	0x00026310


	//----- nvinfo : EIATTR_COOP_GROUP_MASK_REGIDS
	.align		4
.L_24:
        /*00d8*/ 	.byte	0x04, 0x29
        /*00da*/ 	.short	(.L_26 - .L_25)


	//   ....[0]....
.L_25:
        /*00dc*/ 	.word	0xffffffff


	//   ....[1]....
        /*00e0*/ 	.word	0xffffffff


	//   ....[2]....
        /*00e4*/ 	.word	0xffffffff


	//   ....[3]....
        /*00e8*/ 	.word	0xffffffff


	//   ....[4]....
        /*00ec*/ 	.word	0xffffffff


	//   ....[5]....
        /*00f0*/ 	.word	0xffffffff


	//----- nvinfo : EIATTR_COOP_GROUP_INSTR_OFFSETS
	.align		4
.L_26:
        /*00f4*/ 	.byte	0x04, 0x28
        /*00f6*/ 	.short	(.L_28 - .L_27)


	//   ....[0]....
.L_27:
        /*00f8*/ 	.word	0x00000070


	//   ....[1]....
        /*00fc*/ 	.word	0x00000080


	//   ....[2]....
        /*0100*/ 	.word	0x000001a0


	//   ....[3]....
        /*0104*/ 	.word	0x000003c0


	//   ....[4]....
        /*0108*/ 	.word	0x00000840


	//   ....[5]....
        /*010c*/ 	.word	0x00004a20


	//----- nvinfo : EIATTR_REG_RECONFIG
	.align		4
.L_28:
        /*0110*/ 	.byte	0x01, 0x54
	.zero		2


	//----- nvinfo : EIATTR_MBARRIER_INSTR_OFFSETS
	.align		4
        /*0114*/ 	.byte	0x04, 0x39
        /*0116*/ 	.short	(.L_30 - .L_29)


	//   ....[0]....
.L_29:
        /*0118*/ 	.word	0x00000320
        /*011c*/ 	.word	0x000000ff
        /*0120*/ 	.word	0x00000000
        /*0124*/ 	.short	0x0100
        /*0126*/ 	.byte	0x0a
	.zero		1


	//   ....[1]....
        /*0128*/ 	.word	0x00000330
        /*012c*/ 	.word	0x000000ff
        /*0130*/ 	.word	0x00000020
        /*0134*/ 	.short	0x0100
        /*0136*/ 	.byte	0x0a
	.zero		1


	//   ....[2]....
        /*0138*/ 	.word	0x00000340
        /*013c*/ 	.word	0x000000ff
        /*0140*/ 	.word	0x00000008
        /*0144*/ 	.short	0x0100
        /*0146*/ 	.byte	0x0a
	.zero		1


	//   ....[3]....
        /*0148*/ 	.word	0x00000350
        /*014c*/ 	.word	0x000000ff
        /*0150*/ 	.word	0x00000028
        /*0154*/ 	.short	0x0100
        /*0156*/ 	.byte	0x0a
	.zero		1


	//   ....[4]....
        /*0158*/ 	.word	0x00000360
        /*015c*/ 	.word	0x000000ff
        /*0160*/ 	.word	0x00000010
        /*0164*/ 	.short	0x0100
        /*0166*/ 	.byte	0x0a
	.zero		1


	//   ....[5]....
        /*0168*/ 	.word	0x00000370
        /*016c*/ 	.word	0x000000ff
        /*0170*/ 	.word	0x00000030
        /*0174*/ 	.short	0x0100
        /*0176*/ 	.byte	0x0a
	.zero		1


	//   ....[6]....
        /*0178*/ 	.word	0x00000380
        /*017c*/ 	.word	0x000000ff
        /*0180*/ 	.word	0x00000018
        /*0184*/ 	.short	0x0100
        /*0186*/ 	.byte	0x0a
	.zero		1


	//   ....[7]....
        /*0188*/ 	.word	0x00000390
        /*018c*/ 	.word	0x000000ff
        /*0190*/ 	.word	0x00000038
        /*0194*/ 	.short	0x0100
        /*0196*/ 	.byte	0x0a
	.zero		1


	//   ....[8]....
        /*0198*/ 	.word	0x00000760
        /*019c*/ 	.word	0x000000ff
        /*01a0*/ 	.word	0x00000050
        /*01a4*/ 	.short	0x0100
        /*01a6*/ 	.byte	0x08
	.zero		1


	//   ....[9]....
        /*01a8*/ 	.word	0x000007e0
        /*01ac*/ 	.word	0x000000ff
        /*01b0*/ 	.word	0x00000058
        /*01b4*/ 	.short	0x0100
        /*01b6*/ 	.byte	0x08
	.zero		1


	//   ....[10]....
        /*01b8*/ 	.word	0x00004e30
        /*01bc*/ 	.word	0x000000ff
        /*01c0*/ 	.word	0x00000000
        /*01c4*/ 	.short	0x010a
        /*01c6*/ 	.byte	0x14
	.zero		1


	//   ....[11]....
        /*01c8*/ 	.word	0x00004e90
        /*01cc*/ 	.word	0x000000ff
        /*01d0*/ 	.word	0x00000000
        /*01d4*/ 	.short	0x010a
        /*01d6*/ 	.byte	0x14
	.zero		1


	//   ....[12]....
        /*01d8*/ 	.word	0x00010550
        /*01dc*/ 	.word	0x000000ff
        /*01e0*/ 	.word	0x00000000
        /*01e4*/ 	.short	0x010a
        /*01e6*/ 	.byte	0x16
	.zero		1


	//   ....[13]....
        /*01e8*/ 	.word	0x00010590
        /*01ec*/ 	.word	0x000000ff
        /*01f0*/ 	.word	0x00000000
        /*01f4*/ 	.short	0x010a
        /*01f6*/ 	.byte	0x16
	.zero		1


	//   ....[14]....
        /*01f8*/ 	.word	0x0001e670
        /*01fc*/ 	.word	0x00000004
        /*0200*/ 	.word	0x00000000
        /*0204*/ 	.short	0x0101
        /*0206*/ 	.byte	0x3f
	.zero		1


	//   ....[15]....
        /*0208*/ 	.word	0x000263a0
        /*020c*/ 	.word	0x00000002
        /*0210*/ 	.word	0x00000000
        /*0214*/ 	.short	0x0101
        /*0216*/ 	.byte	0x3f
	.zero		1


	//   ....[16]....
        /*0218*/ 	.word	0x00060450
        /*021c*/ 	.word	0x0000000c
        /*0220*/ 	.word	0x00000020
        /*0224*/ 	.short	0x010a
        /*0226*/ 	.byte	0x3f
	.zero		1


	//   ....[17]....
        /*0228*/ 	.word	0x00060870
        /*022c*/ 	.word	0x00000002
        /*0230*/ 	.word	0x00000058
        /*0234*/ 	.short	0x0101
        /*0236*/ 	.byte	0x3f
	.zero		1


	//   ....[18]....
        /*0238*/ 	.word	0x00060fb0
        /*023c*/ 	.word	0x00000005
        /*0240*/ 	.word	0x00000000
        /*0244*/ 	.short	0x010a
        /*0246*/ 	.byte	0x3f
	.zero		1


	//   ....[19]....
        /*0248*/ 	.word	0x00061040
        /*024c*/ 	.word	0x00000007
        /*0250*/ 	.word	0x00000000
        /*0254*/ 	.short	0x010a
        /*0256*/ 	.byte	0x3f
	.zero		1


	//   ....[20]....
        /*0258*/ 	.word	0x000610d0
        /*025c*/ 	.word	0x00000007
        /*0260*/ 	.word	0x00000000
        /*0264*/ 	.short	0x010a
        /*0266*/ 	.byte	0x3f
	.zero		1


	//   ....[21]....
        /*0268*/ 	.word	0x00061160
        /*026c*/ 	.word	0x00000003
        /*0270*/ 	.word	0x00000000
        /*0274*/ 	.short	0x010a
        /*0276*/ 	.byte	0x3f
	.zero		1


	//   ....[22]....
        /*0278*/ 	.word	0x000611d0
        /*027c*/ 	.word	0x00000003
        /*0280*/ 	.word	0x00000000
        /*0284*/ 	.short	0x010a
        /*0286*/ 	.byte	0x3f
	.zero		1


	//   ....[23]....
        /*0288*/ 	.word	0x00061240
        /*028c*/ 	.word	0x00000000
        /*0290*/ 	.word	0x00000000
        /*0294*/ 	.short	0x010a
        /*0296*/ 	.byte	0x3f
	.zero		1


	//   ....[24]....
        /*0298*/ 	.word	0x00061320
        /*029c*/ 	.word	0x0000000c
        /*02a0*/ 	.word	0x00000020
        /*02a4*/ 	.short	0x010a
        /*02a6*/ 	.byte	0x3f
	.zero		1


	//   ....[25]....
        /*02a8*/ 	.word	0x000613f0
        /*02ac*/ 	.word	0x00000005
        /*02b0*/ 	.word	0x00000000
        /*02b4*/ 	.short	0x010a
        /*02b6*/ 	.byte	0x3f
	.zero		1


	//   ....[26]....
        /*02b8*/ 	.word	0x00061440
        /*02bc*/ 	.word	0x00000007
        /*02c0*/ 	.word	0x00000000
        /*02c4*/ 	.short	0x010a
        /*02c6*/ 	.byte	0x3f
	.zero		1


	//   ....[27]....
        /*02c8*/ 	.word	0x00061490
        /*02cc*/ 	.word	0x00000007
        /*02d0*/ 	.word	0x00000000
        /*02d4*/ 	.short	0x010a
        /*02d6*/ 	.byte	0x3f
	.zero		1


	//----- nvinfo : EIATTR_NUM_MBARRIERS
	.align		4
.L_30:
        /*02d8*/ 	.byte	0x03, 0x38
        /*02da*/ 	.short	0x000a


	//----- nvinfo : EIATTR_EXIT_INSTR_OFFSETS
	.align		4
        /*02dc*/ 	.byte	0x04, 0x1c
        /*02de*/ 	.short	(.L_32 - .L_31)


	//   ....[0]....
.L_31:
        /*02e0*/ 	.word	0x000009f0


	//   ....[1]....
        /*02e4*/ 	.word	0x00001290


	//   ....[2]....
        /*02e8*/ 	.word	0x0005fb20


	//   ....[3]....
        /*02ec*/ 	.word	0x000600e0


	//   ....[4]....
        /*02f0*/ 	.word	0x000611b0


	//----- nvinfo : EIATTR_MAX_THREADS
	.align		4
.L_32:
        /*02f4*/ 	.byte	0x04, 0x05
        /*02f6*/ 	.short	(.L_34 - .L_33)
.L_33:
        /*02f8*/ 	.word	0x00000180
        /*02fc*/ 	.word	0x00000001
        /*0300*/ 	.word	0x00000001


	//----- nvinfo : EIATTR_CRS_STACK_SIZE
	.align		4
.L_34:
        /*0304*/ 	.byte	0x04, 0x1e
        /*0306*/ 	.short	(.L_36 - .L_35)
.L_35:
        /*0308*/ 	.word	0x00000000


	//----- nvinfo : EIATTR_CBANK_PARAM_SIZE
	.align		4
.L_36:
        /*030c*/ 	.byte	0x03, 0x19
        /*030e*/ 	.short	0x0470


	//----- nvinfo : EIATTR_PARAM_CBANK
	.align		4
        /*0310*/ 	.byte	0x04, 0x0a
        /*0312*/ 	.short	(.L_38 - .L_37)
	.align		4
.L_37:
        /*0314*/ 	.word	index@(.nv.constant0._ZN7cutlass13device_kernelINS_4gemm6kernel13GemmUniversalIN4cute5tupleIJiiiiEEENS1_10collective13CollectiveMmaINS1_37MainloopSm90TmaGmmaWarpSpecializedFP8ILi4ENS5_IJNS4_1CILi2EEENSA_ILi1EEESC_EEENS1_35KernelTmaWarpSpecializedCooperativeEEENS5_IJNSA_ILi512EEENSA_ILi256EEENSA_ILi64EEEEEENS_12float_e4m3_tENS5_IJlSC_lEEESK_SL_NS4_8TiledMMAINS4_8MMA_AtomIJNS4_4SM904GMMA31MMA_64x256x32_F32E4M3E4M3_SS_TNILNSP_7ScaleInE1ELSR_1EEEEEENS4_6LayoutISD_NS5_IJSC_NSA_ILi0EEESV_EEEEENS5_IJNS4_10UnderscoreESY_SY_EEEEENS4_13SM90_TMA_LOADENS4_14ComposedLayoutINS4_7SwizzleILi2ELi4ELi3EEENS4_18smem_ptr_flag_bitsILi8EEENSU_INS5_IJNSA_ILi8EEESI_EEENS5_IJSI_SC_EEEEEEEvNS4_8identityENS4_23SM90_TMA_LOAD_MULTICASTES1B_vS1C_EENS_8epilogue10collective6detail29Sm90TmaWarpSpecializedAdapterINS1G_15DefaultEpilogueISK_SL_SL_NS1F_6thread17LinearCombinationISK_Li1EffLNS1K_9ScaleType4KindE0ELNS_15FloatRoundStyleE2ESK_EENS1_15EpilogueDefaultEEEEEvvEEEEvNT_6ParamsE)
        /*0318*/ 	.short	0x0210
        /*031a*/ 	.short	0x0470


	//----- nvinfo : EIATTR_SW_WAR
	.align		4
.L_38:
        /*031c*/ 	.byte	0x04, 0x36
        /*031e*/ 	.short	(.L_40 - .L_39)
.L_39:
        /*0320*/ 	.word	0x00000008
.L_40:


//--------------------- .nv.callgraph             --------------------------
	.section	.nv.callgraph,"",@"SHT_CUDA_CALLGRAPH"
	.align	4
	.sectionentsize	8
	.align		4
        /*0000*/ 	.word	0x00000000
	.align		4
        /*0004*/ 	.word	0xffffffff
	.align		4
        /*0008*/ 	.word	0x00000000
	.align		4
        /*000c*/ 	.word	0xfffffffe
	.align		4
        /*0010*/ 	.word	0x00000000
	.align		4
        /*0014*/ 	.word	0xfffffffd
	.align		4
        /*0018*/ 	.word	0x00000000
	.align		4
        /*001c*/ 	.word	0xfffffffc


//--------------------- .nv.constant4             --------------------------
	.section	.nv.constant4,"a",@progbits
	.align	8
	.align		8
.nv.constant4:
        /*0000*/ 	.dword	_ZN39_INTERNAL_e94966d6_4_k_cu_08b465f0_45474cuda3std3__45__cpo5beginE
	.align		8
        /*0008*/ 	.dword	_ZN39_INTERNAL_e94966d6_4_k_cu_08b465f0_45474cuda3std3__45__cpo3endE
	.align		8
        /*0010*/ 	.dword	_ZN39_INTERNAL_e94966d6_4_k_cu_08b465f0_45474cuda3std3__45__cpo6cbeginE
	.align		8
        /*0018*/ 	.dword	_ZN39_INTERNAL_e94966d6_4_k_cu_08b465f0_45474cuda3std3__45__cpo4cendE
	.align		8
        /*0020*/ 	.dword	_ZN39_INTERNAL_e94966d6_4_k_cu_08b465f0_45474cuda3std3__441_GLOBAL__N__e94966d6_4_k_cu_08b465f0_45476ignoreE
	.align		8
        /*0028*/ 	.dword	_ZN39_INTERNAL_e94966d6_4_k_cu_08b465f0_45474cuda3std3__419piecewise_constructE
	.align		8
        /*0030*/ 	.dword	_ZN39_INTERNAL_e94966d6_4_k_cu_08b465f0_45474cuda3std3__48in_placeE
	.align		8
        /*0038*/ 	.dword	_ZN39_INTERNAL_e94966d6_4_k_cu_08b465f0_45474cuda3std6ranges3__45__cpo4swapE
	.align		8
        /*0040*/ 	.dword	_ZN39_INTERNAL_e94966d6_4_k_cu_08b465f0_45474cuda3std6ranges3__45__cpo9iter_moveE
	.align		8
        /*0048*/ 	.dword	_ZN39_INTERNAL_e94966d6_4_k_cu_08b465f0_45474cute7productE
	.align		8
        /*0050*/ 	.dword	_ZN39_INTERNAL_e94966d6_4_k_cu_08b465f0_45474cute1_E


//--------------------- .text._ZN7cutlass13device_kernelINS_4gemm6kernel13GemmUniversalIN4cute5tupleIJiiiiEEENS1_10collective13CollectiveMmaINS1_37MainloopSm90TmaGmmaWarpSpecializedFP8ILi4ENS5_IJNS4_1CILi2EEENSA_ILi1EEESC_EEENS1_35KernelTmaWarpSpecializedCooperativeEEENS5_IJNSA_ILi512EEENSA_ILi256EEENSA_ILi64EEEEEENS_12float_e4m3_tENS5_IJlSC_lEEESK_SL_NS4_8TiledMMAINS4_8MMA_AtomIJNS4_4SM904GMMA31MMA_64x256x32_F32E4M3E4M3_SS_TNILNSP_7ScaleInE1ELSR_1EEEEEENS4_6LayoutISD_NS5_IJSC_NSA_ILi0EEESV_EEEEENS5_IJNS4_10UnderscoreESY_SY_EEEEENS4_13SM90_TMA_LOADENS4_14ComposedLayoutINS4_7SwizzleILi2ELi4ELi3EEENS4_18smem_ptr_flag_bitsILi8EEENSU_INS5_IJNSA_ILi8EEESI_EEENS5_IJSI_SC_EEEEEEEvNS4_8identityENS4_23SM90_TMA_LOAD_MULTICASTES1B_vS1C_EENS_8epilogue10collective6detail29Sm90TmaWarpSpecializedAdapterINS1G_15DefaultEpilogueISK_SL_SL_NS1F_6thread17LinearCombinationISK_Li1EffLNS1K_9ScaleType4KindE0ELNS_15FloatRoundStyleE2ESK_EENS1_15EpilogueDefaultEEEEEvvEEEEvNT_6ParamsE --------------------------
	.section	.text._ZN7cutlass13device_kernelINS_4gemm6kernel13GemmUniversalIN4cute5tupleIJiiiiEEENS1_10collective13CollectiveMmaINS1_37MainloopSm90TmaGmmaWarpSpecializedFP8ILi4ENS5_IJNS4_1CILi2EEENSA_ILi1EEESC_EEENS1_35KernelTmaWarpSpecializedCooperativeEEENS5_IJNSA_ILi512EEENSA_ILi256EEENSA_ILi64EEEEEENS_12float_e4m3_tENS5_IJlSC_lEEESK_SL_NS4_8TiledMMAINS4_8MMA_AtomIJNS4_4SM904GMMA31MMA_64x256x32_F32E4M3E4M3_SS_TNILNSP_7ScaleInE1ELSR_1EEEEEENS4_6LayoutISD_NS5_IJSC_NSA_ILi0EEESV_EEEEENS5_IJNS4_10UnderscoreESY_SY_EEEEENS4_13SM90_TMA_LOADENS4_14ComposedLayoutINS4_7SwizzleILi2ELi4ELi3EEENS4_18smem_ptr_flag_bitsILi8EEENSU_INS5_IJNSA_ILi8EEESI_EEENS5_IJSI_SC_EEEEEEEvNS4_8identityENS4_23SM90_TMA_LOAD_MULTICASTES1B_vS1C_EENS_8epilogue10collective6detail29Sm90TmaWarpSpecializedAdapterINS1G_15DefaultEpilogueISK_SL_SL_NS1F_6thread17LinearCombinationISK_Li1EffLNS1K_9ScaleType4KindE0ELNS_15FloatRoundStyleE2ESK_EENS1_15EpilogueDefaultEEEEEvvEEEEvNT_6ParamsE,"ax",@progbits
	.align	128
.text._ZN7cutlass13device_kernelINS_4gemm6kernel13GemmUniversalIN4cute5tupleIJiiiiEEENS1_10collective13CollectiveMmaINS1_37MainloopSm90TmaGmmaWarpSpecializedFP8ILi4ENS5_IJNS4_1CILi2EEENSA_ILi1EEESC_EEENS1_35KernelTmaWarpSpecializedCooperativeEEENS5_IJNSA_ILi512EEENSA_ILi256EEENSA_ILi64EEEEEENS_12float_e4m3_tENS5_IJlSC_lEEESK_SL_NS4_8TiledMMAINS4_8MMA_AtomIJNS4_4SM904GMMA31MMA_64x256x32_F32E4M3E4M3_SS_TNILNSP_7ScaleInE1ELSR_1EEEEEENS4_6LayoutISD_NS5_IJSC_NSA_ILi0EEESV_EEEEENS5_IJNS4_10UnderscoreESY_SY_EEEEENS4_13SM90_TMA_LOADENS4_14ComposedLayoutINS4_7SwizzleILi2ELi4ELi3EEENS4_18smem_ptr_flag_bitsILi8EEENSU_INS5_IJNSA_ILi8EEESI_EEENS5_IJSI_SC_EEEEEEEvNS4_8identityENS4_23SM90_TMA_LOAD_MULTICASTES1B_vS1C_EENS_8epilogue10collective6detail29Sm90TmaWarpSpecializedAdapterINS1G_15DefaultEpilogueISK_SL_SL_NS1F_6thread17LinearCombinationISK_Li1EffLNS1K_9ScaleType4KindE0ELNS_15FloatRoundStyleE2ESK_EENS1_15EpilogueDefaultEEEEEvvEEEEvNT_6ParamsE:
        .type           _ZN7cutlass13device_kernelINS_4gemm6kernel13GemmUniversalIN4cute5tupleIJiiiiEEENS1_10collective13CollectiveMmaINS1_37MainloopSm90TmaGmmaWarpSpecializedFP8ILi4ENS5_IJNS4_1CILi2EEENSA_ILi1EEESC_EEENS1_35KernelTmaWarpSpecializedCooperativeEEENS5_IJNSA_ILi512EEENSA_ILi256EEENSA_ILi64EEEEEENS_12float_e4m3_tENS5_IJlSC_lEEESK_SL_NS4_8TiledMMAINS4_8MMA_AtomIJNS4_4SM904GMMA31MMA_64x256x32_F32E4M3E4M3_SS_TNILNSP_7ScaleInE1ELSR_1EEEEEENS4_6LayoutISD_NS5_IJSC_NSA_ILi0EEESV_EEEEENS5_IJNS4_10UnderscoreESY_SY_EEEEENS4_13SM90_TMA_LOADENS4_14ComposedLayoutINS4_7SwizzleILi2ELi4ELi3EEENS4_18smem_ptr_flag_bitsILi8EEENSU_INS5_IJNSA_ILi8EEESI_EEENS5_IJSI_SC_EEEEEEEvNS4_8identityENS4_23SM90_TMA_LOAD_MULTICASTES1B_vS1C_EENS_8epilogue10collective6detail29Sm90TmaWarpSpecializedAdapterINS1G_15DefaultEpilogueISK_SL_SL_NS1F_6thread17LinearCombinationISK_Li1EffLNS1K_9ScaleType4KindE0ELNS_15FloatRoundStyleE2ESK_EENS1_15EpilogueDefaultEEEEEvvEEEEvNT_6ParamsE,@function
        .size           _ZN7cutlass13device_kernelINS_4gemm6kernel13GemmUniversalIN4cute5tupleIJiiiiEEENS1_10collective13CollectiveMmaINS1_37MainloopSm90TmaGmmaWarpSpecializedFP8ILi4ENS5_IJNS4_1CILi2EEENSA_ILi1EEESC_EEENS1_35KernelTmaWarpSpecializedCooperativeEEENS5_IJNSA_ILi512EEENSA_ILi256EEENSA_ILi64EEEEEENS_12float_e4m3_tENS5_IJlSC_lEEESK_SL_NS4_8TiledMMAINS4_8MMA_AtomIJNS4_4SM904GMMA31MMA_64x256x32_F32E4M3E4M3_SS_TNILNSP_7ScaleInE1ELSR_1EEEEEENS4_6LayoutISD_NS5_IJSC_NSA_ILi0EEESV_EEEEENS5_IJNS4_10UnderscoreESY_SY_EEEEENS4_13SM90_TMA_LOADENS4_14ComposedLayoutINS4_7SwizzleILi2ELi4ELi3EEENS4_18smem_ptr_flag_bitsILi8EEENSU_INS5_IJNSA_ILi8EEESI_EEENS5_IJSI_SC_EEEEEEEvNS4_8identityENS4_23SM90_TMA_LOAD_MULTICASTES1B_vS1C_EENS_8epilogue10collective6detail29Sm90TmaWarpSpecializedAdapterINS1G_15DefaultEpilogueISK_SL_SL_NS1F_6thread17LinearCombinationISK_Li1EffLNS1K_9ScaleType4KindE0ELNS_15FloatRoundStyleE2ESK_EENS1_15EpilogueDefaultEEEEEvvEEEEvNT_6ParamsE,(.L_x_204 - _ZN7cutlass13device_kernelINS_4gemm6kernel13GemmUniversalIN4cute5tupleIJiiiiEEENS1_10collective13CollectiveMmaINS1_37MainloopSm90TmaGmmaWarpSpecializedFP8ILi4ENS5_IJNS4_1CILi2EEENSA_ILi1EEESC_EEENS1_35KernelTmaWarpSpecializedCooperativeEEENS5_IJNSA_ILi512EEENSA_ILi256EEENSA_ILi64EEEEEENS_12float_e4m3_tENS5_IJlSC_lEEESK_SL_NS4_8TiledMMAINS4_8MMA_AtomIJNS4_4SM904GMMA31MMA_64x256x32_F32E4M3E4M3_SS_TNILNSP_7ScaleInE1ELSR_1EEEEEENS4_6LayoutISD_NS5_IJSC_NSA_ILi0EEESV_EEEEENS5_IJNS4_10UnderscoreESY_SY_EEEEENS4_13SM90_TMA_LOADENS4_14ComposedLayoutINS4_7SwizzleILi2ELi4ELi3EEENS4_18smem_ptr_flag_bitsILi8EEENSU_INS5_IJNSA_ILi8EEESI_EEENS5_IJSI_SC_EEEEEEEvNS4_8identityENS4_23SM90_TMA_LOAD_MULTICASTES1B_vS1C_EENS_8epilogue10collective6detail29Sm90TmaWarpSpecializedAdapterINS1G_15DefaultEpilogueISK_SL_SL_NS1F_6thread17LinearCombinationISK_Li1EffLNS1K_9ScaleType4KindE0ELNS_15FloatRoundStyleE2ESK_EENS1_15EpilogueDefaultEEEEEvvEEEEvNT_6ParamsE)
        .other          _ZN7cutlass13device_kernelINS_4gemm6kernel13GemmUniversalIN4cute5tupleIJiiiiEEENS1_10collective13CollectiveMmaINS1_37MainloopSm90TmaGmmaWarpSpecializedFP8ILi4ENS5_IJNS4_1CILi2EEENSA_ILi1EEESC_EEENS1_35KernelTmaWarpSpecializedCooperativeEEENS5_IJNSA_ILi512EEENSA_ILi256EEENSA_ILi64EEEEEENS_12float_e4m3_tENS5_IJlSC_lEEESK_SL_NS4_8TiledMMAINS4_8MMA_AtomIJNS4_4SM904GMMA31MMA_64x256x32_F32E4M3E4M3_SS_TNILNSP_7ScaleInE1ELSR_1EEEEEENS4_6LayoutISD_NS5_IJSC_NSA_ILi0EEESV_EEEEENS5_IJNS4_10UnderscoreESY_SY_EEEEENS4_13SM90_TMA_LOADENS4_14ComposedLayoutINS4_7SwizzleILi2ELi4ELi3EEENS4_18smem_ptr_flag_bitsILi8EEENSU_INS5_IJNSA_ILi8EEESI_EEENS5_IJSI_SC_EEEEEEEvNS4_8identityENS4_23SM90_TMA_LOAD_MULTICASTES1B_vS1C_EENS_8epilogue10collective6detail29Sm90TmaWarpSpecializedAdapterINS1G_15DefaultEpilogueISK_SL_SL_NS1F_6thread17LinearCombinationISK_Li1EffLNS1K_9ScaleType4KindE0ELNS_15FloatRoundStyleE2ESK_EENS1_15EpilogueDefaultEEEEEvvEEEEvNT_6ParamsE,@"STO_CUDA_ENTRY STV_DEFAULT"
_ZN7cutlass13device_kernelINS_4gemm6kernel13GemmUniversalIN4cute5tupleIJiiiiEEENS1_10collective13CollectiveMmaINS1_37MainloopSm90TmaGmmaWarpSpecializedFP8ILi4ENS5_IJNS4_1CILi2EEENSA_ILi1EEESC_EEENS1_35KernelTmaWarpSpecializedCooperativeEEENS5_IJNSA_ILi512EEENSA_ILi256EEENSA_ILi64EEEEEENS_12float_e4m3_tENS5_IJlSC_lEEESK_SL_NS4_8TiledMMAINS4_8MMA_AtomIJNS4_4SM904GMMA31MMA_64x256x32_F32E4M3E4M3_SS_TNILNSP_7ScaleInE1ELSR_1EEEEEENS4_6LayoutISD_NS5_IJSC_NSA_ILi0EEESV_EEEEENS5_IJNS4_10UnderscoreESY_SY_EEEEENS4_13SM90_TMA_LOADENS4_14ComposedLayoutINS4_7SwizzleILi2ELi4ELi3EEENS4_18smem_ptr_flag_bitsILi8EEENSU_INS5_IJNSA_ILi8EEESI_EEENS5_IJSI_SC_EEEEEEEvNS4_8identityENS4_23SM90_TMA_LOAD_MULTICASTES1B_vS1C_EENS_8epilogue10collective6detail29Sm90TmaWarpSpecializedAdapterINS1G_15DefaultEpilogueISK_SL_SL_NS1F_6thread17LinearCombinationISK_Li1EffLNS1K_9ScaleType4KindE0ELNS_15FloatRoundStyleE2ESK_EENS1_15EpilogueDefaultEEEEEvvEEEEvNT_6ParamsE:
[----:B------:R-:W0:Y:S02]  /*0000*/  LDC R1, c[0x0][0x28] ;  /* 0x00000a00ff017b82 */ /* 0x000e240000000800 */
[----:B0-----:R-:W-:Y:S01]  /*0010*/  VIADD R1, R1, 0xffffe928 ;  /* 0xffffe92801017836 */ /* 0x001fe20000000000 */
[----:B------:R-:W0:Y:S01]  /*0020*/  S2R R4, SR_TID.X ;  /* 0x0000000000047919 */ /* 0x000e220000002100 */
[----:B------:R-:W-:Y:S01]  /*0030*/  ELECT P0, URZ, PT ;  /* 0x00000000003f782f */ /* 0x000fe20003800000 */
[----:B------:R-:W-:Y:S01]  /*0040*/  BSSY B0, `(.L_x_0) ;  /* 0x0000015000007945 */ /* 0x000fe20003800000 */
[--C-:B0-----:R-:W-:Y:S02]  /*0050*/  SHF.R.U32.HI R0, RZ, 0x5, R4.reuse ;  /* 0x00000005ff007819 */ /* 0x101fe40000011604 */
[----:B------:R-:W-:-:S03]  /*0060*/  SHF.R.U32.HI R2, RZ, 0x7, R4 ;  /* 0x00000007ff027819 */ /* 0x000fc60000011604 */
[----:B------:R-:W0:Y:S04]  /*0070*/  SHFL.IDX PT, R3, R0, RZ, 0x1f ;  /* 0x00001fff00037589 */ /* 0x000e2800000e0000 */
[----:B------:R-:W1:Y:S01]  /*0080*/  SHFL.IDX PT, R2, R2, RZ, 0x1f ;  /* 0x00001fff02027589 */ /* 0x000e6200000e0000 */
[----:B0-----:R-:W-:Y:S02]  /*0090*/  R2UR UR4, R3 ;  /* 0x00000000030472ca */ /* 0x001fe400000e0000 */
[----:B-1----:R-:W-:-:S11]  /*00a0*/  R2UR UR8, R2 ;  /* 0x00000000020872ca */ /* 0x002fd600000e0000 */
[----:B------:R-:W-:Y:S02]  /*00b0*/  USHF.R.S32.HI UR5, URZ, 0x1f, UR4 ;  /* 0x0000001f3f057899 */ /* 0x000fe40008011404 */
[----:B------:R-:W-:Y:S02]  /*00c0*/  ISETP.NE.OR P0, PT, RZ, UR4, !P0 ;  /* 0x00000004ff007c0c */ /* 0x000fe4000c705670 */
[----:B------:R-:W-:-:S04]  /*00d0*/  ULEA.HI UR5, UR5, UR4, URZ, 0x2 ;  /* 0x0000000405057291 */ /* 0x000fc8000f8f103f */
[----:B------:R-:W-:-:S04]  /*00e0*/  ULOP3.LUT UR5, UR5, 0xfffffffc, URZ, 0xc0, !UPT ;  /* 0xfffffffc05057892 */ /* 0x000fc8000f8ec03f */
[----:B------:R-:W-:-:S03]  /*00f0*/  UIADD3 UR6, UR4, -UR5, URZ ;  /* 0x8000000504067290 */ /* 0x000fc6000fffe03f */
[----:B------:R-:W-:Y:S09]  /*0100*/  @P0 BRA `(.L_x_1) ;  /* 0x0000000000200947 */ /* 0x000ff20003800000 */
[----:B------:R-:W-:Y:S02]  /*0110*/  ULDC.64 UR4, c[0x0][0x198] ;  /* 0x0000660000047ab9 */ /* 0x000fe40000000a00 */
[----:B------:R-:W-:Y:S02]  /*0120*/  UIADD3 UR10, UP0, UR4, 0xf0, URZ ;  /* 0x000000f0040a7890 */ /* 0x000fe4000ff1e03f */
[----:B------:R-:W-:Y:S02]  /*0130*/  UIADD3 UR4, UP1, UR4, 0x1f0, URZ ;  /* 0x000001f004047890 */ /* 0x000fe4000ff3e03f */
[----:B------:R-:W-:Y:S02]  /*0140*/  UIADD3.X UR11, URZ, UR5, URZ, UP0, !UPT ;  /* 0x000000053f0b7290 */ /* 0x000fe400087fe43f */
[----:B------:R-:W-:-:S07]  /*0150*/  UIADD3.X UR5, URZ, UR5, URZ, UP1, !UPT ;  /* 0x000000053f057290 */ /* 0x000fce0008ffe43f */
[----:B------:R0:W-:Y:S02]  /*0160*/  UTMACCTL.PF [UR10] ;  /* 0x000000000a0079b9 */ /* 0x0001e40008040000 */
[----:B------:R0:W-:Y:S02]  /*0170*/  UTMACCTL.PF [UR4] ;  /* 0x00000000040079b9 */ /* 0x0001e40008040000 */
[----:B0-----:R-:W-:Y:S01]  /*0180*/  NOP ;  /* 0x0000000000007918 */ /* 0x001fe20000000000 */
.L_x_1:
[----:B------:R-:W-:Y:S05]  /*0190*/  BSYNC B0 ;  /* 0x0000000000007941 */ /* 0x000fea0003800000 */
.L_x_0:
[----:B------:R-:W0:Y:S01]  /*01a0*/  SHFL.IDX PT, R3, R0, RZ, 0x1f ;  /* 0x00001fff00037589 */ /* 0x000e2200000e0000 */
[----:B------:R-:W-:Y:S01]  /*01b0*/  UISETP.NE.AND UP0, UPT, UR6, 0x3, UPT ;  /* 0x000000030600788c */ /* 0x000fe2000bf05270 */
[----:B------:R-:W-:Y:S01]  /*01c0*/  ISETP.NE.AND P1, PT, RZ, UR8, PT ;  /* 0x00000008ff007c0c */ /* 0x000fe2000bf25270 */
[----:B------:R-:W-:Y:S02]  /*01d0*/  UIADD3 UR11, UR8, -0x1, URZ ;  /* 0xffffffff080b7890 */ /* 0x000fe4000fffe03f */
[----:B------:R-:W-:Y:S02]  /*01e0*/  UISETP.EQ.OR UP0, UPT, UR6, URZ, !UP0 ;  /* 0x0000003f0600728c */ /* 0x000fe4000c702670 */
[----:B------:R-:W-:Y:S02]  /*01f0*/  UISETP.GE.U32.AND UP1, UPT, UR11, 0x2, UPT ;  /* 0x000000020b00788c */ /* 0x000fe4000bf26070 */
[----:B------:R-:W-:-:S04]  /*0200*/  UISETP.EQ.AND UP0, UPT, UR8, URZ, UP0 ;  /* 0x0000003f0800728c */ /* 0x000fc80008702270 */
[----:B------:R-:W-:-:S04]  /*0210*/  USEL UR7, URZ, 0x1, !UP0 ;  /* 0x000000013f077887 */ /* 0x000fc8000c000000 */
[----:B------:R-:W-:Y:S01]  /*0220*/  USEL UR7, UR7, 0x2, UP1 ;  /* 0x0000000207077887 */ /* 0x000fe20008800000 */
[----:B0-----:R-:W-:-:S13]  /*0230*/  ISETP.NE.AND P0, PT, R3, RZ, PT ;  /* 0x000000ff0300720c */ /* 0x001fda0003f05270 */
[----:B------:R-:W-:Y:S05]  /*0240*/  @P0 BRA `(.L_x_2) ;  /* 0x0000000000580947 */ /* 0x000fea0003800000 */
[----:B------:R-:W0:Y:S01]  /*0250*/  S2UR UR10, SR_CgaCtaId ;  /* 0x00000000000a79c3 */ /* 0x000e220000008800 */
[----:B------:R-:W-:Y:S01]  /*0260*/  UMOV UR4, 0x400 ;  /* 0x0000040000047882 */ /* 0x000fe20000000000 */
[----:B------:R-:W-:Y:S01]  /*0270*/  UMOV UR5, 0x1 ;  /* 0x0000000100057882 */ /* 0x000fe20000000000 */
[----:B------:R-:W-:Y:S01]  /*0280*/  UMOV UR8, 0x4 ;  /* 0x0000000400087882 */ /* 0x000fe20000000000 */
[----:B------:R-:W-:Y:S01]  /*0290*/  ELECT P0, URZ, PT ;  /* 0x00000000003f782f */ /* 0x000fe20003800000 */
[----:B------:R-:W-:-:S04]  /*02a0*/  UIADD3 UR8, -UR8, 0x100000, URZ ;  /* 0x0010000008087890 */ /* 0x000fc8000fffe13f */
[----:B------:R-:W-:Y:S02]  /*02b0*/  USHF.L.U32 UR9, UR8, 0xb, URZ ;  /* 0x0000000b08097899 */ /* 0x000fe4000800063f */
[----:B------:R-:W-:Y:S02]  /*02c0*/  USHF.L.U32 UR8, UR8, 0x1, URZ ;  /* 0x0000000108087899 */ /* 0x000fe4000800063f */
[----:B0-----:R-:W-:Y:S02]  /*02d0*/  ULEA UR10, UR10, UR4, 0x18 ;  /* 0x000000040a0a7291 */ /* 0x001fe4000f8ec03f */
[----:B------:R-:W-:-:S04]  /*02e0*/  UIADD3 UR4, -UR5, 0x100000, URZ ;  /* 0x0010000005047890 */ /* 0x000fc8000fffe13f */
[----:B------:R-:W-:Y:S02]  /*02f0*/  USHF.L.U32 UR5, UR4, 0xb, URZ ;  /* 0x0000000b04057899 */ /* 0x000fe4000800063f */
[----:B------:R-:W-:Y:S01]  /*0300*/  USHF.L.U32 UR4, UR4, 0x1, URZ ;  /* 0x0000000104047899 */ /* 0x000fe2000800063f */
[----:B------:R-:W0:Y:S11]  /*0310*/  FENCE.VIEW.ASYNC.S ;  /* 0x00000000000073c6 */ /* 0x000e360000000000 */
[----:B0-----:R0:W1:Y:S01]  /*0320*/  SYNCS.EXCH.64 URZ, [UR10], UR4 ;  /* 0x000000040a3f75b2 */ /* 0x0010620008000100 */
[----:B------:R0:W2:Y:S01]  /*0330*/  SYNCS.EXCH.64 URZ, [UR10+0x20], UR8 ;  /* 0x000020080a3f75b2 */ /* 0x0000a20008000100 */
[----:B------:R0:W3:Y:S01]  /*0340*/  SYNCS.EXCH.64 URZ, [UR10+0x8], UR4 ;  /* 0x000008040a3f75b2 */ /* 0x0000e20008000100 */
[----:B------:R0:W4:Y:S01]  /*0350*/  SYNCS.EXCH.64 URZ, [UR10+0x28], UR8 ;  /* 0x000028080a3f75b2 */ /* 0x0001220008000100 */
[----:B------:R0:W0:Y:S01]  /*0360*/  SYNCS.EXCH.64 URZ, [UR10+0x10], UR4 ;  /* 0x000010040a3f75b2 */ /* 0x0000220008000100 */
[----:B------:R0:W0:Y:S01]  /*0370*/  SYNCS.EXCH.64 URZ, [UR10+0x30], UR8 ;  /* 0x000030080a3f75b2 */ /* 0x0000220008000100 */
[----:B------:R0:W0:Y:S01]  /*0380*/  SYNCS.EXCH.64 URZ, [UR10+0x18], UR4 ;  /* 0x000018040a3f75b2 */ /* 0x0000220008000100 */
[----:B------:R0:W0:Y:S01]  /*0390*/  SYNCS.EXCH.64 URZ, [UR10+0x38], UR8 ;  /* 0x000038080a3f75b2 */ /* 0x0000220008000100 */
[----:B------:R-:W-:Y:S01]  /*03a0*/  NOP ;  /* 0x0000000000007918 */ /* 0x000fe20000000000 */
.L_x_2:
[----:B------:R-:W-:Y:S01]  /*03b0*/  SHF.R.S32.HI R2, RZ, 0x1f, R4 ;  /* 0x0000001fff027819 */ /* 0x000fe20000011404 */
[----:B------:R-:W5:Y:S01]  /*03c0*/  SHFL.IDX PT, R0, R0, RZ, 0x1f ;  /* 0x00001fff00007589 */ /* 0x000f6200000e0000 */
[----:B0-----:R-:W0:Y:S01]  /*03d0*/  S2UR UR10, SR_CTAID.X ;  /* 0x00000000000a79c3 */ /* 0x001e220000002500 */
[----:B------:R-:W-:Y:S02]  /*03e0*/  ELECT P0, URZ, PT ;  /* 0x00000000003f782f */ /* 0x000fe40003800000 */
[----:B------:R-:W-:Y:S01]  /*03f0*/  LEA.HI R2, R2, R4, RZ, 0x7 ;  /* 0x0000000402027211 */ /* 0x000fe200078f38ff */
[----:B------:R-:W-:Y:S01]  /*0400*/  ULDC UR4, c[0x0][0x150] ;  /* 0x0000540000047ab9 */ /* 0x000fe20000000800 */
[----:B------:R-:W-:Y:S01]  /*0410*/  SHF.R.S32.HI R6, RZ, 0x1f, R3 ;  /* 0x0000001fff067819 */ /* 0x000fe20000011403 */
[----:B------:R-:W-:Y:S01]  /*0420*/  NOP ;  /* 0x0000000000007918 */ /* 0x000fe20000000000 */
[----:B------:R-:W-:Y:S01]  /*0430*/  LOP3.LUT R2, R2, 0xffffff80, RZ, 0xc0, !PT ;  /* 0xffffff8002027812 */ /* 0x000fe200078ec0ff */
[----:B------:R-:W-:Y:S01]  /*0440*/  NOP ;  /* 0x0000000000007918 */ /* 0x000fe20000000000 */
[----:B------:R-:W-:Y:S01]  /*0450*/  LEA.HI R6, R6, R3, RZ, 0x2 ;  /* 0x0000000306067211 */ /* 0x000fe200078f10ff */
[----:B------:R-:W1:Y:S02]  /*0460*/  LDC R8, c[0x0][0x144] ;  /* 0x00005100ff087b82 */ /* 0x000e640000000800 */
[----:B------:R-:W-:Y:S01]  /*0470*/  IMAD.IADD R4, R4, 0x1, -R2 ;  /* 0x0000000104047824 */ /* 0x000fe200078e0a02 */
[----:B------:R-:W-:Y:S01]  /*0480*/  LOP3.LUT R6, R6, 0x3ffffffc, RZ, 0xc0, !PT ;  /* 0x3ffffffc06067812 */ /* 0x000fe200078ec0ff */
[----:B------:R-:W2:Y:S03]  /*0490*/  S2R R2, SR_CTAID.Y ;  /* 0x0000000000027919 */ /* 0x000ea60000002600 */
[----:B------:R-:W-:Y:S01]  /*04a0*/  SHF.R.S32.HI R5, RZ, 0x1f, R4 ;  /* 0x0000001fff057819 */ /* 0x000fe20000011404 */
[----:B------:R-:W-:Y:S01]  /*04b0*/  IMAD.IADD R6, R3, 0x1, -R6 ;  /* 0x0000000103067824 */ /* 0x000fe200078e0a06 */
[----:B------:R-:W3:Y:S02]  /*04c0*/  LDC R15, c[0x0][0x148] ;  /* 0x00005200ff0f7b82 */ /* 0x000ee40000000800 */
[----:B------:R-:W-:-:S02]  /*04d0*/  LEA.HI R5, R5, R4, RZ, 0x3 ;  /* 0x0000000405057211 */ /* 0x000fc400078f18ff */
[----:B-----5:R-:W-:Y:S02]  /*04e0*/  ISETP.NE.OR P0, PT, R0, RZ, !P0 ;  /* 0x000000ff0000720c */ /* 0x020fe40004705670 */
[--C-:B------:R-:W-:Y:S02]  /*04f0*/  SHF.R.S32.HI R0, RZ, 0x3, R5.reuse ;  /* 0x00000003ff007819 */ /* 0x100fe40000011405 */
[----:B------:R-:W-:Y:S02]  /*0500*/  SHF.R.S32.HI R5, RZ, 0x1f, R5 ;  /* 0x0000001fff057819 */ /* 0x000fe40000011405 */
[----:B0-----:R-:W-:Y:S02]  /*0510*/  I2FP.F32.U32 R7, UR10 ;  /* 0x0000000a00077c45 */ /* 0x001fe40008201000 */
[----:B------:R-:W-:-:S03]  /*0520*/  LEA.HI R5, R5, R0, RZ, 0x2 ;  /* 0x0000000005057211 */ /* 0x000fc600078f10ff */
[----:B------:R-:W-:Y:S01]  /*0530*/  FMUL R7, R7, UR4 ;  /* 0x0000000407077c20 */ /* 0x000fe20008400000 */
[----:B------:R-:W-:Y:S01]  /*0540*/  LOP3.LUT R5, R5, 0xfffffffc, RZ, 0xc0, !PT ;  /* 0xfffffffc05057812 */ /* 0x000fe200078ec0ff */
[----:B------:R-:W-:Y:S01]  /*0550*/  VOTEU.ALL UP0, P0 ;  /* 0x00000000003f7886 */ /* 0x000fe20000000000 */
[----:B------:R-:W-:Y:S01]  /*0560*/  ULDC UR4, c[0x0][0x154] ;  /* 0x0000550000047ab9 */ /* 0x000fe20000000800 */
[----:B------:R-:W-:Y:S02]  /*0570*/  VOTEU.ALL UP1, P0 ;  /* 0x00000000003f7886 */ /* 0x000fe40000020000 */
[----:B------:R-:W0:Y:S01]  /*0580*/  F2I.U32.TRUNC.NTZ R7, R7 ;  /* 0x0000000700077305 */ /* 0x000e22000020f000 */
[----:B------:R-:W-:Y:S01]  /*0590*/  IMAD.IADD R5, R0, 0x1, -R5 ;  /* 0x0000000100057824 */ /* 0x000fe200078e0a05 */
[----:B------:R-:W5:Y:S01]  /*05a0*/  @!UP0 S2UR UR9, SR_CgaCtaId ;  /* 0x00000000000989c3 */ /* 0x000f620000008800 */
[----:B------:R-:W-:Y:S02]  /*05b0*/  @!UP0 UMOV UR8, 0x400 ;  /* 0x0000040000088882 */ /* 0x000fe40000000000 */
[----:B------:R-:W-:Y:S01]  /*05c0*/  IMAD R5, R6, 0x4, R5 ;  /* 0x0000000406057824 */ /* 0x000fe200078e0205 */
[----:B--2---:R-:W-:-:S04]  /*05d0*/  I2FP.F32.U32 R6, R2 ;  /* 0x0000000200067245 */ /* 0x004fc80000201000 */
[----:B------:R-:W-:Y:S01]  /*05e0*/  LEA.HI R0, R5, R5, RZ, 0x1 ;  /* 0x0000000505007211 */ /* 0x000fe200078f08ff */
[----:B------:R-:W-:Y:S01]  /*05f0*/  FMUL R6, R6, UR4 ;  /* 0x0000000406067c20 */ /* 0x000fe20008400000 */
[----:B------:R-:W-:Y:S02]  /*0600*/  UMOV UR4, 0x20 ;  /* 0x0000002000047882 */ /* 0x000fe40000000000 */
[----:B------:R-:W-:Y:S01]  /*0610*/  LOP3.LUT R0, R0, 0xfffffffe, RZ, 0xc0, !PT ;  /* 0xfffffffe00007812 */ /* 0x000fe200078ec0ff */
[----:B0-----:R-:W-:Y:S01]  /*0620*/  IMAD.MOV R13, RZ, RZ, -R7 ;  /* 0x000000ffff0d7224 */ /* 0x001fe200078e0a07 */
[----:B------:R-:W-:-:S04]  /*0630*/  @!UP0 UIADD3 UR4, -UR4, 0x100000, URZ ;  /* 0x0010000004048890 */ /* 0x000fc8000fffe13f */
[----:B------:R-:W-:Y:S02]  /*0640*/  @!UP0 USHF.L.U32 UR5, UR4, 0xb, URZ ;  /* 0x0000000b04058899 */ /* 0x000fe4000800063f */
[----:B------:R-:W-:Y:S01]  /*0650*/  @!UP0 USHF.L.U32 UR4, UR4, 0x1, URZ ;  /* 0x0000000104048899 */ /* 0x000fe2000800063f */
[----:B------:R-:W0:Y:S01]  /*0660*/  F2I.U32.TRUNC.NTZ R6, R6 ;  /* 0x0000000600067305 */ /* 0x000e22000020f000 */
[----:B------:R-:W2:Y:S01]  /*0670*/  LDC R7, c[0x0][0x140] ;  /* 0x00005000ff077b82 */ /* 0x000ea20000000800 */
[----:B-1----:R-:W-:Y:S02]  /*0680*/  IMAD R13, R8, R13, UR10 ;  /* 0x0000000a080d7e24 */ /* 0x002fe4000f8e020d */
[----:B------:R-:W-:-:S05]  /*0690*/  IMAD.IADD R0, R5, 0x1, -R0 ;  /* 0x0000000105007824 */ /* 0x000fca00078e0a00 */
[----:B------:R-:W-:Y:S01]  /*06a0*/  ISETP.NE.AND P2, PT, R0, R13, PT ;  /* 0x0000000d0000720c */ /* 0x000fe20003f45270 */
[C---:B------:R-:W-:Y:S01]  /*06b0*/  IMAD.SHL.U32 R0, R5.reuse, 0x4, RZ ;  /* 0x0000000405007824 */ /* 0x040fe200078e00ff */
[----:B-----5:R-:W-:Y:S01]  /*06c0*/  @!UP0 ULEA UR8, UR9, UR8, 0x18 ;  /* 0x0000000809088291 */ /* 0x020fe2000f8ec03f */
[----:B------:R-:W-:Y:S01]  /*06d0*/  VOTEU.ALL UP0, P0 ;  /* 0x00000000003f7886 */ /* 0x000fe20000000000 */
[----:B------:R-:W-:Y:S01]  /*06e0*/  LOP3.LUT P0, RZ, R4, 0x7, RZ, 0xc0, !PT ;  /* 0x0000000704ff7812 */ /* 0x000fe2000780c0ff */
[----:B0-----:R-:W-:Y:S01]  /*06f0*/  IMAD.MOV R12, RZ, RZ, -R6 ;  /* 0x000000ffff0c7224 */ /* 0x001fe200078e0a06 */
[----:B------:R-:W-:-:S03]  /*0700*/  LOP3.LUT R9, R5, 0xc, R0, 0x78, !PT ;  /* 0x0000000c05097812 */ /* 0x000fc600078e7800 */
[----:B---3--:R-:W-:Y:S01]  /*0710*/  IMAD R5, R15, R12, R2 ;  /* 0x0000000c0f057224 */ /* 0x008fe200078e0202 */
[C---:B------:R-:W-:Y:S01]  /*0720*/  ISETP.LT.U32.AND P0, PT, R9.reuse, 0x2, !P0 ;  /* 0x000000020900780c */ /* 0x040fe20004701070 */
[----:B------:R0:W-:Y:S02]  /*0730*/  STL [R1+0xc68], R9 ;  /* 0x000c680901007387 */ /* 0x0001e40000100800 */
[----:B------:R-:W-:Y:S02]  /*0740*/  @P2 LEA.HI R0, R9, R9, RZ, 0x1 ;  /* 0x0000000909002211 */ /* 0x000fe400078f08ff */
[----:B------:R-:W1:Y:S02]  /*0750*/  FENCE.VIEW.ASYNC.S ;  /* 0x00000000000073c6 */ /* 0x000e640000000000 */
[----:B-1----:R0:W1:Y:S01]  /*0760*/  @!UP0 SYNCS.EXCH.64 URZ, [UR8+0x50], UR4 ;  /* 0x00005004083f85b2 */ /* 0x0020620008000100 */
[----:B--2---:R-:W-:Y:S02]  /*0770*/  ISETP.EQ.U32.AND P4, PT, R7, 0x1, PT ;  /* 0x000000010700780c */ /* 0x004fe40003f82070 */
[----:B------:R-:W-:-:S04]  /*0780*/  @P2 SHF.R.S32.HI R0, RZ, 0x1, R0 ;  /* 0x00000001ff002819 */ /* 0x000fc80000011400 */
[----:B------:R-:W-:Y:S01]  /*0790*/  @P2 ISETP.NE.AND P3, PT, R0, R5, PT ;  /* 0x000000050000220c */ /* 0x000fe20003f65270 */
[----:B------:R-:W-:Y:S01]  /*07a0*/  IMAD.MOV.U32 R0, RZ, RZ, 0x1 ;  /* 0x00000001ff007424 */ /* 0x000fe200078e00ff */
[----:B------:R-:W-:Y:S02]  /*07b0*/  SEL R5, RZ, 0x1, !P0 ;  /* 0x00000001ff057807 */ /* 0x000fe40004000000 */
[----:B------:R-:W-:-:S04]  /*07c0*/  @P2 SEL R0, RZ, 0x1, P3 ;  /* 0x00000001ff002807 */ /* 0x000fc80001800000 */
[----:B------:R-:W-:Y:S01]  /*07d0*/  LOP3.LUT R0, R0, R5, RZ, 0xc0, !PT ;  /* 0x0000000500007212 */ /* 0x000fe200078ec0ff */
[----:B------:R0:W2:Y:S01]  /*07e0*/  @!UP1 SYNCS.EXCH.64 URZ, [UR8+0x58], UR4 ;  /* 0x00005804083f95b2 */ /* 0x0000a20008000100 */
[----:B------:R-:W-:-:S03]  /*07f0*/  NOP ;  /* 0x0000000000007918 */ /* 0x000fc60000000000 */
[----:B------:R0:W-:Y:S01]  /*0800*/  STL [R1+0xc64], R0 ;  /* 0x000c640001007387 */ /* 0x0001e20000100800 */
[----:B-1----:R-:W-:Y:S05]  /*0810*/  @!P4 BRA `(.L_x_3) ;  /* 0x000000000008c947 */ /* 0x002fea0003800000 */
[----:B--2-4-:R-:W-:Y:S01]  /*0820*/  UCGABAR_ARV ;  /* 0x00000000000079c7 */ /* 0x014fe20008000000 */
[----:B------:R-:W-:Y:S05]  /*0830*/  BRA `(.L_x_4) ;  /* 0x0000000000047947 */ /* 0x000fea0003800000 */
.L_x_3:
[----:B--2-4-:R-:W-:Y:S01]  /*0840*/  NOP ;  /* 0x0000000000007918 */ /* 0x014fe20000000000 */
.L_x_4:
[----:B------:R-:W1:Y:S01]  /*0850*/  LDC R4, c[0x0][0x65c] ;  /* 0x00019700ff047b82 */ /* 0x000e620000000800 */
[----:B------:R-:W-:Y:S01]  /*0860*/  IMAD.MOV.U32 R5, RZ, RZ, RZ ;  /* 0x000000ffff057224 */ /* 0x000fe200078e00ff */
[----:B0-----:R-:W-:Y:S02]  /*0870*/  LOP3.LUT R0, R0, 0xfffbffff, RZ, 0xc0, !PT ;  /* 0xfffbffff00007812 */ /* 0x001fe400078ec0ff */
[----:B-1----:R-:W-:Y:S01]  /*0880*/  ISETP.NE.AND P2, PT, R4, 0x1, PT ;  /* 0x000000010400780c */ /* 0x002fe20003f45270 */
[----:B------:R-:W-:-:S12]  /*0890*/  IMAD.U32 R4, RZ, RZ, UR10 ;  /* 0x0000000aff047e24 */ /* 0x000fd8000f8e00ff */
[----:B------:R-:W0:Y:S01]  /*08a0*/  @P2 LDC R7, c[0x0][0x10] ;  /* 0x00000400ff072b82 */ /* 0x000e220000000800 */
[----:B------:R-:W-:Y:S01]  /*08b0*/  @P2 IMAD.MOV.U32 R3, RZ, RZ, RZ ;  /* 0x000000ffff032224 */ /* 0x000fe200078e00ff */
[----:B------:R-:W-:Y:S01]  /*08c0*/  @P2 LOP3.LUT R0, R0, 0x40000, RZ, 0xfc, !PT ;  /* 0x0004000000002812 */ /* 0x000fe200078efcff */
[----:B------:R-:W-:-:S05]  /*08d0*/  @P2 IMAD.MOV.U32 R11, RZ, RZ, RZ ;  /* 0x000000ffff0b2224 */ /* 0x000fca00078e00ff */
[----:B------:R-:W1:Y:S01]  /*08e0*/  @!P2 LDC R9, c[0x0][0xc] ;  /* 0x00000300ff09ab82 */ /* 0x000e620000000800 */
[----:B0-----:R-:W-:-:S04]  /*08f0*/  @P2 IMAD.WIDE.U32 R6, R7, UR10, R2 ;  /* 0x0000000a07062c25 */ /* 0x001fc8000f8e0002 */
[----:B------:R-:W-:Y:S02]  /*0900*/  @P2 IMAD.MOV.U32 R10, RZ, RZ, R6 ;  /* 0x000000ffff0a2224 */ /* 0x000fe400078e0006 */
[----:B------:R-:W-:Y:S02]  /*0910*/  @P2 IMAD.IADD R17, R7, 0x1, R11 ;  /* 0x0000000107112824 */ /* 0x000fe400078e020b */
[----:B-1----:R-:W-:-:S04]  /*0920*/  @!P2 IMAD.WIDE.U32 R4, R2, R9, R4 ;  /* 0x000000090204a225 */ /* 0x002fc800078e0004 */
[----:B------:R-:W-:Y:S02]  /*0930*/  @!P2 IMAD.MOV.U32 R10, RZ, RZ, R4 ;  /* 0x000000ffff0aa224 */ /* 0x000fe400078e0004 */
[----:B------:R-:W-:-:S03]  /*0940*/  @!P2 IMAD.MOV.U32 R17, RZ, RZ, R5 ;  /* 0x000000ffff11a224 */ /* 0x000fc600078e0005 */
[----:B------:R0:W-:Y:S04]  /*0950*/  STL [R1+0xc70], R10 ;  /* 0x000c700a01007387 */ /* 0x0001e80000100800 */
[----:B------:R0:W-:Y:S01]  /*0960*/  STL [R1+0xc6c], R17 ;  /* 0x000c6c1101007387 */ /* 0x0001e20000100800 */
[----:B------:R-:W-:Y:S05]  /*0970*/  @!P4 BRA `(.L_x_5) ;  /* 0x00000000000cc947 */ /* 0x000fea0003800000 */
[----:B------:R-:W-:Y:S01]  /*0980*/  UCGABAR_WAIT ;  /* 0x0000000000007dc7 */ /* 0x000fe20008000000 */
[----:B------:R-:W-:Y:S01]  /*0990*/  CCTL.IVALL ;  /* 0x00000000ff00798f */ /* 0x000fe20002000000 */
[----:B------:R-:W-:Y:S05]  /*09a0*/  BRA `(.L_x_6) ;  /* 0x0000000000047947 */ /* 0x000fea0003800000 */
.L_x_5:
[----:B------:R-:W-:Y:S06]  /*09b0*/  BAR.SYNC.DEFER_BLOCKING 0x0 ;  /* 0x0000000000007b1d */ /* 0x000fec0000010000 */
.L_x_6:
[----:B------:R-:W-:Y:S05]  /*09c0*/  @!P1 BRA `(.L_x_7) ;  /* 0x000005f000589947 */ /* 0x000fea0003800000 */
[----:B------:R-:W-:-:S06]  /*09d0*/  UISETP.GT.U32.AND UP0, UPT, UR11, 0x1, UPT ;  /* 0x000000010b00788c */ /* 0x000fcc000bf04070 */
[----:B------:R-:W-:-:S13]  /*09e0*/  PLOP3.LUT P0, PT, PT, PT, UP0, 0x80, 0x0 ;  /* 0x000000000000781c */ /* 0x000fda0003f0f008 */
[----:B------:R-:W-:Y:S05]  /*09f0*/  @P0 EXIT ;  /* 0x000000000000094d */ /* 0x000fea0003800000 */
[----:B------:R-:W-:Y:S01]  /*0a00*/  IMAD.MOV.U32 R6, RZ, RZ, -0x1 ;  /* 0xffffffffff067424 */ /* 0x000fe200078e00ff */
[----:B------:R-:W-:Y:S01]  /*0a10*/  ULDC.64 UR4, c[0x0][0x650] ;  /* 0x0001940000047ab9 */ /* 0x000fe20000000a00 */
[----:B------:R-:W-:Y:S01]  /*0a20*/  IMAD.MOV.U32 R5, RZ, RZ, -0x1 ;  /* 0xffffffffff057424 */ /* 0x000fe200078e00ff */
[----:B------:R-:W-:Y:S01]  /*0a30*/  ISETP.GE.U32.AND P0, PT, R10, UR4, PT ;  /* 0x000000040a007c0c */ /* 0x000fe2000bf06070 */
[----:B------:R-:W-:Y:S01]  /*0a40*/  UMOV UR24, 0xffffffff ;  /* 0xffffffff00187882 */ /* 0x000fe20000000000 */
[----:B------:R1:W-:Y:S01]  /*0a50*/  STL [R1+0xc60], R6 ;  /* 0x000c600601007387 */ /* 0x0003e20000100800 */
[----:B------:R-:W-:Y:S02]  /*0a60*/  PRMT R4, RZ, 0x7610, R4 ;  /* 0x00007610ff047816 */ /* 0x000fe40000000004 */
[----:B------:R-:W-:Y:S01]  /*0a70*/  ISETP.GE.U32.AND.EX P0, PT, R17, UR5, PT, P0 ;  /* 0x0000000511007c0c */ /* 0x000fe2000bf06100 */
[----:B------:R1:W-:-:S12]  /*0a80*/  STL [R1+0xc5c], R5 ;  /* 0x000c5c0501007387 */ /* 0x0003d80000100800 */
[----:B-1----:R-:W-:Y:S05]  /*0a90*/  @P0 BRA `(.L_x_8) ;  /* 0x00000004003c0947 */ /* 0x002fea0003800000 */
[----:B------:R-:W-:Y:S01]  /*0aa0*/  ULDC.64 UR14, c[0x0][0x628] ;  /* 0x00018a00000e7ab9 */ /* 0x000fe20000000a00 */
[----:B------:R-:W1:Y:S01]  /*0ab0*/  LDC.64 R8, c[0x0][0x620] ;  /* 0x00018800ff087b82 */ /* 0x000e620000000a00 */
[----:B------:R-:W-:Y:S01]  /*0ac0*/  ISETP.NE.U32.AND P0, PT, RZ, UR14, PT ;  /* 0x0000000eff007c0c */ /* 0x000fe2000bf05070 */
[----:B------:R-:W-:Y:S01]  /*0ad0*/  ULDC UR13, c[0x0][0x630] ;  /* 0x00018c00000d7ab9 */ /* 0x000fe20000000800 */
[----:B------:R-:W-:Y:S02]  /*0ae0*/  R2UR UR4, R10 ;  /* 0x000000000a0472ca */ /* 0x000fe400000e0000 */
[----:B------:R-:W-:Y:S02]  /*0af0*/  ISETP.NE.AND.EX P0, PT, RZ, UR15, PT, P0 ;  /* 0x0000000fff007c0c */ /* 0x000fe4000bf05300 */
[----:B------:R-:W-:-:S11]  /*0b00*/  R2UR UR5, R17 ;  /* 0x00000000110572ca */ /* 0x000fd600000e0000 */
[----:B------:R-:W-:Y:S05]  /*0b10*/  @!P0 BRA `(.L_x_9) ;  /* 0x0000000000308947 */ /* 0x000fea0003800000 */
[----:B------:R-:W-:Y:S01]  /*0b20*/  R2UR UR4, R10 ;  /* 0x000000000a0472ca */ /* 0x000fe200000e0000 */
[----:B------:R-:W-:Y:S01]  /*0b30*/  ULDC UR6, c[0x0][0x634] ;  /* 0x00018d0000067ab9 */ /* 0x000fe20000000800 */
[----:B------:R-:W-:-:S11]  /*0b40*/  R2UR UR12, R17 ;  /* 0x00000000110c72ca */ /* 0x000fd600000e0000 */
[----:B------:R-:W-:-:S04]  /*0b50*/  UIADD3 UR6, UP0, UR4, UR6, URZ ;  /* 0x0000000604067290 */ /* 0x000fc8000ff1e03f */
[----:B------:R-:W-:-:S04]  /*0b60*/  UIADD3.X UR12, URZ, UR12, URZ, UP0, !UPT ;  /* 0x0000000c3f0c7290 */ /* 0x000fc800087fe43f */
[----:B------:R-:W-:-:S04]  /*0b70*/  UIMAD.WIDE.U32 UR4, UR12, UR14, URZ ;  /* 0x0000000e0c0472a5 */ /* 0x000fc8000f8e003f */
[----:B------:R-:W-:Y:S02]  /*0b80*/  UIMAD.WIDE.U32 UR8, UP0, UR6, UR15, UR4 ;  /* 0x0000000f060872a5 */ /* 0x000fe4000f800004 */
[----:B------:R-:W-:Y:S02]  /*0b90*/  UIMAD.WIDE.U32 UR4, UR6, UR14, URZ ;  /* 0x0000000e060472a5 */ /* 0x000fe4000f8e003f */
[----:B------:R-:W-:Y:S02]  /*0ba0*/  UIADD3.X UR11, URZ, URZ, URZ, UP0, !UPT ;  /* 0x0000003f3f0b7290 */ /* 0x000fe400087fe43f */
[----:B------:R-:W-:Y:S01]  /*0bb0*/  UIADD3 URZ, UP0, UR5, UR8, URZ ;  /* 0x00000008053f7290 */ /* 0x000fe2000ff1e03f */
[----:B------:R-:W-:-:S03]  /*0bc0*/  UMOV UR10, UR9 ;  /* 0x00000009000a7c82 */ /* 0x000fc60008000000 */
[----:B------:R-:W-:-:S12]  /*0bd0*/  UIMAD.WIDE.U32.X UR4, UR12, UR15, UR10, UP0 ;  /* 0x0000000f0c0472a5 */ /* 0x000fd800080e040a */
.L_x_9:
[----:B------:R-:W-:Y:S01]  /*0be0*/  USHF.R.U64 UR24, UR4, UR13, UR5 ;  /* 0x0000000d04187299 */ /* 0x000fe20008001205 */
[----:B------:R-:W2:Y:S01]  /*0bf0*/  LDC.64 R22, c[0x0][0x640] ;  /* 0x00019000ff167b82 */ /* 0x000ea20000000a00 */
[----:B------:R-:W-:Y:S01]  /*0c00*/  USHF.R.U32.HI UR4, URZ, UR13, UR5 ;  /* 0x0000000d3f047299 */ /* 0x000fe20008011605 */
[----:B------:R-:W-:-:S03]  /*0c10*/  IMAD.MOV.U32 R4, RZ, RZ, R10 ;  /* 0x000000ffff047224 */ /* 0x000fc600078e000a */
[----:B------:R-:W-:-:S03]  /*0c20*/  IADD3 R3, P0, RZ, -UR24, RZ ;  /* 0x80000018ff037c10 */ /* 0x000fc6000ff1e0ff */
[----:B------:R-:W0:Y:S02]  /*0c30*/  LDC R14, c[0x0][0x618] ;  /* 0x00018600ff0e7b82 */ /* 0x000e240000000800 */
[----:B------:R-:W-:-:S04]  /*0c40*/  IMAD.X R5, RZ, RZ, ~UR4, P0 ;  /* 0x80000004ff057e24 */ /* 0x000fc800080e06ff */
[-C--:B-1----:R-:W-:Y:S02]  /*0c50*/  IMAD R6, R5, R8.reuse, RZ ;  /* 0x0000000805067224 */ /* 0x082fe400078e02ff */
[----:B------:R-:W1:Y:S01]  /*0c60*/  LDC R16, c[0x0][0x608] ;  /* 0x00018200ff107b82 */ /* 0x000e620000000800 */
[----:B------:R-:W-:Y:S02]  /*0c70*/  IMAD.MOV.U32 R5, RZ, RZ, R17 ;  /* 0x000000ffff057224 */ /* 0x000fe400078e0011 */
[----:B------:R-:W-:-:S05]  /*0c80*/  IMAD.WIDE.U32 R4, R3, R8, R4 ;  /* 0x0000000803047225 */ /* 0x000fca00078e0004 */
[----:B------:R-:W3:Y:S01]  /*0c90*/  LDC R20, c[0x0][0x658] ;  /* 0x00019600ff147b82 */ /* 0x000ee20000000800 */
[----:B------:R-:W-:Y:S01]  /*0ca0*/  IMAD R3, R3, R9, R6 ;  /* 0x0000000903037224 */ /* 0x000fe200078e0206 */
[----:B--2---:R-:W-:-:S03]  /*0cb0*/  ISETP.NE.U32.AND P0, PT, R22, RZ, PT ;  /* 0x000000ff1600720c */ /* 0x004fc60003f05070 */
[----:B------:R-:W-:Y:S01]  /*0cc0*/  IMAD.IADD R3, R5, 0x1, R3 ;  /* 0x0000000105037824 */ /* 0x000fe200078e0203 */
[----:B------:R-:W-:Y:S01]  /*0cd0*/  ISETP.NE.AND.EX P0, PT, R23, RZ, PT, P0 ;  /* 0x000000ff1700720c */ /* 0x000fe20003f05300 */
[----:B------:R-:W-:Y:S01]  /*0ce0*/  IMAD.MOV.U32 R5, RZ, RZ, -0x1 ;  /* 0xffffffffff057424 */ /* 0x000fe200078e00ff */
[----:B------:R-:W2:Y:S02]  /*0cf0*/  LDC R18, c[0x0][0x600] ;  /* 0x00018000ff127b82 */ /* 0x000ea40000000800 */
[-CC-:B0-----:R-:W-:Y:S02]  /*0d00*/  SHF.R.U64 R10, R4, R14.reuse, R3.reuse ;  /* 0x0000000e040a7219 */ /* 0x181fe40000001203 */
[----:B------:R-:W-:Y:S01]  /*0d10*/  SHF.R.U32.HI R3, RZ, R14, R3 ;  /* 0x0000000eff037219 */ /* 0x000fe20000011603 */
[----:B------:R-:W-:Y:S02]  /*0d20*/  IMAD R14, R15, R12, R2 ;  /* 0x0000000c0f0e7224 */ /* 0x000fe400078e0202 */
[----:B------:R-:W-:Y:S01]  /*0d30*/  IMAD.MOV.U32 R15, RZ, RZ, 0x1 ;  /* 0x00000001ff0f7424 */ /* 0x000fe200078e00ff */
[----:B------:R-:W0:Y:S01]  /*0d40*/  LDC R11, c[0x0][0x648] ;  /* 0x00019200ff0b7b82 */ /* 0x000e220000000800 */
[----:B-1----:R-:W-:-:S02]  /*0d50*/  SHF.R.U64 R21, R10, R16, R3 ;  /* 0x000000100a157219 */ /* 0x002fc40000001203 */
[----:B------:R-:W-:-:S05]  /*0d60*/  SHF.R.U32.HI R3, RZ, R16, R3 ;  /* 0x00000010ff037219 */ /* 0x000fca0000011603 */
[----:B------:R-:W1:Y:S01]  /*0d70*/  LDC R17, c[0x0][0x638] ;  /* 0x00018e00ff117b82 */ /* 0x000e620000000800 */
[-C--:B---3--:R-:W-:Y:S02]  /*0d80*/  SHF.L.U32 R2, R5, R20.reuse, RZ ;  /* 0x0000001405027219 */ /* 0x088fe400000006ff */
[--C-:B------:R-:W-:Y:S02]  /*0d90*/  SHF.R.U64 R12, R21, R20, R3.reuse ;  /* 0x00000014150c7219 */ /* 0x100fe40000001203 */
[----:B------:R-:W-:Y:S02]  /*0da0*/  LOP3.LUT R8, RZ, R2, RZ, 0x33, !PT ;  /* 0x00000002ff087212 */ /* 0x000fe400078e33ff */
[----:B------:R-:W-:Y:S01]  /*0db0*/  SHF.R.U32.HI R3, RZ, R20, R3 ;  /* 0x00000014ff037219 */ /* 0x000fe20000011603 */
[----:B------:R-:W3:Y:S01]  /*0dc0*/  LDC R19, c[0x0][0x610] ;  /* 0x00018400ff137b82 */ /* 0x000ee20000000800 */
[----:B------:R-:W-:Y:S01]  /*0dd0*/  IMAD.MOV.U32 R2, RZ, RZ, R12 ;  /* 0x000000ffff027224 */ /* 0x000fe200078e000c */
[----:B------:R-:W-:Y:S06]  /*0de0*/  @!P0 BRA `(.L_x_10) ;  /* 0x0000000000288947 */ /* 0x000fec0003800000 */
[----:B------:R-:W4:Y:S02]  /*0df0*/  LDC R7, c[0x0][0x64c] ;  /* 0x00019300ff077b82 */ /* 0x000f240000000800 */
[----:B----4-:R-:W-:-:S05]  /*0e00*/  IADD3 R7, P0, R12, R7, RZ ;  /* 0x000000070c077210 */ /* 0x010fca0007f1e0ff */
[----:B------:R-:W-:-:S04]  /*0e10*/  IMAD.X R9, RZ, RZ, R3, P0 ;  /* 0x000000ffff097224 */ /* 0x000fc800000e0603 */
[----:B------:R-:W-:-:S04]  /*0e20*/  IMAD.WIDE.U32 R2, R9, R22, RZ ;  /* 0x0000001609027225 */ /* 0x000fc800078e00ff */
[----:B------:R-:W-:-:S04]  /*0e30*/  IMAD.WIDE.U32 R4, P0, R7, R23, R2 ;  /* 0x0000001707047225 */ /* 0x000fc80007800002 */
[----:B------:R-:W-:-:S04]  /*0e40*/  IMAD.WIDE.U32 R2, R7, R22, RZ ;  /* 0x0000001607027225 */ /* 0x000fc800078e00ff */
[----:B------:R-:W-:Y:S01]  /*0e50*/  IMAD.X R7, RZ, RZ, RZ, P0 ;  /* 0x000000ffff077224 */ /* 0x000fe200000e06ff */
[----:B------:R-:W-:Y:S01]  /*0e60*/  IADD3 RZ, P0, R3, R4, RZ ;  /* 0x0000000403ff7210 */ /* 0x000fe20007f1e0ff */
[----:B------:R-:W-:-:S04]  /*0e70*/  IMAD.MOV.U32 R6, RZ, RZ, R5 ;  /* 0x000000ffff067224 */ /* 0x000fc800078e0005 */
[----:B------:R-:W-:-:S08]  /*0e80*/  IMAD.WIDE.U32.X R2, R9, R23, R6, P0 ;  /* 0x0000001709027225 */ /* 0x000fd000000e0406 */
.L_x_10:
[----:B0-----:R-:W-:Y:S01]  /*0e90*/  SHF.R.U64 R4, R2, R11, R3 ;  /* 0x0000000b02047219 */ /* 0x001fe20000001203 */
[----:B--2---:R-:W-:Y:S01]  /*0ea0*/  VIADD R5, R18, 0xffffffff ;  /* 0xffffffff12057836 */ /* 0x004fe20000000000 */
[----:B------:R-:W-:Y:S02]  /*0eb0*/  SHF.L.U32 R3, R15, R20, RZ ;  /* 0x000000140f037219 */ /* 0x000fe400000006ff */
[----:B------:R-:W-:Y:S01]  /*0ec0*/  LOP3.LUT R8, R21, R8, RZ, 0xc0, !PT ;  /* 0x0000000815087212 */ /* 0x000fe200078ec0ff */
[----:B------:R-:W-:Y:S01]  /*0ed0*/  IMAD.MOV R6, RZ, RZ, -R4 ;  /* 0x000000ffff067224 */ /* 0x000fe200078e0a04 */
[----:B------:R-:W-:Y:S02]  /*0ee0*/  SEL R2, R13, R14, !P2 ;  /* 0x0000000e0d027207 */ /* 0x000fe40005000000 */
[----:B------:R-:W-:Y:S01]  /*0ef0*/  LOP3.LUT R5, R10, R5, RZ, 0xc0, !PT ;  /* 0x000000050a057212 */ /* 0x000fe200078ec0ff */
[----:B------:R-:W-:Y:S02]  /*0f00*/  IMAD R7, R3, R4, R8 ;  /* 0x0000000403077224 */ /* 0x000fe400078e0208 */
[----:B-1----:R-:W-:-:S02]  /*0f10*/  IMAD R3, R6, R17, R12 ;  /* 0x0000001106037224 */ /* 0x002fc400078e020c */
[----:B---3--:R-:W-:Y:S02]  /*0f20*/  IMAD R2, R7, R19, R2 ;  /* 0x0000001307027224 */ /* 0x008fe400078e0202 */
[----:B------:R-:W-:Y:S02]  /*0f30*/  IMAD R3, R3, R18, R5 ;  /* 0x0000001203037224 */ /* 0x000fe400078e0205 */
[----:B------:R-:W-:-:S03]  /*0f40*/  IMAD.MOV.U32 R4, RZ, RZ, 0x1 ;  /* 0x00000001ff047424 */ /* 0x000fc600078e00ff */
[----:B------:R-:W-:Y:S02]  /*0f50*/  SEL R5, R3, R2, !P2 ;  /* 0x0000000203057207 */ /* 0x000fe40005000000 */
[----:B------:R-:W-:-:S03]  /*0f60*/  SEL R2, R2, R3, !P2 ;  /* 0x0000000302027207 */ /* 0x000fc60005000000 */
[----:B------:R1:W-:Y:S04]  /*0f70*/  STL [R1+0xc5c], R5 ;  /* 0x000c5c0501007387 */ /* 0x0003e80000100800 */
[----:B------:R1:W-:Y:S02]  /*0f80*/  STL [R1+0xc60], R2 ;  /* 0x000c600201007387 */ /* 0x0003e40000100800 */
.L_x_8:
[----:B------:R-:W-:-:S08]  /*0f90*/  NOP ;  /* 0x0000000000007918 */ /* 0x000fd00000000000 */
[----:B------:R-:W2:Y:S02]  /*0fa0*/  USETMAXREG.TRY_ALLOC.CTAPOOL UP0, 0xf0 ;  /* 0x000000f0000079c8 */ /* 0x000ea40008000600 */
[----:B--2---:R-:W-:-:S13]  /*0fb0*/  PLOP3.LUT P0, PT, PT, PT, UP0, 0x80, 0x0 ;  /* 0x000000000000781c */ /* 0x004fda0003f0f008 */
[----:B------:R-:W-:Y:S05]  /*0fc0*/  @!P0 BRA `(.L_x_8) ;  /* 0xfffffffc00f08947 */ /* 0x000fea000383ffff */
[----:B------:R-:W-:Y:S01]  /*0fd0*/  ULDC.64 UR4, c[0x0][0x598] ;  /* 0x0001660000047ab9 */ /* 0x000fe20000000a00 */
[----:B------:R-:W-:Y:S01]  /*0fe0*/  ULDC.64 UR26, c[0x0][0x208] ;  /* 0x00008200001a7ab9 */ /* 0x000fe20000000a00 */
[----:B------:R-:W-:-:S04]  /*0ff0*/  ISETP.NE.U32.AND P0, PT, RZ, UR4, PT ;  /* 0x00000004ff007c0c */ /* 0x000fc8000bf05070 */
[----:B------:R-:W-:-:S13]  /*1000*/  ISETP.NE.AND.EX P0, PT, RZ, UR5, PT, P0 ;  /* 0x00000005ff007c0c */ /* 0x000fda000bf05300 */
[----:B------:R-:W-:Y:S05]  /*1010*/  @!P0 BRA `(.L_x_11) ;  /* 0x0000000000208947 */ /* 0x000fea0003800000 */
[----:B-1----:R-:W1:Y:S02]  /*1020*/  LDC.64 R2, c[0x0][0x598] ;  /* 0x00016600ff027b82 */ /* 0x002e640000000a00 */
[----:B-1----:R-:W2:Y:S02]  /*1030*/  LDG.E.64 R2, desc[UR26][R2.64] ;  /* 0x0000001a02027981 */ /* 0x002ea4000c1e1b00 */
[----:B--2---:R-:W-:-:S04]  /*1040*/  ISETP.NE.U32.AND P0, PT, R2, RZ, PT ;  /* 0x000000ff0200720c */ /* 0x004fc80003f05070 */
[----:B------:R-:W-:-:S13]  /*1050*/  ISETP.NE.AND.EX P0, PT, R3, RZ, PT, P0 ;  /* 0x000000ff0300720c */ /* 0x000fda0003f05300 */
[----:B------:R-:W-:Y:S05]  /*1060*/  @!P0 BRA `(.L_x_11) ;  /* 0x00000000000c8947 */ /* 0x000fea0003800000 */
[----:B------:R-:W2:Y:S02]  /*1070*/  LD.E R2, desc[UR26][R2.64] ;  /* 0x0000001a02027980 */ /* 0x000ea4000c101900 */
[----:B--2---:R-:W-:Y:S01]  /*1080*/  R2UR UR19, R2 ;  /* 0x00000000021372ca */ /* 0x004fe200000e0000 */
[----:B------:R-:W-:-:S14]  /*1090*/  BRA `(.L_x_12) ;  /* 0x0000000000247947 */ /* 0x000fdc0003800000 */
.L_x_11:
[----:B------:R-:W-:Y:S02]  /*10a0*/  ULDC.64 UR4, c[0x0][0x588] ;  /* 0x0001620000047ab9 */ /* 0x000fe40000000a00 */
[----:B------:R-:W-:-:S04]  /*10b0*/  ISETP.NE.U32.AND P0, PT, RZ, UR4, PT ;  /* 0x00000004ff007c0c */ /* 0x000fc8000bf05070 */
[----:B------:R-:W-:-:S13]  /*10c0*/  ISETP.NE.AND.EX P0, PT, RZ, UR5, PT, P0 ;  /* 0x00000005ff007c0c */ /* 0x000fda000bf05300 */
[----:B------:R-:W-:Y:S05]  /*10d0*/  @!P0 BRA `(.L_x_13) ;  /* 0x0000000000108947 */ /* 0x000fea0003800000 */
[----:B-1----:R-:W1:Y:S02]  /*10e0*/  LDC.64 R2, c[0x0][0x588] ;  /* 0x00016200ff027b82 */ /* 0x002e640000000a00 */
[----:B-1----:R-:W2:Y:S02]  /*10f0*/  LDG.E R2, desc[UR26][R2.64] ;  /* 0x0000001a02027981 */ /* 0x002ea4000c1e1900 */
[----:B--2---:R-:W-:Y:S01]  /*1100*/  R2UR UR19, R2 ;  /* 0x00000000021372ca */ /* 0x004fe200000e0000 */
[----:B------:R-:W-:-:S14]  /*1110*/  BRA `(.L_x_12) ;  /* 0x0000000000047947 */ /* 0x000fdc0003800000 */
.L_x_13:
[----:B------:R-:W-:-:S05]  /*1120*/  ULDC UR19, c[0x0][0x580] ;  /* 0x0001600000137ab9 */ /* 0x000fca0000000800 */
.L_x_12:
[----:B------:R-:W-:Y:S02]  /*1130*/  ULDC.64 UR4, c[0x0][0x5a0] ;  /* 0x0001680000047ab9 */ /* 0x000fe40000000a00 */
        /* <DEDUP_REMOVED lines=11> */
.L_x_14:
        /* <DEDUP_REMOVED lines=8> */
.L_x_16:
[----:B------:R-:W-:-:S05]  /*1270*/  ULDC UR18, c[0x0][0x584] ;  /* 0x0001610000127ab9 */ /* 0x000fca0000000800 */
.L_x_15:
[----:B------:R-:W-:-:S13]  /*1280*/  LOP3.LUT P0, RZ, R4, 0xff, RZ, 0xc0, !PT ;  /* 0x000000ff04ff7812 */ /* 0x000fda000780c0ff */
[----:B------:R-:W-:Y:S05]  /*1290*/  @!P0 EXIT ;  /* 0x000000000000894d */ /* 0x000fea0003800000 */
[----:B------:R-:W-:Y:S01]  /*12a0*/  ULDC UR4, c[0x0][0x28c] ;  /* 0x0000a30000047ab9 */ /* 0x000fe20000000800 */
[----:B------:R-:W-:Y:S01]  /*12b0*/  ULDC.64 UR14, c[0x0][0x5c8] ;  /* 0x00017200000e7ab9 */ /* 0x000fe20000000a00 */
[----:B------:R-:W-:Y:S02]  /*12c0*/  UIADD3 UR4, UR4, 0x3f, URZ ;  /* 0x0000003f04047890 */ /* 0x000fe4000fffe03f */
[----:B------:R-:W-:Y:S02]  /*12d0*/  USHF.L.U64.HI UR8, UR14, 0x7, UR15 ;  /* 0x000000070e087899 */ /* 0x000fe4000801020f */
[----:B------:R-:W-:Y:S02]  /*12e0*/  USHF.R.S32.HI UR5, URZ, 0x1f, UR4 ;  /* 0x0000001f3f057899 */ /* 0x000fe40008011404 */
[----:B------:R-:W-:Y:S02]  /*12f0*/  USHF.L.U32 UR9, UR14, 0x7, URZ ;  /* 0x000000070e097899 */ /* 0x000fe4000800063f */
[----:B------:R-:W-:-:S02]  /*1300*/  ULEA.HI UR5, UR5, UR4, URZ, 0x6 ;  /* 0x0000000405057291 */ /* 0x000fc4000f8f303f */
[----:B------:R-:W-:Y:S02]  /*1310*/  USHF.L.U64.HI UR10, UR14, 0x3, UR15 ;  /* 0x000000030e0a7899 */ /* 0x000fe4000801020f */
[----:B------:R-:W-:Y:S02]  /*1320*/  USHF.L.U32 UR11, UR14, 0x3, URZ ;  /* 0x000000030e0b7899 */ /* 0x000fe4000800063f */
[----:B------:R-:W-:Y:S02]  /*1330*/  USHF.L.U64.HI UR12, UR14, 0x8, UR15 ;  /* 0x000000080e0c7899 */ /* 0x000fe4000801020f */
[----:B------:R-:W-:Y:S02]  /*1340*/  USHF.L.U32 UR13, UR14, 0x8, URZ ;  /* 0x000000080e0d7899 */ /* 0x000fe4000800063f */
[----:B------:R-:W-:Y:S02]  /*1350*/  USHF.R.S32.HI UR17, URZ, 0x6, UR5 ;  /* 0x000000063f117899 */ /* 0x000fe40008011405 */
[----:B------:R-:W-:Y:S01]  /*1360*/  ULOP3.LUT UR14, UR7, 0x1, URZ, 0xfc, !UPT ;  /* 0x00000001070e7892 */ /* 0x000fe2000f8efc3f */
[----:B------:R-:W-:Y:S01]  /*1370*/  UMOV UR4, URZ ;  /* 0x0000003f00047c82 */ /* 0x000fe20008000000 */
[----:B------:R-:W-:-:S10]  /*1380*/  UMOV UR5, URZ ;  /* 0x0000003f00057c82 */ /* 0x000fd40008000000 */
.L_x_169:
[----:B------:R-:W-:Y:S01]  /*1390*/  STL [R1+0xc58], RZ ;  /* 0x000c58ff01007387 */ /* 0x000fe20000100800 */
[----:B--2---:R-:W2:Y:S01]  /*13a0*/  S2UR UR25, SR_CgaCtaId ;  /* 0x00000000001979c3 */ /* 0x004ea20000008800 */
[----:B------:R-:W-:Y:S01]  /*13b0*/  UMOV UR23, 0x400 ;  /* 0x0000040000177882 */ /* 0x000fe20000000000 */
[----:B------:R-:W-:Y:S01]  /*13c0*/  UMOV UR6, URZ ;  /* 0x0000003f00067c82 */ /* 0x000fe20008000000 */
[----:B------:R-:W-:Y:S01]  /*13d0*/  STL [R1+0xc54], RZ ;  /* 0x000c54ff01007387 */ /* 0x000fe20000100800 */
[----:B------:R-:W-:Y:S01]  /*13e0*/  UMOV UR20, URZ ;  /* 0x0000003f00147c82 */ /* 0x000fe20008000000 */
[----:B------:R-:W-:Y:S01]  /*13f0*/  UMOV UR21, URZ ;  /* 0x0000003f00157c82 */ /* 0x000fe20008000000 */
[----:B------:R-:W-:Y:S01]  /*1400*/  CS2R R236, SRZ ;  /* 0x0000000000ec7805 */ /* 0x000fe2000001ff00 */
[----:B------:R-:W-:Y:S01]  /*1410*/  STL [R1+0xc50], RZ ;  /* 0x000c50ff01007387 */ /* 0x000fe20000100800 */
[----:B------:R-:W3:Y:S01]  /*1420*/  LDC R3, c[0x0][0x28c] ;  /* 0x0000a300ff037b82 */ /* 0x000ee20000000800 */
[----:B------:R-:W-:-:S02]  /*1430*/  CS2R R234, SRZ ;  /* 0x0000000000ea7805 */ /* 0x000fc4000001ff00 */
[----:B------:R-:W-:Y:S01]  /*1440*/  CS2R R232, SRZ ;  /* 0x0000000000e87805 */ /* 0x000fe2000001ff00 */
[----:B------:R-:W-:Y:S01]  /*1450*/  STL [R1+0xc4c], RZ ;  /* 0x000c4cff01007387 */ /* 0x000fe20000100800 */
[----:B------:R-:W-:Y:S02]  /*1460*/  CS2R R230, SRZ ;  /* 0x0000000000e67805 */ /* 0x000fe4000001ff00 */
[----:B------:R-:W-:Y:S02]  /*1470*/  CS2R R228, SRZ ;  /* 0x0000000000e47805 */ /* 0x000fe4000001ff00 */
[----:B------:R-:W-:Y:S01]  /*1480*/  CS2R R226, SRZ ;  /* 0x0000000000e27805 */ /* 0x000fe2000001ff00 */
[----:B------:R-:W-:Y:S01]  /*1490*/  STL [R1+0xc48], RZ ;  /* 0x000c48ff01007387 */ /* 0x000fe20000100800 */
[----:B------:R-:W-:Y:S02]  /*14a0*/  CS2R R224, SRZ ;  /* 0x0000000000e07805 */ /* 0x000fe4000001ff00 */
        /* <DEDUP_REMOVED lines=15> */
[----:B---3--:R-:W-:Y:S02]  /*15a0*/  ISETP.GE.AND P0, PT, R3, 0x1, PT ;  /* 0x000000010300780c */ /* 0x008fe40003f06270 */
        /* <DEDUP_REMOVED lines=37> */
[----:B0-----:R-:W-:Y:S01]  /*1800*/  CS2R R16, SRZ ;  /* 0x0000000000107805 */ /* 0x001fe2000001ff00 */
[----:B------:R-:W-:Y:S01]  /*1810*/  STL [R1+0xc10], RZ ;  /* 0x000c10ff01007387 */ /* 0x000fe20000100800 */
[----:B------:R-:W-:Y:S02]  /*1820*/  CS2R R14, SRZ ;  /* 0x00000000000e7805 */ /* 0x000fe4000001ff00 */
[----:B------:R-:W-:-:S02]  /*1830*/  CS2R R12, SRZ ;  /* 0x00000000000c7805 */ /* 0x000fc4000001ff00 */
[----:B------:R-:W-:Y:S01]  /*1840*/  CS2R R10, SRZ ;  /* 0x00000000000a7805 */ /* 0x000fe2000001ff00 */
[----:B------:R-:W-:Y:S01]  /*1850*/  STL [R1+0xc0c], RZ ;  /* 0x000c0cff01007387 */ /* 0x000fe20000100800 */
[----:B------:R-:W-:Y:S02]  /*1860*/  CS2R R8, SRZ ;  /* 0x0000000000087805 */ /* 0x000fe4000001ff00 */
[----:B-1----:R-:W-:Y:S01]  /*1870*/  CS2R R6, SRZ ;  /* 0x0000000000067805 */ /* 0x002fe2000001ff00 */
[----:B-1----:R-:W-:Y:S01]  /*1880*/  IMAD.MOV.U32 R5, RZ, RZ, RZ ;  /* 0x000000ffff057224 */ /* 0x002fe200078e00ff */
[----:B------:R-:W-:Y:S01]  /*1890*/  STL [R1+0xc08], RZ ;  /* 0x000c08ff01007387 */ /* 0x000fe20000100800 */
[----:B------:R-:W-:Y:S02]  /*18a0*/  CS2R R24, SRZ ;  /* 0x0000000000187805 */ /* 0x000fe4000001ff00 */
[----:B------:R-:W-:Y:S02]  /*18b0*/  CS2R R26, SRZ ;  /* 0x00000000001a7805 */ /* 0x000fe4000001ff00 */
[----:B------:R-:W-:Y:S01]  /*18c0*/  CS2R R28, SRZ ;  /* 0x00000000001c7805 */ /* 0x000fe2000001ff00 */
[----:B------:R-:W-:Y:S01]  /*18d0*/  STL [R1+0xc04], RZ ;  /* 0x000c04ff01007387 */ /* 0x000fe20000100800 */
[----:B------:R-:W-:-:S02]  /*18e0*/  CS2R R30, SRZ ;  /* 0x00000000001e7805 */ /* 0x000fc4000001ff00 */
[----:B------:R-:W-:Y:S02]  /*18f0*/  CS2R R32, SRZ ;  /* 0x0000000000207805 */ /* 0x000fe4000001ff00 */
[----:B------:R-:W-:Y:S01]  /*1900*/  CS2R R34, SRZ ;  /* 0x0000000000227805 */ /* 0x000fe2000001ff00 */
        /* <DEDUP_REMOVED lines=77> */
[----:B------:R-:W-:-:S03]  /*1de0*/  CS2R R150, SRZ ;  /* 0x0000000000967805 */ /* 0x000fc6000001ff00 */
[----:B------:R-:W-:Y:S04]  /*1df0*/  STL [R1+0xbb0], RZ ;  /* 0x000bb0ff01007387 */ /* 0x000fe80000100800 */
        /* <DEDUP_REMOVED lines=620> */
[----:B------:R-:W-:Y:S04]  /*44c0*/  STL [R1], RZ ;  /* 0x000000ff01007387 */ /* 0x000fe80000100800 */
        /* <DEDUP_REMOVED lines=39> */
[----:B------:R-:W-:Y:S01]  /*4740*/  STL [R1+0xa0], RZ ;  /* 0x0000a0ff01007387 */ /* 0x000fe20000100800 */
[----:B------:R-:W0:Y:S03]  /*4750*/  S2R R2, SR_TID.X ;  /* 0x0000000000027919 */ /* 0x000e260000002100 */
        /* <DEDUP_REMOVED lines=8> */
[----:B0-----:R-:W-:-:S03]  /*47e0*/  LOP3.LUT R2, R2, 0x80, RZ, 0xc0, !PT ;  /* 0x0000008002027812 */ /* 0x001fc600078ec0ff */
[----:B------:R-:W-:Y:S01]  /*47f0*/  STL [R1+0xc4], RZ ;  /* 0x0000c4ff01007387 */ /* 0x000fe20000100800 */
[----:B------:R-:W-:-:S03]  /*4800*/  SHF.R.U32.HI R2, RZ, 0x7, R2 ;  /* 0x00000007ff027819 */ /* 0x000fc60000011602 */
        /* <DEDUP_REMOVED lines=33> */
[----:B------:R-:W0:Y:S04]  /*4a20*/  SHFL.IDX PT, R2, R2, RZ, 0x1f ;  /* 0x00001fff02027589 */ /* 0x000e2800000e0000 */
[----:B------:R1:W-:Y:S04]  /*4a30*/  STL [R1+0x14c], RZ ;  /* 0x00014cff01007387 */ /* 0x0003e80000100800 */
[----:B------:R1:W-:Y:S04]  /*4a40*/  STL [R1+0x150], RZ ;  /* 0x000150ff01007387 */ /* 0x0003e80000100800 */
[----:B------:R1:W-:Y:S04]  /*4a50*/  STL [R1+0x154], RZ ;  /* 0x000154ff01007387 */ /* 0x0003e80000100800 */
[----:B------:R1:W-:Y:S04]  /*4a60*/  STL [R1+0x158], RZ ;  /* 0x000158ff01007387 */ /* 0x0003e80000100800 */
[----:B------:R1:W-:Y:S04]  /*4a70*/  STL [R1+0x15c], RZ ;  /* 0x00015cff01007387 */ /* 0x0003e80000100800 */
[----:B------:R1:W-:Y:S01]  /*4a80*/  STL [R1+0x160], RZ ;  /* 0x000160ff01007387 */ /* 0x0003e20000100800 */
[----:B0-----:R-:W-:Y:S01]  /*4a90*/  R2UR UR16, R2 ;  /* 0x00000000021072ca */ /* 0x001fe200000e0000 */
[----:B------:R-:W-:-:S02]  /*4aa0*/  IMAD.U32 R2, RZ, RZ, UR4 ;  /* 0x00000004ff027e24 */ /* 0x000fc4000f8e00ff */
[----:B------:R1:W-:Y:S04]  /*4ab0*/  STL [R1+0x164], RZ ;  /* 0x000164ff01007387 */ /* 0x0003e80000100800 */
[----:B------:R1:W-:Y:S04]  /*4ac0*/  STL [R1+0x168], RZ ;  /* 0x000168ff01007387 */ /* 0x0003e80000100800 */
[----:B------:R1:W-:Y:S02]  /*4ad0*/  STL [R1+0x16c], RZ ;  /* 0x00016cff01007387 */ /* 0x0003e40000100800 */
[----:B------:R-:W-:-:S02]  /*4ae0*/  ULEA.HI UR15, UR16, UR16, URZ, 0x1 ;  /* 0x00000010100f7291 */ /* 0x000fc4000f8f083f */
[----:B------:R1:W-:Y:S02]  /*4af0*/  STL [R1+0x170], RZ ;  /* 0x000170ff01007387 */ /* 0x0003e40000100800 */
[----:B------:R-:W-:Y:S02]  /*4b00*/  ULOP3.LUT UR22, UR15, 0xffffe, URZ, 0xc0, !UPT ;  /* 0x000ffffe0f167892 */ /* 0x000fe4000f8ec03f */
[----:B------:R1:W-:Y:S01]  /*4b10*/  STL [R1+0x174], RZ ;  /* 0x000174ff01007387 */ /* 0x0003e20000100800 */
[----:B--2---:R-:W-:Y:S02]  /*4b20*/  ULEA UR15, UR25, UR23, 0x18 ;  /* 0x00000017190f7291 */ /* 0x004fe4000f8ec03f */
[----:B------:R-:W-:Y:S01]  /*4b30*/  UIADD3 UR22, UR16, -UR22, URZ ;  /* 0x8000001610167290 */ /* 0x000fe2000fffe03f */
[----:B------:R1:W-:Y:S01]  /*4b40*/  STL [R1+0x178], RZ ;  /* 0x000178ff01007387 */ /* 0x0003e20000100800 */
[----:B------:R-:W-:Y:S02]  /*4b50*/  UMOV UR25, UR5 ;  /* 0x0000000500197c82 */ /* 0x000fe40008000000 */
[----:B------:R-:W-:Y:S01]  /*4b60*/  ULEA UR22, UR22, UR15, 0xc ;  /* 0x0000000f16167291 */ /* 0x000fe2000f8e603f */
[----:B------:R1:W-:Y:S03]  /*4b70*/  STL [R1+0x17c], RZ ;  /* 0x00017cff01007387 */ /* 0x0003e60000100800 */
[----:B------:R-:W-:Y:S01]  /*4b80*/  UIADD3 UR22, UR22, 0x100, URZ ;  /* 0x0000010016167890 */ /* 0x000fe2000fffe03f */
[----:B------:R1:W-:Y:S03]  /*4b90*/  STL [R1+0x180], RZ ;  /* 0x000180ff01007387 */ /* 0x0003e60000100800 */
[----:B------:R-:W-:Y:S01]  /*4ba0*/  USHF.R.U32.HI UR16, URZ, 0x4, UR22 ;  /* 0x000000043f107899 */ /* 0x000fe20008011616 */
[----:B------:R1:W-:Y:S03]  /*4bb0*/  STL [R1+0x184], RZ ;  /* 0x000184ff01007387 */ /* 0x0003e60000100800 */
[----:B------:R-:W-:Y:S01]  /*4bc0*/  ULOP3.LUT UR16, UR16, 0x3fff, URZ, 0xc0, !UPT ;  /* 0x00003fff10107892 */ /* 0x000fe2000f8ec03f */
[----:B------:R1:W-:Y:S04]  /*4bd0*/  STL [R1+0x188], RZ ;  /* 0x000188ff01007387 */ /* 0x0003e80000100800 */
        /* <DEDUP_REMOVED lines=28> */
[----:B------:R1:W-:Y:S01]  /*4da0*/  STL [R1+0x1fc], RZ ;  /* 0x0001fcff01007387 */ /* 0x0003e20000100800 */
[----:B------:R-:W-:Y:S05]  /*4db0*/  @!P0 BRA `(.L_x_17) ;  /* 0x000000b4009c8947 */ /* 0x000fea0003800000 */
[----:B------:R-:W-:-:S06]  /*4dc0*/  UISETP.NE.AND UP0, UPT, UR14, 0x3, UPT ;  /* 0x000000030e00788c */ /* 0x000fcc000bf05270 */
[----:B------:R-:W-:-:S13]  /*4dd0*/  PLOP3.LUT P1, PT, PT, PT, UP0, 0x80, 0x0 ;  /* 0x000000000000781c */ /* 0x000fda0003f2f008 */
[----:B------:R-:W-:Y:S05]  /*4de0*/  @!P1 BRA `(.L_x_18) ;  /* 0x0000000000049947 */ /* 0x000fea0003800000 */
[----:B------:R-:W-:Y:S01]  /*4df0*/  BPT.TRAP 0x1 ;  /* 0x000000040000795c */ /* 0x000fe20000300000 */
.L_x_18:
[----:B------:R-:W-:Y:S01]  /*4e00*/  ULEA UR20, UR5, UR15, 0x3 ;  /* 0x0000000f05147291 */ /* 0x000fe2000f8e183f */
[----:B------:R-:W-:-:S05]  /*4e10*/  IMAD.U32 R2, RZ, RZ, UR4 ;  /* 0x00000004ff027e24 */ /* 0x000fca000f8e00ff */
[----:B------:R-:W-:-:S04]  /*4e20*/  SHF.L.U32 R2, R2, 0x1f, RZ ;  /* 0x0000001f02027819 */ /* 0x000fc800000006ff */
[----:B------:R0:W2:Y:S01]  /*4e30*/  SYNCS.PHASECHK.TRANS64.TRYWAIT P0, [UR20], R2 ;  /* 0x00000002ff0075a7 */ /* 0x0000a20008000154 */
[----:B------:R-:W-:Y:S05]  /*4e40*/  @!P1 BRA `(.L_x_19) ;  /* 0x0000000000049947 */ /* 0x000fea0003800000 */
[----:B------:R-:W-:Y:S01]  /*4e50*/  BPT.TRAP 0x1 ;  /* 0x000000040000795c */ /* 0x000fe20000300000 */
.L_x_19:
[----:B------:R3:W-:Y:S01]  /*4e60*/  STL [R1+0xc58], RZ ;  /* 0x000c58ff01007387 */ /* 0x0007e20000100800 */
[----:B------:R-:W-:Y:S01]  /*4e70*/  UMOV UR6, 0x2 ;  /* 0x0000000200067882 */ /* 0x000fe20000000000 */
[----:B--2---:R-:W-:Y:S05]  /*4e80*/  @P0 BRA `(.L_x_20) ;  /* 0x0000000000080947 */ /* 0x004fea0003800000 */
[----:B------:R-:W2:Y:S02]  /*4e90*/  SYNCS.PHASECHK.TRANS64.TRYWAIT P0, [UR20], R2 ;  /* 0x00000002ff0075a7 */ /* 0x000ea40008000154 */
[----:B--2---:R-:W-:Y:S05]  /*4ea0*/  @!P0 BRA `(.L_x_21) ;  /* 0x000005c000c48947 */ /* 0x004fea0003800000 */
.L_x_20:
[----:B------:R-:W-:Y:S01]  /*4eb0*/  UIADD3 UR20, UR15, 0x20100, URZ ;  /* 0x000201000f147890 */ /* 0x000fe2000fffe03f */
[----:B------:R-:W-:Y:S01]  /*4ec0*/  WARPGROUP.ARRIVE ;  /* 0x00000000000079c5 */ /* 0x000fe20000000000 */
[----:B------:R-:W-:Y:S01]  /*4ed0*/  ULOP3.LUT UR25, UR16, 0x10000, URZ, 0xfc, !UPT ;  /* 0x0001000010197892 */ /* 0x000fe2000f8efc3f */
[----:B------:R-:W-:Y:S01]  /*4ee0*/  STL [R1+0xf30], R0 ;  /* 0x000f300001007387 */ /* 0x000fe20000100800 */
[----:B------:R-:W-:Y:S02]  /*4ef0*/  USHF.R.U32.HI UR20, URZ, 0x4, UR20 ;  /* 0x000000043f147899 */ /* 0x000fe40008011614 */
[----:B------:R-:W-:Y:S01]  /*4f00*/  ULEA UR25, UR5, UR25, 0xb ;  /* 0x0000001905197291 */ /* 0x000fe2000f8e583f */
[----:B------:R-:W-:Y:S01]  /*4f10*/  STL [R1+0xc54], RZ ;  /* 0x000c54ff01007387 */ /* 0x000fe20000100800 */
[----:B------:R-:W-:Y:S01]  /*4f20*/  ULOP3.LUT UR20, UR20, 0x3fff, URZ, 0xc0, !UPT ;  /* 0x00003fff14147892 */ /* 0x000fe2000f8ec03f */
[----:B------:R-:W-:Y:S01]  /*4f30*/  UMOV UR21, 0x80000020 ;  /* 0x8000002000157882 */ /* 0x000fe20000000000 */
[----:B------:R-:W-:-:S02]  /*4f40*/  UMOV UR23, 0x80000020 ;  /* 0x8000002000177882 */ /* 0x000fc40000000000 */
[----:B------:R-:W-:Y:S01]  /*4f50*/  ULOP3.LUT UR20, UR20, 0x10000, URZ, 0xfc, !UPT ;  /* 0x0001000014147892 */ /* 0x000fe2000f8efc3f */
[----:B------:R-:W-:Y:S03]  /*4f60*/  STL [R1+0xc50], RZ ;  /* 0x000c50ff01007387 */ /* 0x000fe60000100800 */
[----:B------:R-:W-:Y:S01]  /*4f70*/  ULEA UR28, UR5, UR20, 0xa ;  /* 0x00000014051c7291 */ /* 0x000fe2000f8e503f */
[----:B------:R-:W-:Y:S02]  /*4f80*/  STL [R1+0xc4c], RZ ;  /* 0x000c4cff01007387 */ /* 0x000fe40000100800 */
[----:B------:R-:W-:Y:S02]  /*4f90*/  UMOV UR20, UR25 ;  /* 0x0000001900147c82 */ /* 0x000fe40008000000 */
[----:B------:R-:W-:Y:S02]  /*4fa0*/  STL [R1+0xc48], RZ ;  /* 0x000c48ff01007387 */ /* 0x000fe40000100800 */
[----:B------:R-:W-:-:S02]  /*4fb0*/  UMOV UR22, UR28 ;  /* 0x0000001c00167c82 */ /* 0x000fc40008000000 */
[----:B------:R-:W-:Y:S01]  /*4fc0*/  QGMMA.64x256x32.F32.E4M3.E4M3 R24, gdesc[UR20], RZ, !UPT, gsb0 ;  /* 0x03e00000141879f3 */ /* 0x000fe2000c0008ff */
[----:B------:R-:W-:Y:S01]  /*4fd0*/  STL [R1+0xc44], RZ ;  /* 0x000c44ff01007387 */ /* 0x000fe20000100800 */
[----:B------:R-:W-:Y:S01]  /*4fe0*/  UIADD3 UR20, UR25, 0x200, URZ ;  /* 0x0000020019147890 */ /* 0x000fe2000fffe03f */
[----:B------:R-:W-:Y:S02]  /*4ff0*/  UMOV UR21, 0x80000020 ;  /* 0x8000002000157882 */ /* 0x000fe40000000000 */
        /* <DEDUP_REMOVED lines=65> */
[----:B------:R-:W-:-:S03]  /*5410*/  WARPGROUP.DEPBAR.LE gsb0, 0x0 ;  /* 0x00008000000079c5 */ /* 0x000fc60000010000 */
        /* <DEDUP_REMOVED lines=79> */
[----:B------:R-:W-:Y:S04]  /*5910*/  STL.64 [R1+0x400], R24 ;  /* 0x0004001801007387 */ /* 0x000fe80000100a00 */
        /* <DEDUP_REMOVED lines=62> */
[----:B------:R4:W-:Y:S04]  /*5d00*/  STL.64 [R1+0x5f8], R150 ;  /* 0x0005f89601007387 */ /* 0x0009e80000100a00 */
[----:B------:R-:W-:Y:S04]  /*5d10*/  STL [R1+0xa00], RZ ;  /* 0x000a00ff01007387 */ /* 0x000fe80000100800 */
[----:B------:R-:W-:Y:S01]  /*5d20*/  STL [R1+0x9fc], RZ ;  /* 0x0009fcff01007387 */ /* 0x000fe20000100800 */
[----:B----4-:R-:W-:-:S03]  /*5d30*/  WARPGROUP.ARRIVE ;  /* 0x00000000000079c5 */ /* 0x010fc60000000000 */
[----:B------:R-:W-:Y:S04]  /*5d40*/  STL [R1+0x9f8], RZ ;  /* 0x0009f8ff01007387 */ /* 0x000fe80000100800 */
[----:B------:R-:W-:Y:S01]  /*5d50*/  STL [R1+0x9f4], RZ ;  /* 0x0009f4ff01007387 */ /* 0x000fe20000100800 */
[----:B------:R-:W-:Y:S01]  /*5d60*/  QGMMA.64x256x32.F32.E4M3.E4M3 R24, gdesc[UR20], RZ, !UPT, gsb0 ;  /* 0x03e00000141879f3 */ /* 0x000fe2000c0008ff */
[----:B------:R-:W-:Y:S02]  /*5d70*/  UIADD3 UR20, UR25, 0x400, URZ ;  /* 0x0000040019147890 */ /* 0x000fe4000fffe03f */
[----:B------:R-:W-:Y:S01]  /*5d80*/  STL [R1+0x9f0], RZ ;  /* 0x0009f0ff01007387 */ /* 0x000fe20000100800 */
[----:B------:R-:W-:-:S03]  /*5d90*/  UMOV UR21, 0x80000020 ;  /* 0x8000002000157882 */ /* 0x000fc60000000000 */
        /* <DEDUP_REMOVED lines=19> */
[----:B------:R-:W-:Y:S01]  /*5ed0*/  STL.64 [R1+0x200], R24 ;  /* 0x0002001801007387 */ /* 0x000fe20000100a00 */
[----:B------:R-:W-:Y:S02]  /*5ee0*/  IMAD.MOV.U32 R0, RZ, RZ, R45 ;  /* 0x000000ffff007224 */ /* 0x000fe400078e002d */
[----:B------:R-:W-:Y:S01]  /*5ef0*/  IMAD.MOV.U32 R235, RZ, RZ, R46 ;  /* 0x000000ffffeb7224 */ /* 0x000fe200078e002e */
[----:B------:R-:W-:Y:S01]  /*5f00*/  STL.64 [R1+0x208], R26 ;  /* 0x0002081a01007387 */ /* 0x000fe20000100a00 */
[----:B------:R-:W-:Y:S02]  /*5f10*/  IMAD.MOV.U32 R234, RZ, RZ, R47 ;  /* 0x000000ffffea7224 */ /* 0x000fe400078e002f */
[----:B------:R-:W-:Y:S01]  /*5f20*/  IMAD.MOV.U32 R233, RZ, RZ, R48 ;  /* 0x000000ffffe97224 */ /* 0x000fe200078e0030 */
[----:B------:R-:W-:Y:S01]  /*5f30*/  STL.64 [R1+0x210], R28 ;  /* 0x0002101c01007387 */ /* 0x000fe20000100a00 */
[----:B------:R-:W-:Y:S02]  /*5f40*/  IMAD.MOV.U32 R232, RZ, RZ, R49 ;  /* 0x000000ffffe87224 */ /* 0x000fe400078e0031 */
[----:B------:R-:W-:Y:S01]  /*5f50*/  IMAD.MOV.U32 R231, RZ, RZ, R50 ;  /* 0x000000ffffe77224 */ /* 0x000fe200078e0032 */
[----:B------:R-:W-:Y:S01]  /*5f60*/  STL.64 [R1+0x218], R30 ;  /* 0x0002181e01007387 */ /* 0x000fe20000100a00 */
[----:B------:R-:W-:-:S02]  /*5f70*/  IMAD.MOV.U32 R230, RZ, RZ, R51 ;  /* 0x000000ffffe67224 */ /* 0x000fc400078e0033 */
        /* <DEDUP_REMOVED lines=19> */
[----:B------:R4:W-:Y:S01]  /*60b0*/  STL [R1+0x250], R44 ;  /* 0x0002502c01007387 */ /* 0x0009e20000100800 */
[----:B------:R-:W-:Y:S02]  /*60c0*/  IMAD.MOV.U32 R216, RZ, RZ, R65 ;  /* 0x000000ffffd87224 */ /* 0x000fe400078e0041 */
[----:B------:R-:W-:Y:S01]  /*60d0*/  IMAD.MOV.U32 R215, RZ, RZ, R66 ;  /* 0x000000ffffd77224 */ /* 0x000fe200078e0042 */
[----:B------:R-:W-:Y:S01]  /*60e0*/  STL [R1+0x9a4], RZ ;  /* 0x0009a4ff01007387 */ /* 0x000fe20000100800 */
[----:B------:R-:W-:Y:S02]  /*60f0*/  IMAD.MOV.U32 R214, RZ, RZ, R67 ;  /* 0x000000ffffd67224 */ /* 0x000fe400078e0043 */
[----:B------:R-:W-:Y:S01]  /*6100*/  IMAD.MOV.U32 R213, RZ, RZ, R68 ;  /* 0x000000ffffd57224 */ /* 0x000fe200078e0044 */
[----:B------:R-:W-:Y:S01]  /*6110*/  STL [R1+0x9a0], RZ ;  /* 0x0009a0ff01007387 */ /* 0x000fe20000100800 */
[----:B------:R-:W-:-:S02]  /*6120*/  IMAD.MOV.U32 R212, RZ, RZ, R69 ;  /* 0x000000ffffd47224 */ /* 0x000fc400078e0045 */
[----:B------:R-:W-:Y:S01]  /*6130*/  IMAD.MOV.U32 R211, RZ, RZ, R70 ;  /* 0x000000ffffd37224 */ /* 0x000fe200078e0046 */
[----:B------:R-:W-:Y:S01]  /*6140*/  STL [R1+0x99c], RZ ;  /* 0x00099cff01007387 */ /* 0x000fe20000100800 */
        /* <DEDUP_REMOVED lines=64> */
[----:B------:R-:W-:Y:S02]  /*6550*/  IMAD.MOV.U32 R167, RZ, RZ, R114 ;  /* 0x000000ffffa77224 */ /* 0x000fe400078e0072 */
[----:B------:R-:W-:Y:S02]  /*6560*/  IMAD.MOV.U32 R166, RZ, RZ, R115 ;  /* 0x000000ffffa67224 */ /* 0x000fe400078e0073 */
[----:B------:R-:W-:Y:S02]  /*6570*/  IMAD.MOV.U32 R165, RZ, RZ, R116 ;  /* 0x000000ffffa57224 */ /* 0x000fe400078e0074 */
[----:B------:R-:W-:-:S02]  /*6580*/  IMAD.MOV.U32 R164, RZ, RZ, R117 ;  /* 0x000000ffffa47224 */ /* 0x000fc400078e0075 */
[----:B------:R-:W-:Y:S02]  /*6590*/  IMAD.MOV.U32 R163, RZ, RZ, R118 ;  /* 0x000000ffffa37224 */ /* 0x000fe400078e0076 */
        /* <DEDUP_REMOVED lines=31> */
[----:B--2---:R-:W-:Y:S02]  /*6790*/  IMAD.MOV.U32 R3, RZ, RZ, R150 ;  /* 0x000000ffff037224 */ /* 0x004fe400078e0096 */
[----:B0-----:R-:W-:Y:S02]  /*67a0*/  IMAD.MOV.U32 R2, RZ, RZ, R151 ;  /* 0x000000ffff027224 */ /* 0x001fe400078e0097 */
[----:B----4-:R-:W-:-:S06]  /*67b0*/  WARPGROUP.ARRIVE ;  /* 0x00000000000079c5 */ /* 0x010fcc0000000000 */
[----:B------:R-:W-:Y:S01]  /*67c0*/  QGMMA.64x256x32.F32.E4M3.E4M3 R24, gdesc[UR20], RZ, !UPT, gsb0 ;  /* 0x03e00000141879f3 */ /* 0x000fe2000c0008ff */
[----:B------:R-:W-:Y:S01]  /*67d0*/  UIADD3 UR20, UR25, 0x600, URZ ;  /* 0x0000060019147890 */ /* 0x000fe2000fffe03f */
[----:B------:R-:W-:Y:S01]  /*67e0*/  UMOV UR21, 0x80000020 ;  /* 0x8000002000157882 */ /* 0x000fe20000000000 */
[----:B------:R-:W-:Y:S02]  /*67f0*/  WARPGROUP.DEPBAR.LE gsb0, 0x0 ;  /* 0x00008000000079c5 */ /* 0x000fe40000010000 */
[----:B------:R-:W-:Y:S04]  /*6800*/  STL.64 [R1], R24 ;  /* 0x0000001801007387 */ /* 0x000fe80000100a00 */
        /* <DEDUP_REMOVED lines=65> */
[----:B0-----:R-:W-:-:S03]  /*6c20*/  WARPGROUP.ARRIVE ;  /* 0x00000000000079c5 */ /* 0x001fc60000000000 */
[----:B------:R-:W-:Y:S04]  /*6c30*/  STL [R1+0x93c], RZ ;  /* 0x00093cff01007387 */ /* 0x000fe80000100800 */
[----:B------:R-:W-:Y:S01]  /*6c40*/  STL [R1+0x938], RZ ;  /* 0x000938ff01007387 */ /* 0x000fe20000100800 */
[----:B------:R-:W-:Y:S03]  /*6c50*/  QGMMA.64x256x32.F32.E4M3.E4M3 R24, gdesc[UR20], RZ, !UPT, gsb0 ;  /* 0x03e00000141879f3 */ /* 0x000fe6000c0008ff */
        /* <DEDUP_REMOVED lines=142> */
[----:B0-----:R-:W2:Y:S04]  /*7540*/  LDL.LU R24, [R1+0x400] ;  /* 0x0004000001187983 */ /* 0x001ea80000300800 */
[----:B------:R-:W2:Y:S04]  /*7550*/  LDL.LU R25, [R1+0x404] ;  /* 0x0004040001197983 */ /* 0x000ea80000300800 */
        /* <DEDUP_REMOVED lines=125> */
[----:B------:R-:W2:Y:S01]  /*7d30*/  LDL.LU R151, [R1+0x5fc] ;  /* 0x0005fc0001977983 */ /* 0x000ea20000300800 */
[----:B------:R-:W-:-:S02]  /*7d40*/  UIADD3 UR20, UR25, 0x2, URZ ;  /* 0x0000000219147890 */ /* 0x000fc4000fffe03f */
[----:B------:R-:W-:Y:S01]  /*7d50*/  UIADD3 UR22, UR28, 0x2, URZ ;  /* 0x000000021c167890 */ /* 0x000fe2000fffe03f */
[----:B------:R-:W-:Y:S01]  /*7d60*/  STL [R1+0x800], RZ ;  /* 0x000800ff01007387 */ /* 0x000fe20000100800 */
[----:B------:R-:W-:Y:S01]  /*7d70*/  UMOV UR21, 0x80000020 ;  /* 0x8000002000157882 */ /* 0x000fe20000000000 */
        /* <DEDUP_REMOVED lines=26> */
[----:B--2---:R-:W-:-:S06]  /*7f20*/  WARPGROUP.ARRIVE ;  /* 0x00000000000079c5 */ /* 0x004fcc0000000000 */
[----:B------:R-:W-:Y:S03]  /*7f30*/  QGMMA.64x256x32.F32.E4M3.E4M3 R24, gdesc[UR20], R24, gsb0 ;  /* 0x03e00000141879f3 */ /* 0x000fe60008000818 */
[----:B------:R-:W-:Y:S02]  /*7f40*/  WARPGROUP.DEPBAR.LE gsb0, 0x0 ;  /* 0x00008000000079c5 */ /* 0x000fe40000010000 */
        /* <DEDUP_REMOVED lines=64> */
[----:B0-----:R-:W3:Y:S04]  /*8350*/  LDL.LU.64 R106, [R1+0x1080] ;  /* 0x00108000016a7983 */ /* 0x001ee80000300a00 */
[----:B------:R-:W3:Y:S04]  /*8360*/  LDL.LU.64 R104, [R1+0x1078] ;  /* 0x0010780001687983 */ /* 0x000ee80000300a00 */
        /* <DEDUP_REMOVED lines=39> */
[----:B------:R-:W3:Y:S01]  /*85e0*/  LDL.LU.64 R24, [R1+0xf38] ;  /* 0x000f380001187983 */ /* 0x000ee20000300a00 */
[----:B------:R-:W-:-:S03]  /*85f0*/  UIADD3 UR20, UR25, 0x202, URZ ;  /* 0x0000020219147890 */ /* 0x000fc6000fffe03f */
        /* <DEDUP_REMOVED lines=24> */
[----:B--2---:R-:W2:Y:S04]  /*8780*/  LDL.LU.64 R108, [R1] ;  /* 0x00000000016c7983 */ /* 0x004ea80000300a00 */
[----:B----4-:R-:W4:Y:S04]  /*8790*/  LDL.LU.64 R110, [R1+0x8] ;  /* 0x00000800016e7983 */ /* 0x010f280000300a00 */
[----:B-1----:R-:W2:Y:S04]  /*87a0*/  LDL.LU.64 R112, [R1+0x10] ;  /* 0x0000100001707983 */ /* 0x002ea80000300a00 */
[----:B---3--:R-:W3:Y:S04]  /*87b0*/  LDL.LU.64 R114, [R1+0x18] ;  /* 0x0000180001727983 */ /* 0x008ee80000300a00 */
[----:B------:R-:W4:Y:S04]  /*87c0*/  LDL.LU.64 R116, [R1+0x20] ;  /* 0x0000200001747983 */ /* 0x000f280000300a00 */
[----:B------:R-:W2:Y:S04]  /*87d0*/  LDL.LU.64 R118, [R1+0x28] ;  /* 0x0000280001767983 */ /* 0x000ea80000300a00 */
[----:B------:R-:W3:Y:S04]  /*87e0*/  LDL.LU.64 R120, [R1+0x30] ;  /* 0x0000300001787983 */ /* 0x000ee80000300a00 */
        /* <DEDUP_REMOVED lines=15> */
[----:B---3--:R-:W-:Y:S04]  /*88e0*/  STL.64 [R1+0xf28], R150 ;  /* 0x000f289601007387 */ /* 0x008fe80000100a00 */
[----:B--2---:R-:W-:Y:S04]  /*88f0*/  STL.64 [R1+0xf20], R148 ;  /* 0x000f209401007387 */ /* 0x004fe80000100a00 */
[----:B----4-:R-:W-:Y:S04]  /*8900*/  STL.64 [R1+0xf18], R146 ;  /* 0x000f189201007387 */ /* 0x010fe80000100a00 */
        /* <DEDUP_REMOVED lines=82> */
[----:B------:R-:W-:-:S02]  /*8e30*/  IMAD.MOV.U32 R45, RZ, RZ, R0 ;  /* 0x000000ffff2d7224 */ /* 0x000fc400078e0000 */
[----:B------:R-:W-:Y:S01]  /*8e40*/  IMAD.MOV.U32 R46, RZ, RZ, R235 ;  /* 0x000000ffff2e7224 */ /* 0x000fe200078e00eb */
[----:B------:R-:W-:Y:S01]  /*8e50*/  UMOV UR21, 0x80000020 ;  /* 0x8000002000157882 */ /* 0x000fe20000000000 */
[----:B------:R-:W-:Y:S01]  /*8e60*/  IMAD.MOV.U32 R47, RZ, RZ, R234 ;  /* 0x000000ffff2f7224 */ /* 0x000fe200078e00ea */
[----:B------:R0:W5:Y:S01]  /*8e70*/  LDL.LU R0, [R1+0xf30] ;  /* 0x000f300001007983 */ /* 0x0001620000300800 */
        /* <DEDUP_REMOVED lines=82> */
[----:B------:R-:W-:Y:S01]  /*93a0*/  IMAD.MOV.U32 R130, RZ, RZ, R23 ;  /* 0x000000ffff827224 */ /* 0x000fe200078e0017 */
[----:B------:R-:W3:Y:S01]  /*93b0*/  LDL.LU.64 R152, [R1+0xb0] ;  /* 0x0000b00001987983 */ /* 0x000ee20000300a00 */
[----:B------:R-:W-:Y:S02]  /*93c0*/  IMAD.MOV.U32 R131, RZ, RZ, R22 ;  /* 0x000000ffff837224 */ /* 0x000fe400078e0016 */
[----:B------:R-:W-:Y:S01]  /*93d0*/  IMAD.MOV.U32 R132, RZ, RZ, R21 ;  /* 0x000000ffff847224 */ /* 0x000fe200078e0015 */
[----:B------:R-:W3:Y:S01]  /*93e0*/  LDL.LU.64 R154, [R1+0xb8] ;  /* 0x0000b800019a7983 */ /* 0x000ee20000300a00 */
[----:B------:R-:W-:Y:S02]  /*93f0*/  IMAD.MOV.U32 R133, RZ, RZ, R20 ;  /* 0x000000ffff857224 */ /* 0x000fe400078e0014 */
[----:B------:R-:W-:Y:S01]  /*9400*/  IMAD.MOV.U32 R134, RZ, RZ, R19 ;  /* 0x000000ffff867224 */ /* 0x000fe200078e0013 */
[----:B------:R-:W3:Y:S01]  /*9410*/  LDL.LU.64 R156, [R1+0xc0] ;  /* 0x0000c000019c7983 */ /* 0x000ee20000300a00 */
        /* <DEDUP_REMOVED lines=24> */
[----:B------:R-:W-:-:S03]  /*95a0*/  IMAD.MOV.U32 R151, RZ, RZ, R2 ;  /* 0x000000ffff977224 */ /* 0x000fc600078e0002 */
        /* <DEDUP_REMOVED lines=21> */
[----:B--2---:R-:W-:-:S03]  /*9700*/  WARPGROUP.ARRIVE ;  /* 0x00000000000079c5 */ /* 0x004fc60000000000 */
[----:B------:R-:W3:Y:S04]  /*9710*/  LDL.LU.64 R216, [R1+0x1b0] ;  /* 0x0001b00001d87983 */ /* 0x000ee80000300a00 */
[----:B------:R-:W3:Y:S01]  /*9720*/  LDL.LU.64 R218, [R1+0x1b8] ;  /* 0x0001b80001da7983 */ /* 0x000ee20000300a00 */
[----:B------:R-:W-:Y:S03]  /*9730*/  QGMMA.64x256x32.F32.E4M3.E4M3 R24, gdesc[UR20], R24, gsb0 ;  /* 0x03e00000141879f3 */ /* 0x000fe60008000818 */
        /* <DEDUP_REMOVED lines=73> */
[----:B-1----:R-:W3:Y:S04]  /*9bd0*/  LDL.LU.64 R150, [R1+0xf28] ;  /* 0x000f280001967983 */ /* 0x002ee80000300a00 */
        /* <DEDUP_REMOVED lines=21> */
[----:B------:R-:W-:Y:S01]  /*9d30*/  UIADD3 UR20, UR25, 0x402, URZ ;  /* 0x0000040219147890 */ /* 0x000fe2000fffe03f */
[----:B------:R-:W-:-:S02]  /*9d40*/  UMOV UR21, 0x80000020 ;  /* 0x8000002000157882 */ /* 0x000fc40000000000 */
[----:B------:R-:W2:Y:S04]  /*9d50*/  LDL.LU.64 R106, [R1+0xe78] ;  /* 0x000e7800016a7983 */ /* 0x000ea80000300a00 */
        /* <DEDUP_REMOVED lines=40> */
[----:B------:R-:W2:Y:S01]  /*9fe0*/  LDL.LU.64 R24, [R1+0xd30] ;  /* 0x000d300001187983 */ /* 0x000ea20000300a00 */
[----:B---3--:R-:W-:-:S06]  /*9ff0*/  WARPGROUP.ARRIVE ;  /* 0x00000000000079c5 */ /* 0x008fcc0000000000 */
[----:B------:R-:W-:Y:S01]  /*a000*/  QGMMA.64x256x32.F32.E4M3.E4M3 R108, gdesc[UR20], R108, gsb0 ;  /* 0x03e00000146c79f3 */ /* 0x000fe2000800086c */
        /* <DEDUP_REMOVED lines=89> */
[----:B-1----:R-:W2:Y:S04]  /*a5a0*/  LDL.LU.64 R150, [R1+0xd28] ;  /* 0x000d280001967983 */ /* 0x002ea80000300a00 */
        /* <DEDUP_REMOVED lines=21> */
[----:B------:R-:W-:Y:S01]  /*a700*/  UIADD3 UR20, UR25, 0x602, URZ ;  /* 0x0000060219147890 */ /* 0x000fe2000fffe03f */
[----:B------:R-:W-:-:S02]  /*a710*/  UMOV UR21, 0x80000020 ;  /* 0x8000002000157882 */ /* 0x000fc40000000000 */
        /* <DEDUP_REMOVED lines=38> */
[----:B--2---:R-:W-:-:S06]  /*a980*/  WARPGROUP.ARRIVE ;  /* 0x00000000000079c5 */ /* 0x004fcc0000000000 */
[----:B------:R-:W-:Y:S01]  /*a990*/  QGMMA.64x256x32.F32.E4M3.E4M3 R24, gdesc[UR20], R24, gsb0 ;  /* 0x03e00000141879f3 */ /* 0x000fe20008000818 */
[----:B------:R0:W-:Y:S01]  /*a9a0*/  STL [R1+0x640], RZ ;  /* 0x000640ff01007387 */ /* 0x0001e20000100800 */
[----:B------:R-:W-:-:S03]  /*a9b0*/  ULDC UR20, c[0x0][0x50c] ;  /* 0x0001430000147ab9 */ /* 0x000fc60000000800 */
[----:B------:R0:W-:Y:S04]  /*a9c0*/  STL [R1+0x63c], RZ ;  /* 0x00063cff01007387 */ /* 0x0001e80000100800 */
[----:B------:R0:W-:Y:S04]  /*a9d0*/  STL [R1+0x638], RZ ;  /* 0x000638ff01007387 */ /* 0x0001e80000100800 */
[----:B------:R0:W-:Y:S04]  /*a9e0*/  STL [R1+0x634], RZ ;  /* 0x000634ff01007387 */ /* 0x0001e80000100800 */
[----:B------:R0:W-:Y:S04]  /*a9f0*/  STL [R1+0x630], RZ ;  /* 0x000630ff01007387 */ /* 0x0001e80000100800 */
[----:B------:R0:W-:Y:S04]  /*aa00*/  STL [R1+0x62c], RZ ;  /* 0x00062cff01007387 */ /* 0x0001e80000100800 */
[----:B------:R0:W-:Y:S04]  /*aa10*/  STL [R1+0x628], RZ ;  /* 0x000628ff01007387 */ /* 0x0001e80000100800 */
[----:B------:R0:W-:Y:S01]  /*aa20*/  STL [R1+0x624], RZ ;  /* 0x000624ff01007387 */ /* 0x0001e20000100800 */
[----:B------:R-:W-:-:S03]  /*aa30*/  UISETP.NE.AND UP0, UPT, UR20, 0x2, UPT ;  /* 0x000000021400788c */ /* 0x000fc6000bf05270 */
[----:B------:R0:W-:Y:S04]  /*aa40*/  STL [R1+0x620], RZ ;  /* 0x000620ff01007387 */ /* 0x0001e80000100800 */
[----:B------:R0:W-:Y:S04]  /*aa50*/  STL [R1+0x61c], RZ ;  /* 0x00061cff01007387 */ /* 0x0001e80000100800 */
[----:B------:R0:W-:Y:S04]  /*aa60*/  STL [R1+0x618], RZ ;  /* 0x000618ff01007387 */ /* 0x0001e80000100800 */
[----:B------:R0:W-:Y:S01]  /*aa70*/  STL [R1+0x614], RZ ;  /* 0x000614ff01007387 */ /* 0x0001e20000100800 */
[----:B------:R-:W-:-:S03]  /*aa80*/  USEL UR20, URZ, 0x1, UP0 ;  /* 0x000000013f147887 */ /* 0x000fc60008000000 */
[----:B------:R0:W-:Y:S04]  /*aa90*/  STL [R1+0x610], RZ ;  /* 0x000610ff01007387 */ /* 0x0001e80000100800 */
[----:B------:R0:W-:Y:S04]  /*aaa0*/  STL [R1+0x60c], RZ ;  /* 0x00060cff01007387 */ /* 0x0001e80000100800 */
[----:B------:R0:W-:Y:S04]  /*aab0*/  STL [R1+0x608], RZ ;  /* 0x000608ff01007387 */ /* 0x0001e80000100800 */
[----:B------:R0:W-:Y:S04]  /*aac0*/  STL [R1+0x604], RZ ;  /* 0x000604ff01007387 */ /* 0x0001e80000100800 */
[----:B------:R0:W-:Y:S01]  /*aad0*/  STL [R1+0x600], RZ ;  /* 0x000600ff01007387 */ /* 0x0001e20000100800 */
[----:B------:R-:W-:Y:S01]  /*aae0*/  ISETP.NE.AND P0, PT, RZ, UR20, PT ;  /* 0x00000014ff007c0c */ /* 0x000fe2000bf05270 */
[----:B------:R-:W-:Y:S01]  /*aaf0*/  IMAD.MOV.U32 R4, RZ, RZ, R233 ;  /* 0x000000ffff047224 */ /* 0x000fe200078e00e9 */
[----:B------:R-:W-:Y:S01]  /*ab00*/  CS2R R236, SRZ ;  /* 0x0000000000ec7805 */ /* 0x000fe2000001ff00 */
[----:B------:R-:W-:Y:S01]  /*ab10*/  IMAD.MOV.U32 R3, RZ, RZ, R234 ;  /* 0x000000ffff037224 */ /* 0x000fe200078e00ea */
[----:B---3--:R-:W-:Y:S01]  /*ab20*/  CS2R R232, SRZ ;  /* 0x0000000000e87805 */ /* 0x008fe2000001ff00 */
[----:B------:R-:W-:Y:S01]  /*ab30*/  IMAD.MOV.U32 R2, RZ, RZ, R235 ;  /* 0x000000ffff027224 */ /* 0x000fe200078e00eb */
[----:B----4-:R-:W-:-:S02]  /*ab40*/  CS2R R234, SRZ ;  /* 0x0000000000ea7805 */ /* 0x010fc4000001ff00 */
[----:B------:R-:W-:Y:S02]  /*ab50*/  CS2R R230, SRZ ;  /* 0x0000000000e67805 */ /* 0x000fe4000001ff00 */
[----:B------:R-:W-:Y:S02]  /*ab60*/  CS2R R228, SRZ ;  /* 0x0000000000e47805 */ /* 0x000fe4000001ff00 */
[----:B------:R-:W-:Y:S02]  /*ab70*/  CS2R R226, SRZ ;  /* 0x0000000000e27805 */ /* 0x000fe4000001ff00 */
[----:B------:R-:W-:Y:S02]  /*ab80*/  CS2R R224, SRZ ;  /* 0x0000000000e07805 */ /* 0x000fe4000001ff00 */
[----:B------:R-:W-:Y:S02]  /*ab90*/  CS2R R222, SRZ ;  /* 0x0000000000de7805 */ /* 0x000fe4000001ff00 */
[----:B------:R-:W-:-:S02]  /*aba0*/  CS2R R220, SRZ ;  /* 0x0000000000dc7805 */ /* 0x000fc4000001ff00 */
        /* <DEDUP_REMOVED lines=42> */
[----:B------:R-:W-:Y:S01]  /*ae50*/  CS2R R6, SRZ ;  /* 0x0000000000067805 */ /* 0x000fe2000001ff00 */
[----:B------:R-:W-:Y:S01]  /*ae60*/  IMAD.MOV.U32 R5, RZ, RZ, RZ ;  /* 0x000000ffff057224 */ /* 0x000fe200078e00ff */
[----:B------:R-:W-:Y:S02]  /*ae70*/  WARPGROUP.DEPBAR.LE gsb0, 0x0 ;  /* 0x00008000000079c5 */ /* 0x000fe40000010000 */
[----:B0-----:R-:W-:Y:S05]  /*ae80*/  @!P0 BRA `(.L_x_22) ;  /* 0x00000054004c8947 */ /* 0x001fea0003800000 */
[----:B------:R-:W2:Y:S04]  /*ae90*/  LDL R5, [R1+0x400] ;  /* 0x0004000001057983 */ /* 0x000ea80000100800 */
[----:B------:R-:W3:Y:S04]  /*aea0*/  LDL R6, [R1+0x404] ;  /* 0x0004040001067983 */ /* 0x000ee80000100800 */
[----:B------:R-:W4:Y:S04]  /*aeb0*/  LDL R7, [R1+0x408] ;  /* 0x0004080001077983 */ /* 0x000f280000100800 */
        /* <DEDUP_REMOVED lines=100> */
[----:B------:R0:W-:Y:S04]  /*b500*/  STL [R1+0xcf4], R122 ;  /* 0x000cf47a01007387 */ /* 0x0001e80000100800 */
[----:B0-----:R-:W2:Y:S04]  /*b510*/  LDL R122, [R1+0x210] ;  /* 0x00021000017a7983 */ /* 0x001ea80000100800 */
[----:B------:R0:W-:Y:S04]  /*b520*/  STL [R1+0xcf0], R123 ;  /* 0x000cf07b01007387 */ /* 0x0001e80000100800 */
[----:B0-----:R-:W3:Y:S04]  /*b530*/  LDL R123, [R1+0x20c] ;  /* 0x00020c00017b7983 */ /* 0x001ee80000100800 */
[----:B------:R0:W-:Y:S04]  /*b540*/  STL [R1+0xcec], R124 ;  /* 0x000cec7c01007387 */ /* 0x0001e80000100800 */
[----:B0-----:R-:W4:Y:S04]  /*b550*/  LDL R124, [R1+0x208] ;  /* 0x00020800017c7983 */ /* 0x001f280000100800 */
        /* <DEDUP_REMOVED lines=53> */
[----:B0-----:R-:W4:Y:S01]  /*b8b0*/  LDL R151, [R1+0x59c] ;  /* 0x00059c0001977983 */ /* 0x001f220000100800 */
[----:B---3--:R-:W-:-:S01]  /*b8c0*/  FADD R129, RZ, R129 ;  /* 0x00000081ff817221 */ /* 0x008fc20000000000 */
[----:B--2---:R-:W-:Y:S01]  /*b8d0*/  FADD R128, RZ, R128 ;  /* 0x00000080ff807221 */ /* 0x004fe20000000000 */
[----:B------:R-:W-:-:S01]  /*b8e0*/  FADD R126, RZ, R126 ;  /* 0x0000007eff7e7221 */ /* 0x000fc20000000000 */
[----:B-----5:R0:W-:Y:S01]  /*b8f0*/  STL [R1+0xc7c], R0 ;  /* 0x000c7c0001007387 */ /* 0x0201e20000100800 */
[----:B------:R-:W-:-:S01]  /*b900*/  FADD R125, RZ, R125 ;  /* 0x0000007dff7d7221 */ /* 0x000fc20000000000 */
[----:B------:R-:W-:Y:S01]  /*b910*/  FADD R123, RZ, R123 ;  /* 0x0000007bff7b7221 */ /* 0x000fe20000000000 */
[----:B------:R-:W-:-:S01]  /*b920*/  FADD R122, RZ, R122 ;  /* 0x0000007aff7a7221 */ /* 0x000fc20000000000 */
[----:B------:R-:W-:Y:S01]  /*b930*/  FADD R4, RZ, R4 ;  /* 0x00000004ff047221 */ /* 0x000fe20000000000 */
[----:B------:R-:W-:-:S01]  /*b940*/  FADD R3, RZ, R3 ;  /* 0x00000003ff037221 */ /* 0x000fc20000000000 */
[----:B------:R-:W-:Y:S01]  /*b950*/  FADD R5, RZ, R5 ;  /* 0x00000005ff057221 */ /* 0x000fe20000000000 */
[----:B------:R-:W-:-:S01]  /*b960*/  FADD R6, RZ, R6 ;  /* 0x00000006ff067221 */ /* 0x000fc20000000000 */
[----:B----4-:R-:W-:Y:S01]  /*b970*/  FADD R7, RZ, R7 ;  /* 0x00000007ff077221 */ /* 0x010fe20000000000 */
[----:B------:R-:W-:-:S01]  /*b980*/  FADD R8, RZ, R8 ;  /* 0x00000008ff087221 */ /* 0x000fc20000000000 */
[----:B------:R-:W-:Y:S01]  /*b990*/  FADD R9, RZ, R9 ;  /* 0x00000009ff097221 */ /* 0x000fe20000000000 */
        /* <DEDUP_REMOVED lines=110> */
[----:B0-----:R-:W-:-:S01]  /*c080*/  FADD R0, RZ, R148 ;  /* 0x00000094ff007221 */ /* 0x001fc20000000000 */
[----:B------:R-:W-:-:S05]  /*c090*/  FADD R149, RZ, R149 ;  /* 0x00000095ff957221 */ /* 0x000fca0000000000 */
[----:B------:R-:W-:Y:S04]  /*c0a0*/  STL [R1+0x600], R149 ;  /* 0x0006009501007387 */ /* 0x000fe80000100800 */
[----:B------:R0:W-:Y:S04]  /*c0b0*/  STL [R1+0x604], R0 ;  /* 0x0006040001007387 */ /* 0x0001e80000100800 */
[----:B------:R-:W-:Y:S01]  /*c0c0*/  STL [R1+0x608], R147 ;  /* 0x0006089301007387 */ /* 0x000fe20000100800 */
[----:B------:R-:W-:-:S03]  /*c0d0*/  FADD R237, RZ, R150 ;  /* 0x00000096ffed7221 */ /* 0x000fc60000000000 */
[----:B------:R-:W-:Y:S01]  /*c0e0*/  STL [R1+0x60c], R146 ;  /* 0x00060c9201007387 */ /* 0x000fe20000100800 */
[----:B0-----:R-:W-:-:S05]  /*c0f0*/  FADD R0, RZ, R145 ;  /* 0x00000091ff007221 */ /* 0x001fca0000000000 */
[----:B------:R0:W-:Y:S04]  /*c100*/  STL [R1+0x610], R0 ;  /* 0x0006100001007387 */ /* 0x0001e80000100800 */
[----:B------:R-:W-:Y:S01]  /*c110*/  STL [R1+0x614], R144 ;  /* 0x0006149001007387 */ /* 0x000fe20000100800 */
[----:B------:R-:W-:-:S03]  /*c120*/  FADD R236, RZ, R151 ;  /* 0x00000097ffec7221 */ /* 0x000fc60000000000 */
[----:B------:R-:W-:Y:S01]  /*c130*/  STL [R1+0x618], R143 ;  /* 0x0006188f01007387 */ /* 0x000fe20000100800 */
[----:B0-----:R-:W-:-:S05]  /*c140*/  FADD R0, RZ, R142 ;  /* 0x0000008eff007221 */ /* 0x001fca0000000000 */
[----:B------:R0:W-:Y:S04]  /*c150*/  STL [R1+0x61c], R0 ;  /* 0x00061c0001007387 */ /* 0x0001e80000100800 */
[----:B------:R-:W-:Y:S04]  /*c160*/  STL [R1+0x620], R141 ;  /* 0x0006208d01007387 */ /* 0x000fe80000100800 */
        /* <DEDUP_REMOVED lines=23> */
[----:B0-----:R-:W2:Y:S04]  /*c2e0*/  LDL R0, [R1+0x214] ;  /* 0x0002140001007983 */ /* 0x001ea80000100800 */
[----:B------:R0:W-:Y:S04]  /*c2f0*/  STL [R1+0x668], R123 ;  /* 0x0006687b01007387 */ /* 0x0001e80000100800 */
[----:B------:R-:W3:Y:S04]  /*c300*/  LDL R151, [R1+0x218] ;  /* 0x0002180001977983 */ /* 0x000ee80000100800 */
[----:B------:R1:W-:Y:S04]  /*c310*/  STL [R1+0x66c], R122 ;  /* 0x00066c7a01007387 */ /* 0x0003e80000100800 */
        /* <DEDUP_REMOVED lines=27> */
[----:B0-----:R-:W4:Y:S04]  /*c4d0*/  LDL R123, [R1+0x288] ;  /* 0x00028800017b7983 */ /* 0x001f280000100800 */
[----:B-1----:R-:W4:Y:S01]  /*c4e0*/  LDL R122, [R1+0x28c] ;  /* 0x00028c00017a7983 */ /* 0x002f220000100800 */
[----:B--2---:R-:W-:-:S05]  /*c4f0*/  FADD R0, RZ, R0 ;  /* 0x00000000ff007221 */ /* 0x004fca0000000000 */
[----:B------:R3:W-:Y:S02]  /*c500*/  STL [R1+0x670], R0 ;  /* 0x0006700001007387 */ /* 0x0007e40000100800 */
[----:B---3--:R-:W-:-:S01]  /*c510*/  FADD R0, RZ, R151 ;  /* 0x00000097ff007221 */ /* 0x008fc20000000000 */
[----:B----4-:R-:W-:Y:S01]  /*c520*/  FADD R150, RZ, R150 ;  /* 0x00000096ff967221 */ /* 0x010fe20000000000 */
[----:B------:R-:W-:-:S03]  /*c530*/  FADD R149, RZ, R149 ;  /* 0x00000095ff957221 */ /* 0x000fc60000000000 */
[----:B------:R0:W-:Y:S04]  /*c540*/  STL [R1+0x674], R0 ;  /* 0x0006740001007387 */ /* 0x0001e80000100800 */
[----:B------:R-:W-:Y:S01]  /*c550*/  STL [R1+0x678], R150 ;  /* 0x0006789601007387 */ /* 0x000fe20000100800 */
[----:B------:R-:W-:-:S03]  /*c560*/  FADD R147, RZ, R147 ;  /* 0x00000093ff937221 */ /* 0x000fc60000000000 */
[----:B------:R-:W-:Y:S01]  /*c570*/  STL [R1+0x67c], R149 ;  /* 0x00067c9501007387 */ /* 0x000fe20000100800 */
[----:B0-----:R-:W-:-:S01]  /*c580*/  FADD R0, RZ, R148 ;  /* 0x00000094ff007221 */ /* 0x001fc20000000000 */
[----:B------:R-:W-:-:S04]  /*c590*/  FADD R146, RZ, R146 ;  /* 0x00000092ff927221 */ /* 0x000fc80000000000 */
[----:B------:R0:W-:Y:S04]  /*c5a0*/  STL [R1+0x680], R0 ;  /* 0x0006800001007387 */ /* 0x0001e80000100800 */
[----:B------:R-:W-:Y:S01]  /*c5b0*/  STL [R1+0x684], R147 ;  /* 0x0006849301007387 */ /* 0x000fe20000100800 */
[----:B------:R-:W-:-:S03]  /*c5c0*/  FADD R144, RZ, R144 ;  /* 0x00000090ff907221 */ /* 0x000fc60000000000 */
[----:B------:R-:W-:Y:S01]  /*c5d0*/  STL [R1+0x688], R146 ;  /* 0x0006889201007387 */ /* 0x000fe20000100800 */
[----:B------:R-:W-:-:S01]  /*c5e0*/  FADD R143, RZ, R143 ;  /* 0x0000008fff8f7221 */ /* 0x000fc20000000000 */
[----:B0-----:R-:W-:-:S05]  /*c5f0*/  FADD R0, RZ, R145 ;  /* 0x00000091ff007221 */ /* 0x001fca0000000000 */
[----:B------:R0:W-:Y:S01]  /*c600*/  STL [R1+0x68c], R0 ;  /* 0x00068c0001007387 */ /* 0x0001e20000100800 */
[----:B------:R-:W-:-:S03]  /*c610*/  FADD R141, RZ, R141 ;  /* 0x0000008dff8d7221 */ /* 0x000fc60000000000 */
[----:B------:R-:W-:Y:S01]  /*c620*/  STL [R1+0x690], R144 ;  /* 0x0006909001007387 */ /* 0x000fe20000100800 */
[----:B------:R-:W-:-:S03]  /*c630*/  FADD R140, RZ, R140 ;  /* 0x0000008cff8c7221 */ /* 0x000fc60000000000 */
[----:B------:R-:W-:Y:S01]  /*c640*/  STL [R1+0x694], R143 ;  /* 0x0006948f01007387 */ /* 0x000fe20000100800 */
[----:B0-----:R-:W-:-:S01]  /*c650*/  FADD R0, RZ, R142 ;  /* 0x0000008eff007221 */ /* 0x001fc20000000000 */
[----:B------:R-:W-:-:S04]  /*c660*/  FADD R138, RZ, R138 ;  /* 0x0000008aff8a7221 */ /* 0x000fc80000000000 */
[----:B------:R0:W-:Y:S01]  /*c670*/  STL [R1+0x698], R0 ;  /* 0x0006980001007387 */ /* 0x0001e20000100800 */
[----:B------:R-:W-:-:S03]  /*c680*/  FADD R137, RZ, R137 ;  /* 0x00000089ff897221 */ /* 0x000fc60000000000 */
[----:B------:R-:W-:Y:S04]  /*c690*/  STL [R1+0x69c], R141 ;  /* 0x00069c8d01007387 */ /* 0x000fe80000100800 */
[----:B------:R-:W-:Y:S01]  /*c6a0*/  STL [R1+0x6a0], R140 ;  /* 0x0006a08c01007387 */ /* 0x000fe20000100800 */
[----:B0-----:R-:W-:-:S01]  /*c6b0*/  FADD R0, RZ, R139 ;  /* 0x0000008bff007221 */ /* 0x001fc20000000000 */
[----:B------:R-:W-:Y:S01]  /*c6c0*/  FADD R135, RZ, R135 ;  /* 0x00000087ff877221 */ /* 0x000fe20000000000 */
        /* <DEDUP_REMOVED lines=248> */
[----:B-1----:R-:W4:Y:S01]  /*d650*/  LDL R122, [R1] ;  /* 0x00000000017a7983 */ /* 0x002f220000100800 */
        /* <DEDUP_REMOVED lines=280> */
[----:B------:R0:W-:Y:S01]  /*e7e0*/  STL [R1+0x958], R0 ;  /* 0x0009580001007387 */ /* 0x0001e20000100800 */
[----:B---3--:R-:W-:-:S05]  /*e7f0*/  FADD R151, RZ, R151 ;  /* 0x00000097ff977221 */ /* 0x008fca0000000000 */
[----:B------:R-:W-:Y:S01]  /*e800*/  STL [R1+0x95c], R151 ;  /* 0x00095c9701007387 */ /* 0x000fe20000100800 */
[----:B----4-:R-:W-:-:S01]  /*e810*/  FADD R150, RZ, R150 ;  /* 0x00000096ff967221 */ /* 0x010fc20000000000 */
[----:B0-----:R-:W-:-:S04]  /*e820*/  FADD R0, RZ, R149 ;  /* 0x00000095ff007221 */ /* 0x001fc80000000000 */
[----:B------:R-:W-:Y:S01]  /*e830*/  STL [R1+0x960], R150 ;  /* 0x0009609601007387 */ /* 0x000fe20000100800 */
[----:B------:R-:W-:-:S03]  /*e840*/  FADD R148, RZ, R148 ;  /* 0x00000094ff947221 */ /* 0x000fc60000000000 */
        /* <DEDUP_REMOVED lines=45> */
[----:B------:R0:W-:Y:S04]  /*eb20*/  STL [R1+0x9b8], R0 ;  /* 0x0009b80001007387 */ /* 0x0001e80000100800 */
[----:B------:R-:W-:Y:S04]  /*eb30*/  STL [R1+0x9bc], R127 ;  /* 0x0009bc7f01007387 */ /* 0x000fe80000100800 */
[----:B------:R-:W-:Y:S01]  /*eb40*/  STL [R1+0x9c0], R126 ;  /* 0x0009c07e01007387 */ /* 0x000fe20000100800 */
[----:B0-----:R-:W-:-:S05]  /*eb50*/  FADD R0, RZ, R125 ;  /* 0x0000007dff007221 */ /* 0x001fca0000000000 */
[----:B------:R0:W-:Y:S04]  /*eb60*/  STL [R1+0x9c4], R0 ;  /* 0x0009c40001007387 */ /* 0x0001e80000100800 */
[----:B------:R-:W-:Y:S01]  /*eb70*/  STL [R1+0x9c8], R124 ;  /* 0x0009c87c01007387 */ /* 0x000fe20000100800 */
[----:B0-----:R-:W-:-:S03]  /*eb80*/  FADD R0, RZ, R122 ;  /* 0x0000007aff007221 */ /* 0x001fc60000000000 */
[----:B------:R-:W2:Y:S04]  /*eb90*/  LDL R122, [R1+0x178] ;  /* 0x00017800017a7983 */ /* 0x000ea80000100800 */
[----:B------:R0:W-:Y:S04]  /*eba0*/  STL [R1+0x9cc], R123 ;  /* 0x0009cc7b01007387 */ /* 0x0001e80000100800 */
[----:B0-----:R-:W3:Y:S04]  /*ebb0*/  LDL R123, [R1+0x17c] ;  /* 0x00017c00017b7983 */ /* 0x001ee80000100800 */
        /* <DEDUP_REMOVED lines=29> */
[----:B0-----:R-:W4:Y:S01]  /*ed90*/  LDL R0, [R1+0x1f0] ;  /* 0x0001f00001007983 */ /* 0x001f220000100800 */
[----:B--2---:R-:W-:-:S05]  /*eda0*/  FADD R122, RZ, R122 ;  /* 0x0000007aff7a7221 */ /* 0x004fca0000000000 */
[----:B------:R0:W-:Y:S01]  /*edb0*/  STL [R1+0x9d4], R122 ;  /* 0x0009d47a01007387 */ /* 0x0001e20000100800 */
[----:B---3--:R-:W-:-:S03]  /*edc0*/  FADD R123, RZ, R123 ;  /* 0x0000007bff7b7221 */ /* 0x008fc60000000000 */
[----:B0-----:R-:W2:Y:S04]  /*edd0*/  LDL.LU R122, [R1+0xcf4] ;  /* 0x000cf400017a7983 */ /* 0x001ea80000300800 */
[----:B------:R0:W-:Y:S01]  /*ede0*/  STL [R1+0x9d8], R123 ;  /* 0x0009d87b01007387 */ /* 0x0001e20000100800 */
[----:B----4-:R-:W-:-:S01]  /*edf0*/  FADD R124, RZ, R124 ;  /* 0x0000007cff7c7221 */ /* 0x010fc20000000000 */
[----:B------:R-:W-:Y:S02]  /*ee00*/  FADD R125, RZ, R125 ;  /* 0x0000007dff7d7221 */ /* 0x000fe40000000000 */
[----:B0-----:R-:W3:Y:S01]  /*ee10*/  LDL.LU R123, [R1+0xcf0] ;  /* 0x000cf000017b7983 */ /* 0x001ee20000300800 */
[----:B------:R-:W-:-:S03]  /*ee20*/  FADD R126, RZ, R126 ;  /* 0x0000007eff7e7221 */ /* 0x000fc60000000000 */
[----:B------:R0:W-:Y:S01]  /*ee30*/  STL [R1+0x9dc], R124 ;  /* 0x0009dc7c01007387 */ /* 0x0001e20000100800 */
[----:B------:R-:W-:-:S01]  /*ee40*/  FADD R127, RZ, R127 ;  /* 0x0000007fff7f7221 */ /* 0x000fc20000000000 */
[----:B------:R-:W-:Y:S02]  /*ee50*/  FADD R128, RZ, R128 ;  /* 0x00000080ff807221 */ /* 0x000fe40000000000 */
[----:B0-----:R-:W4:Y:S01]  /*ee60*/  LDL.LU R124, [R1+0xcec] ;  /* 0x000cec00017c7983 */ /* 0x001f220000300800 */
[----:B------:R-:W-:-:S03]  /*ee70*/  FADD R129, RZ, R129 ;  /* 0x00000081ff817221 */ /* 0x000fc60000000000 */
[----:B------:R0:W-:Y:S01]  /*ee80*/  STL [R1+0x9e0], R125 ;  /* 0x0009e07d01007387 */ /* 0x0001e20000100800 */
[----:B------:R-:W-:-:S01]  /*ee90*/  FADD R130, RZ, R130 ;  /* 0x00000082ff827221 */ /* 0x000fc20000000000 */
[----:B------:R-:W-:Y:S02]  /*eea0*/  FADD R131, RZ, R131 ;  /* 0x00000083ff837221 */ /* 0x000fe40000000000 */
[----:B0-----:R-:W4:Y:S04]  /*eeb0*/  LDL.LU R125, [R1+0xce8] ;  /* 0x000ce800017d7983 */ /* 0x001f280000300800 */
[----:B------:R0:W-:Y:S01]  /*eec0*/  STL [R1+0x9e4], R126 ;  /* 0x0009e47e01007387 */ /* 0x0001e20000100800 */
[----:B------:R-:W-:-:S01]  /*eed0*/  FADD R132, RZ, R132 ;  /* 0x00000084ff847221 */ /* 0x000fc20000000000 */
[----:B------:R-:W-:-:S02]  /*eee0*/  FADD R133, RZ, R133 ;  /* 0x00000085ff857221 */ /* 0x000fc40000000000 */
[----:B0-----:R-:W4:Y:S04]  /*eef0*/  LDL.LU R126, [R1+0xce4] ;  /* 0x000ce400017e7983 */ /* 0x001f280000300800 */
[----:B------:R0:W-:Y:S01]  /*ef00*/  STL [R1+0x9e8], R127 ;  /* 0x0009e87f01007387 */ /* 0x0001e20000100800 */
[----:B------:R-:W-:-:S03]  /*ef10*/  FADD R134, RZ, R134 ;  /* 0x00000086ff867221 */ /* 0x000fc60000000000 */
        /* <DEDUP_REMOVED lines=52> */
[----:B------:R0:W-:Y:S04]  /*f260*/  STL [R1+0xa30], R145 ;  /* 0x000a309101007387 */ /* 0x0001e80000100800 */
        /* <DEDUP_REMOVED lines=12> */
[----:B0-----:R-:W4:Y:S01]  /*f330*/  LDL.LU R151, [R1+0xc80] ;  /* 0x000c800001977983 */ /* 0x001f220000300800 */
[----:B------:R-:W-:-:S05]  /*f340*/  FADD R0, RZ, R0 ;  /* 0x00000000ff007221 */ /* 0x000fca0000000000 */
[----:B------:R0:W-:Y:S04]  /*f350*/  STL [R1+0xa4c], R0 ;  /* 0x000a4c0001007387 */ /* 0x0001e80000100800 */
[----:B0-----:R0:W5:Y:S01]  /*f360*/  LDL.LU R0, [R1+0xc7c] ;  /* 0x000c7c0001007983 */ /* 0x0011620000300800 */
[----:B------:R-:W-:-:S03]  /*f370*/  UMOV UR6, URZ ;  /* 0x0000003f00067c82 */ /* 0x000fc60008000000 */
[----:B------:R1:W-:Y:S04]  /*f380*/  STL [R1+0xa50], R4 ;  /* 0x000a500401007387 */ /* 0x0003e80000100800 */
[----:B------:R2:W-:Y:S01]  /*f390*/  STL [R1+0xa54], R3 ;  /* 0x000a540301007387 */ /* 0x0005e20000100800 */
[----:B-1----:R-:W-:-:S01]  /*f3a0*/  FADD R4, RZ, R2 ;  /* 0x00000002ff047221 */ /* 0x002fc20000000000 */
[----:B------:R-:W-:Y:S01]  /*f3b0*/  FADD R2, RZ, R25 ;  /* 0x00000019ff027221 */ /* 0x000fe20000000000 */
[----:B--2---:R-:W-:-:S03]  /*f3c0*/  FADD R3, RZ, R24 ;  /* 0x00000018ff037221 */ /* 0x004fc60000000000 */
[----:B------:R1:W-:Y:S04]  /*f3d0*/  STL [R1+0xa58], R4 ;  /* 0x000a580401007387 */ /* 0x0003e80000100800 */
[----:B------:R2:W-:Y:S04]  /*f3e0*/  STL [R1+0xa5c], R3 ;  /* 0x000a5c0301007387 */ /* 0x0005e80000100800 */
[----:B------:R3:W-:Y:S01]  /*f3f0*/  STL [R1+0xa60], R2 ;  /* 0x000a600201007387 */ /* 0x0007e20000100800 */
[----:B-1----:R-:W-:-:S01]  /*f400*/  FADD R4, RZ, R26 ;  /* 0x0000001aff047221 */ /* 0x002fc20000000000 */
[----:B--2---:R-:W-:-:S04]  /*f410*/  FADD R3, RZ, R27 ;  /* 0x0000001bff037221 */ /* 0x004fc80000000000 */
[----:B------:R1:W-:Y:S01]  /*f420*/  STL [R1+0xa64], R4 ;  /* 0x000a640401007387 */ /* 0x0003e20000100800 */
[----:B---3--:R-:W-:-:S03]  /*f430*/  FADD R2, RZ, R28 ;  /* 0x0000001cff027221 */ /* 0x008fc60000000000 */
        /* <DEDUP_REMOVED lines=191> */
[----:B----4-:R-:W-:-:S03]  /*10030*/  FADD R2, RZ, R124 ;  /* 0x0000007cff027221 */ /* 0x010fc60000000000 */
        /* <DEDUP_REMOVED lines=55> */
[----:B------:R0:W-:Y:S02]  /*103b0*/  STL [R1+0xc58], R2 ;  /* 0x000c580201007387 */ /* 0x0001e40000100800 */
.L_x_22:
[----:B------:R-:W-:-:S04]  /*103c0*/  UIADD3 UR25, UR5, 0x1, URZ ;  /* 0x0000000105197890 */ /* 0x000fc8000fffe03f */
[----:B------:R-:W-:-:S04]  /*103d0*/  UISETP.NE.AND UP0, UPT, UR25, 0x4, UPT ;  /* 0x000000041900788c */ /* 0x000fc8000bf05270 */
[----:B------:R-:W-:Y:S02]  /*103e0*/  USEL UR21, URZ, 0x1, UP0 ;  /* 0x000000013f157887 */ /* 0x000fe40008000000 */
[----:B------:R-:W-:Y:S02]  /*103f0*/  USEL UR25, UR25, URZ, UP0 ;  /* 0x0000003f19197287 */ /* 0x000fe40008000000 */
[----:B------:R-:W-:-:S06]  /*10400*/  ULOP3.LUT UR21, UR4, UR21, URZ, 0x3c, !UPT ;  /* 0x0000001504157292 */ /* 0x000fcc000f8e3c3f */
[----:B0-----:R-:W-:Y:S01]  /*10410*/  IMAD.U32 R2, RZ, RZ, UR21 ;  /* 0x00000015ff027e24 */ /* 0x001fe2000f8e00ff */
[----:B------:R-:W-:-:S06]  /*10420*/  UMOV UR21, 0x1 ;  /* 0x0000000100157882 */ /* 0x000fcc0000000000 */
.L_x_17:
[----:B------:R-:W-:-:S04]  /*10430*/  UISETP.LT.AND UP0, UPT, UR17, 0x1, UPT ;  /* 0x000000011100788c */ /* 0x000fc8000bf01270 */
[----:B------:R-:W-:-:S04]  /*10440*/  USEL UR22, UR17, 0x1, UP0 ;  /* 0x0000000111167887 */ /* 0x000fc80008000000 */
[----:B------:R-:W-:-:S04]  /*10450*/  UIADD3 UR22, UR17, -UR22, URZ ;  /* 0x8000001611167290 */ /* 0x000fc8000fffe03f */
[----:B------:R-:W-:-:S06]  /*10460*/  UISETP.GE.AND UP0, UPT, UR22, 0x1, UPT ;  /* 0x000000011600788c */ /* 0x000fcc000bf06270 */
[----:B------:R-:W-:-:S13]  /*10470*/  PLOP3.LUT P0, PT, PT, PT, UP0, 0x80, 0x0 ;  /* 0x000000000000781c */ /* 0x000fda0003f0f008 */
[----:B------:R-:W-:Y:S05]  /*10480*/  @!P0 BRA `(.L_x_23) ;  /* 0x000000e000b88947 */ /* 0x000fea0003800000 */
[----:B------:R-:W-:Y:S01]  /*10490*/  IMAD.U32 R3, RZ, RZ, UR22 ;  /* 0x00000016ff037e24 */ /* 0x000fe2000f8e00ff */
[----:B------:R-:W-:Y:S01]  /*104a0*/  UMOV UR28, UR5 ;  /* 0x00000005001c7c82 */ /* 0x000fe20008000000 */
[----:B------:R-:W-:-:S05]  /*104b0*/  ULDC UR30, c[0x0][0x50c] ;  /* 0x00014300001e7ab9 */ /* 0x000fca0000000800 */
.L_x_31:
[----:B------:R-:W-:-:S06]  /*104c0*/  UISETP.NE.AND UP0, UPT, UR14, 0x3, UPT ;  /* 0x000000030e00788c */ /* 0x000fcc000bf05270 */
[----:B------:R-:W-:-:S13]  /*104d0*/  PLOP3.LUT P1, PT, PT, PT, UP0, 0x80, 0x0 ;  /* 0x000000000000781c */ /* 0x000fda0003f2f008 */
[----:B------:R-:W-:Y:S05]  /*104e0*/  @!P1 BRA `(.L_x_24) ;  /* 0x0000000000049947 */ /* 0x000fea0003800000 */
[----:B------:R-:W-:Y:S01]  /*104f0*/  BPT.TRAP 0x1 ;  /* 0x000000040000795c */ /* 0x000fe20000300000 */
.L_x_24:
[----:B------:R-:W0:Y:S01]  /*10500*/  S2UR UR22, SR_CgaCtaId ;  /* 0x00000000001679c3 */ /* 0x000e220000008800 */
[----:B------:R-:W-:Y:S01]  /*10510*/  UMOV UR15, 0x400 ;  /* 0x00000400000f7882 */ /* 0x000fe20000000000 */
[----:B------:R-:W-:Y:S01]  /*10520*/  SHF.L.U32 R4, R2, 0x1f, RZ ;  /* 0x0000001f02047819 */ /* 0x000fe200000006ff */
[----:B0-----:R-:W-:-:S04]  /*10530*/  ULEA UR15, UR22, UR15, 0x18 ;  /* 0x0000000f160f7291 */ /* 0x001fc8000f8ec03f */
[----:B------:R-:W-:-:S09]  /*10540*/  ULEA UR22, UR25, UR15, 0x3 ;  /* 0x0000000f19167291 */ /* 0x000fd2000f8e183f */
[----:B------:R0:W2:Y:S01]  /*10550*/  SYNCS.PHASECHK.TRANS64.TRYWAIT P0, [UR22], R4 ;  /* 0x00000004ff0075a7 */ /* 0x0000a20008000156 */
[----:B------:R-:W-:Y:S05]  /*10560*/  @!P1 BRA `(.L_x_25) ;  /* 0x0000000000049947 */ /* 0x000fea0003800000 */
[----:B------:R-:W-:Y:S01]  /*10570*/  BPT.TRAP 0x1 ;  /* 0x000000040000795c */ /* 0x000fe20000300000 */
.L_x_25:
[----:B--2---:R-:W-:Y:S05]  /*10580*/  @P0 BRA `(.L_x_26) ;  /* 0x0000000000080947 */ /* 0x004fea0003800000 */
[----:B------:R-:W2:Y:S02]  /*10590*/  SYNCS.PHASECHK.TRANS64.TRYWAIT P0, [UR22], R4 ;  /* 0x00000004ff0075a7 */ /* 0x000ea40008000156 */
[----:B--2---:R-:W-:Y:S05]  /*105a0*/  @!P0 BRA `(.L_x_27) ;  /* 0x0000050c001c8947 */ /* 0x004fea0003800000 */
.L_x_26:
        /* <DEDUP_REMOVED lines=64> */
[----:B--2---:R-:W2:Y:S04]  /*109b0*/  LDL.LU.64 R108, [R1+0x400] ;  /* 0x00040000016c7983 */ /* 0x004ea80000300a00 */
        /* <DEDUP_REMOVED lines=63> */
[----:B------:R-:W-:-:S02]  /*10db0*/  UIADD3 UR22, UR15, 0x20100, URZ ;  /* 0x000201000f167890 */ /* 0x000fc4000fffe03f */
[----:B------:R-:W-:Y:S01]  /*10dc0*/  UISETP.NE.AND UP0, UPT, UR20, URZ, UPT ;  /* 0x0000003f1400728c */ /* 0x000fe2000bf05270 */
[----:B------:R-:W-:Y:S01]  /*10dd0*/  STL [R1+0x12d4], R23 ;  /* 0x0012d41701007387 */ /* 0x000fe20000100800 */
[----:B------:R-:W-:Y:S02]  /*10de0*/  USHF.R.U32.HI UR22, URZ, 0x4, UR22 ;  /* 0x000000043f167899 */ /* 0x000fe40008011616 */
[----:B------:R-:W-:Y:S01]  /*10df0*/  USEL UR21, UR21, URZ, !UP0 ;  /* 0x0000003f15157287 */ /* 0x000fe2000c000000 */
[----:B------:R-:W-:Y:S01]  /*10e00*/  STL [R1+0x12d0], R22 ;  /* 0x0012d01601007387 */ /* 0x000fe20000100800 */
[----:B------:R-:W-:Y:S02]  /*10e10*/  ULOP3.LUT UR22, UR22, 0x3fff, URZ, 0xc0, !UPT ;  /* 0x00003fff16167892 */ /* 0x000fe4000f8ec03f */
[----:B------:R-:W-:Y:S01]  /*10e20*/  ULOP3.LUT UR29, UR16, 0x10000, URZ, 0xfc, !UPT ;  /* 0x00010000101d7892 */ /* 0x000fe2000f8efc3f */
[----:B------:R-:W-:Y:S01]  /*10e30*/  STL [R1+0x12cc], R21 ;  /* 0x0012cc1501007387 */ /* 0x000fe20000100800 */
[----:B------:R-:W-:-:S02]  /*10e40*/  ULOP3.LUT UR22, UR22, 0x10000, URZ, 0xfc, !UPT ;  /* 0x0001000016167892 */ /* 0x000fc4000f8efc3f */
[----:B------:R-:W-:Y:S01]  /*10e50*/  UISETP.NE.U32.AND UP0, UPT, UR21, URZ, UPT ;  /* 0x0000003f1500728c */ /* 0x000fe2000bf05070 */
[----:B------:R-:W-:Y:S01]  /*10e60*/  STL [R1+0x12c8], R20 ;  /* 0x0012c81401007387 */ /* 0x000fe20000100800 */
[----:B------:R-:W-:Y:S02]  /*10e70*/  ULEA UR29, UR25, UR29, 0xb ;  /* 0x0000001d191d7291 */ /* 0x000fe4000f8e583f */
[----:B------:R-:W-:Y:S01]  /*10e80*/  ULEA UR31, UR25, UR22, 0xa ;  /* 0x00000016191f7291 */ /* 0x000fe2000f8e503f */
[----:B------:R-:W-:Y:S01]  /*10e90*/  STL [R1+0x12c4], R19 ;  /* 0x0012c41301007387 */ /* 0x000fe20000100800 */
[----:B------:R-:W-:Y:S01]  /*10ea0*/  UMOV UR21, 0x80000020 ;  /* 0x8000002000157882 */ /* 0x000fe20000000000 */
[----:B------:R-:W-:Y:S02]  /*10eb0*/  UMOV UR23, 0x80000020 ;  /* 0x8000002000177882 */ /* 0x000fe40000000000 */
[----:B------:R-:W-:Y:S01]  /*10ec0*/  UMOV UR20, UR29 ;  /* 0x0000001d00147c82 */ /* 0x000fe20008000000 */
[----:B------:R-:W-:Y:S01]  /*10ed0*/  STL [R1+0x12c0], R18 ;  /* 0x0012c01201007387 */ /* 0x000fe20000100800 */
[----:B------:R-:W-:-:S03]  /*10ee0*/  UMOV UR22, UR31 ;  /* 0x0000001f00167c82 */ /* 0x000fc60008000000 */
[----:B------:R-:W-:Y:S04]  /*10ef0*/  STL [R1+0x12bc], R17 ;  /* 0x0012bc1101007387 */ /* 0x000fe80000100800 */
        /* <DEDUP_REMOVED lines=14> */
[----:B-----5:R-:W-:Y:S01]  /*10fe0*/  STL [R1+0x1280], R0 ;  /* 0x0012800001007387 */ /* 0x020fe20000100800 */
[----:B--2---:R-:W-:-:S06]  /*10ff0*/  WARPGROUP.ARRIVE ;  /* 0x00000000000079c5 */ /* 0x004fcc0000000000 */
[----:B------:R-:W-:Y:S03]  /*11000*/  QGMMA.64x256x32.F32.E4M3.E4M3 R108, gdesc[UR20], R108, UP0, gsb0 ;  /* 0x03e00000146c79f3 */ /* 0x000fe6000b80086c */
[----:B------:R-:W-:Y:S02]  /*11010*/  WARPGROUP.DEPBAR.LE gsb0, 0x0 ;  /* 0x00008000000079c5 */ /* 0x000fe40000010000 */
[----:B------:R2:W-:Y:S01]  /*11020*/  STL.64 [R1+0x400], R108 ;  /* 0x0004006c01007387 */ /* 0x0005e20000100a00 */
[----:B------:R-:W-:Y:S01]  /*11030*/  UIADD3 UR20, UR29, 0x200, URZ ;  /* 0x000002001d147890 */ /* 0x000fe2000fffe03f */
[----:B0-----:R-:W-:Y:S02]  /*11040*/  IMAD.MOV.U32 R4, RZ, RZ, R235 ;  /* 0x000000ffff047224 */ /* 0x001fe400078e00eb */
        /* <DEDUP_REMOVED lines=62> */
[----:B------:R-:W-:Y:S04]  /*11430*/  STL [R1+0x5f8], R234 ;  /* 0x0005f8ea01007387 */ /* 0x000fe80000100800 */
[----:B--2---:R-:W2:Y:S04]  /*11440*/  LDL.LU.64 R108, [R1] ;  /* 0x00000000016c7983 */ /* 0x004ea80000300a00 */
[----:B0-----:R-:W2:Y:S04]  /*11450*/  LDL.LU.64 R110, [R1+0x8] ;  /* 0x00000800016e7983 */ /* 0x001ea80000300a00 */
[----:B---3--:R-:W3:Y:S04]  /*11460*/  LDL.LU.64 R112, [R1+0x10] ;  /* 0x0000100001707983 */ /* 0x008ee80000300a00 */
[----:B----4-:R-:W4:Y:S04]  /*11470*/  LDL.LU.64 R114, [R1+0x18] ;  /* 0x0000180001727983 */ /* 0x010f280000300a00 */
[----:B-1----:R-:W2:Y:S04]  /*11480*/  LDL.LU.64 R116, [R1+0x20] ;  /* 0x0000200001747983 */ /* 0x002ea80000300a00 */
        /* <DEDUP_REMOVED lines=17> */
[----:B----4-:R-:W-:Y:S04]  /*115a0*/  STL.64 [R1+0x16d0], R150 ;  /* 0x0016d09601007387 */ /* 0x010fe80000100a00 */
[----:B---3--:R-:W-:Y:S04]  /*115b0*/  STL.64 [R1+0x16c8], R148 ;  /* 0x0016c89401007387 */ /* 0x008fe80000100a00 */
[----:B--2---:R-:W-:Y:S04]  /*115c0*/  STL.64 [R1+0x16c0], R146 ;  /* 0x0016c09201007387 */ /* 0x004fe80000100a00 */
        /* <DEDUP_REMOVED lines=61> */
[----:B0-----:R-:W2:Y:S04]  /*119a0*/  LDL.LU.64 R24, [R1+0x200] ;  /* 0x0002000001187983 */ /* 0x001ea80000300a00 */
        /* <DEDUP_REMOVED lines=63> */
[----:B------:R-:W-:-:S03]  /*11da0*/  UMOV UR21, 0x80000020 ;  /* 0x8000002000157882 */ /* 0x000fc60000000000 */
        /* <DEDUP_REMOVED lines=42> */
[----:B--2---:R-:W-:-:S06]  /*12050*/  WARPGROUP.ARRIVE ;  /* 0x00000000000079c5 */ /* 0x004fcc0000000000 */
[----:B------:R-:W-:Y:S03]  /*12060*/  QGMMA.64x256x32.F32.E4M3.E4M3 R24, gdesc[UR20], R24, UP0, gsb0 ;  /* 0x03e00000141879f3 */ /* 0x000fe6000b800818 */
[----:B------:R-:W-:Y:S02]  /*12070*/  WARPGROUP.DEPBAR.LE gsb0, 0x0 ;  /* 0x00008000000079c5 */ /* 0x000fe40000010000 */
        /* <DEDUP_REMOVED lines=142> */
[----:B------:R-:W-:Y:S03]  /*12960*/  QGMMA.64x256x32.F32.E4M3.E4M3 R108, gdesc[UR20], R108, UP0, gsb0 ;  /* 0x03e00000146c79f3 */ /* 0x000fe6000b80086c */
        /* <DEDUP_REMOVED lines=65> */
[----:B0-----:R-:W3:Y:S04]  /*12d80*/  LDL.LU.64 R234, [R1+0x14d0] ;  /* 0x0014d00001ea7983 */ /* 0x001ee80000300a00 */
[----:B------:R-:W4:Y:S04]  /*12d90*/  LDL.LU.64 R232, [R1+0x14c8] ;  /* 0x0014c80001e87983 */ /* 0x000f280000300a00 */
        /* <DEDUP_REMOVED lines=64> */
[----:B---3--:R-:W-:Y:S04]  /*131a0*/  STL.64 [R1+0xe78], R234 ;  /* 0x000e78ea01007387 */ /* 0x008fe80000100a00 */
[----:B----4-:R-:W-:Y:S04]  /*131b0*/  STL.64 [R1+0xe70], R232 ;  /* 0x000e70e801007387 */ /* 0x010fe80000100a00 */
        /* <DEDUP_REMOVED lines=39> */
[----:B------:R-:W-:Y:S01]  /*13430*/  STL.64 [R1+0xd30], R152 ;  /* 0x000d309801007387 */ /* 0x000fe20000100a00 */
[----:B------:R-:W-:-:S06]  /*13440*/  WARPGROUP.ARRIVE ;  /* 0x00000000000079c5 */ /* 0x000fcc0000000000 */
[----:B------:R-:W-:Y:S03]  /*13450*/  QGMMA.64x256x32.F32.E4M3.E4M3 R24, gdesc[UR20], R24, UP0, gsb0 ;  /* 0x03e00000141879f3 */ /* 0x000fe6000b800818 */
        /* <DEDUP_REMOVED lines=23> */
[----:B0-----:R-:W2:Y:S04]  /*135d0*/  LDL.LU.64 R108, [R1] ;  /* 0x00000000016c7983 */ /* 0x001ea80000300a00 */
        /* <DEDUP_REMOVED lines=21> */
[----:B--2---:R-:W-:Y:S04]  /*13730*/  STL.64 [R1+0x1078], R150 ;  /* 0x0010789601007387 */ /* 0x004fe80000100a00 */
[----:B----4-:R-:W-:Y:S04]  /*13740*/  STL.64 [R1+0x1070], R148 ;  /* 0x0010709401007387 */ /* 0x010fe80000100a00 */
[----:B---3--:R-:W-:Y:S04]  /*13750*/  STL.64 [R1+0x1068], R146 ;  /* 0x0010689201007387 */ /* 0x008fe80000100a00 */
        /* <DEDUP_REMOVED lines=63> */
[----:B------:R-:W3:Y:S04]  /*13b50*/  LDL.LU R26, [R1+0x208] ;  /* 0x00020800011a7983 */ /* 0x000ee80000300800 */
[----:B------:R-:W3:Y:S04]  /*13b60*/  LDL.LU R27, [R1+0x20c] ;  /* 0x00020c00011b7983 */ /* 0x000ee80000300800 */
[----:B------:R-:W4:Y:S04]  /*13b70*/  LDL.LU R28, [R1+0x210] ;  /* 0x00021000011c7983 */ /* 0x000f280000300800 */
[----:B------:R-:W4:Y:S04]  /*13b80*/  LDL.LU R29, [R1+0x214] ;  /* 0x00021400011d7983 */ /* 0x000f280000300800 */
[----:B------:R-:W2:Y:S04]  /*13b90*/  LDL.LU R30, [R1+0x218] ;  /* 0x00021800011e7983 */ /* 0x000ea80000300800 */
        /* <DEDUP_REMOVED lines=98> */
[----:B------:R-:W3:Y:S01]  /*141c0*/  LDL.LU R129, [R1+0x3a4] ;  /* 0x0003a40001817983 */ /* 0x000ee20000300800 */
[----:B------:R-:W-:-:S02]  /*141d0*/  IMAD.MOV.U32 R130, RZ, RZ, R23 ;  /* 0x000000ffff827224 */ /* 0x000fc400078e0017 */
[----:B------:R-:W-:Y:S01]  /*141e0*/  IMAD.MOV.U32 R131, RZ, RZ, R22 ;  /* 0x000000ffff837224 */ /* 0x000fe200078e0016 */
[----:B------:R0:W5:Y:S01]  /*141f0*/  LDL.LU R23, [R1+0x12d4] ;  /* 0x0012d40001177983 */ /* 0x0001620000300800 */
[----:B------:R-:W-:Y:S02]  /*14200*/  IMAD.MOV.U32 R132, RZ, RZ, R21 ;  /* 0x000000ffff847224 */ /* 0x000fe400078e0015 */
[----:B------:R-:W-:Y:S01]  /*14210*/  IMAD.MOV.U32 R133, RZ, RZ, R20 ;  /* 0x000000ffff857224 */ /* 0x000fe200078e0014 */
[----:B------:R0:W5:Y:S01]  /*14220*/  LDL.LU R22, [R1+0x12d0] ;  /* 0x0012d00001167983 */ /* 0x0001620000300800 */
[----:B------:R-:W-:-:S03]  /*14230*/  IMAD.MOV.U32 R134, RZ, RZ, R19 ;  /* 0x000000ffff867224 */ /* 0x000fc600078e0013 */
        /* <DEDUP_REMOVED lines=27> */
[----:B------:R-:W-:Y:S02]  /*143f0*/  IMAD.MOV.U32 R148, RZ, RZ, R5 ;  /* 0x000000ffff947224 */ /* 0x000fe400078e0005 */
[----:B------:R-:W-:Y:S01]  /*14400*/  IMAD.MOV.U32 R150, RZ, RZ, R2 ;  /* 0x000000ffff967224 */ /* 0x000fe200078e0002 */
[----:B------:R0:W5:Y:S01]  /*14410*/  LDL.LU R7, [R1+0x1294] ;  /* 0x0012940001077983 */ /* 0x0001620000300800 */
[----:B------:R-:W-:Y:S02]  /*14420*/  IMAD.MOV.U32 R151, RZ, RZ, R0 ;  /* 0x000000ffff977224 */ /* 0x000fe400078e0000 */
[----:B------:R-:W-:Y:S01]  /*14430*/  IMAD.MOV.U32 R149, RZ, RZ, R3 ;  /* 0x000000ffff957224 */ /* 0x000fe200078e0003 */
[----:B------:R0:W5:Y:S04]  /*14440*/  LDL.LU R6, [R1+0x1290] ;  /* 0x0012900001067983 */ /* 0x0001680000300800 */
[----:B------:R0:W5:Y:S04]  /*14450*/  LDL.LU R5, [R1+0x128c] ;  /* 0x00128c0001057983 */ /* 0x0001680000300800 */
[----:B------:R0:W5:Y:S04]  /*14460*/  LDL.LU R3, [R1+0x1288] ;  /* 0x0012880001037983 */ /* 0x0001680000300800 */
[----:B------:R0:W5:Y:S04]  /*14470*/  LDL.LU R2, [R1+0x1284] ;  /* 0x0012840001027983 */ /* 0x0001680000300800 */
[----:B------:R0:W5:Y:S04]  /*14480*/  LDL.LU R0, [R1+0x1280] ;  /* 0x0012800001007983 */ /* 0x0001680000300800 */
        /* <DEDUP_REMOVED lines=64> */
[----:B-1----:R-:W2:Y:S04]  /*14890*/  LDL.LU R24, [R1+0x400] ;  /* 0x0004000001187983 */ /* 0x002ea80000300800 */
        /* <DEDUP_REMOVED lines=126> */
[----:B------:R-:W-:Y:S01]  /*15080*/  IMAD.MOV.U32 R151, RZ, RZ, R4 ;  /* 0x000000ffff977224 */ /* 0x000fe200078e0004 */
[----:B------:R-:W-:-:S02]  /*15090*/  UIADD3 UR20, UR29, 0x2, URZ ;  /* 0x000000021d147890 */ /* 0x000fc4000fffe03f */
[----:B------:R-:W-:Y:S01]  /*150a0*/  UIADD3 UR22, UR31, 0x2, URZ ;  /* 0x000000021f167890 */ /* 0x000fe2000fffe03f */
[----:B------:R-:W3:Y:S01]  /*150b0*/  LDL.LU.64 R152, [R1+0xb0] ;  /* 0x0000b00001987983 */ /* 0x000ee20000300a00 */
[----:B------:R-:W-:Y:S01]  /*150c0*/  UMOV UR21, 0x80000020 ;  /* 0x8000002000157882 */ /* 0x000fe20000000000 */
[----:B------:R-:W-:Y:S02]  /*150d0*/  UMOV UR23, 0x80000020 ;  /* 0x8000002000177882 */ /* 0x000fe40000000000 */
        /* <DEDUP_REMOVED lines=173> */
[----:B------:R-:W-:Y:S01]  /*15bb0*/  UMOV UR21, 0x80000020 ;  /* 0x8000002000157882 */ /* 0x000fe20000000000 */
[----:B--2---:R-:W-:-:S07]  /*15bc0*/  WARPGROUP.ARRIVE ;  /* 0x00000000000079c5 */ /* 0x004fce0000000000 */
        /* <DEDUP_REMOVED lines=133> */
[----:B------:R-:W-:Y:S03]  /*16420*/  QGMMA.64x256x32.F32.E4M3.E4M3 R108, gdesc[UR20], R108, gsb0 ;  /* 0x03e00000146c79f3 */ /* 0x000fe6000800086c */
[----:B------:R-:W-:Y:S02]  /*16430*/  WARPGROUP.DEPBAR.LE gsb0, 0x0 ;  /* 0x00008000000079c5 */ /* 0x000fe40000010000 */
[----:B------:R-:W-:Y:S01]  /*16440*/  STL.64 [R1], R108 ;  /* 0x0000006c01007387 */ /* 0x000fe20000100a00 */
[----:B------:R-:W-:-:S03]  /*16450*/  IMAD.MOV.U32 R4, RZ, RZ, R227 ;  /* 0x000000ffff047224 */ /* 0x000fc600078e00e3 */
        /* <DEDUP_REMOVED lines=63> */
[----:B-1----:R0:W5:Y:S04]  /*16850*/  LDL.LU.64 R234, [R1+0xe78] ;  /* 0x000e780001ea7983 */ /* 0x0021680000300a00 */
[----:B------:R0:W5:Y:S04]  /*16860*/  LDL.LU.64 R232, [R1+0xe70] ;  /* 0x000e700001e87983 */ /* 0x0001680000300a00 */
        /* <DEDUP_REMOVED lines=64> */
[----:B------:R-:W-:-:S04]  /*16c70*/  UIADD3 UR6, UR6, 0x2, URZ ;  /* 0x0000000206067890 */ /* 0x000fc8000fffe03f */
[----:B------:R-:W-:Y:S01]  /*16c80*/  UISETP.NE.AND UP0, UPT, UR6, UR30, UPT ;  /* 0x0000001e0600728c */ /* 0x000fe2000bf05270 */
[----:B--2---:R-:W-:-:S06]  /*16c90*/  WARPGROUP.ARRIVE ;  /* 0x00000000000079c5 */ /* 0x004fcc0000000000 */
[----:B------:R-:W-:Y:S01]  /*16ca0*/  QGMMA.64x256x32.F32.E4M3.E4M3 R24, gdesc[UR20], R24, gsb0 ;  /* 0x03e00000141879f3 */ /* 0x000fe20008000818 */
[----:B------:R-:W-:-:S06]  /*16cb0*/  USEL UR20, URZ, 0x1, UP0 ;  /* 0x000000013f147887 */ /* 0x000fcc0008000000 */
[----:B------:R-:W-:Y:S01]  /*16cc0*/  ISETP.NE.AND P0, PT, RZ, UR20, PT ;  /* 0x00000014ff007c0c */ /* 0x000fe2000bf05270 */
[----:B------:R-:W-:-:S12]  /*16cd0*/  WARPGROUP.DEPBAR.LE gsb0, 0x0 ;  /* 0x00008000000079c5 */ /* 0x000fd80000010000 */
[----:B0-----:R-:W-:Y:S05]  /*16ce0*/  @!P0 BRA `(.L_x_28) ;  /* 0x0000007800308947 */ /* 0x001fea0003800000 */
        /* <DEDUP_REMOVED lines=99> */
[----:B0-----:R-:W4:Y:S04]  /*17320*/  LDL.LU R93, [R1+0x608] ;  /* 0x00060800015d7983 */ /* 0x001f280000300800 */
        /* <DEDUP_REMOVED lines=116> */
[----:B-----5:R0:W-:Y:S04]  /*17a70*/  STL [R1+0xc84], R3 ;  /* 0x000c840301007387 */ /* 0x0201e80000100800 */
[----:B0-----:R-:W4:Y:S04]  /*17a80*/  LDL R3, [R1+0x4cc] ;  /* 0x0004cc0001037983 */ /* 0x001f280000100800 */
[----:B------:R0:W-:Y:S04]  /*17a90*/  STL [R1+0xc80], R2 ;  /* 0x000c800201007387 */ /* 0x0001e80000100800 */
[----:B0-----:R-:W4:Y:S04]  /*17aa0*/  LDL R2, [R1+0x4c8] ;  /* 0x0004c80001027983 */ /* 0x001f280000100800 */
[----:B------:R0:W-:Y:S04]  /*17ab0*/  STL [R1+0xc7c], R0 ;  /* 0x000c7c0001007387 */ /* 0x0001e80000100800 */
[----:B0-----:R-:W4:Y:S01]  /*17ac0*/  LDL R0, [R1+0x4c4] ;  /* 0x0004c40001007983 */ /* 0x001f220000100800 */
[----:B--2---:R-:W-:-:S01]  /*17ad0*/  FADD R5, R44, R5 ;  /* 0x000000052c057221 */ /* 0x004fc20000000000 */
[----:B---3--:R-:W-:Y:S01]  /*17ae0*/  FADD R6, R45, R6 ;  /* 0x000000062d067221 */ /* 0x008fe20000000000 */
[----:B----4-:R-:W-:-:S01]  /*17af0*/  FADD R7, R46, R7 ;  /* 0x000000072e077221 */ /* 0x010fc20000000000 */
[----:B------:R-:W2:Y:S01]  /*17b00*/  LDL.LU R44, [R1+0xe34] ;  /* 0x000e3400012c7983 */ /* 0x000ea20000300800 */
[----:B------:R-:W-:-:S01]  /*17b10*/  FADD R8, R47, R8 ;  /* 0x000000082f087221 */ /* 0x000fc20000000000 */
[----:B------:R-:W-:-:S02]  /*17b20*/  FADD R9, R48, R9 ;  /* 0x0000000930097221 */ /* 0x000fc40000000000 */
[----:B------:R-:W3:Y:S01]  /*17b30*/  LDL.LU R45, [R1+0xe30] ;  /* 0x000e3000012d7983 */ /* 0x000ee20000300800 */
[----:B------:R-:W-:-:S03]  /*17b40*/  FADD R10, R49, R10 ;  /* 0x0000000a310a7221 */ /* 0x000fc60000000000 */
[----:B------:R-:W4:Y:S01]  /*17b50*/  LDL.LU R46, [R1+0xe2c] ;  /* 0x000e2c00012e7983 */ /* 0x000f220000300800 */
        /* <DEDUP_REMOVED lines=80> */
[----:B------:R-:W-:-:S01]  /*18060*/  FADD R179, R90, R179 ;  /* 0x000000b35ab37221 */ /* 0x000fc20000000000 */
[----:B------:R-:W-:Y:S02]  /*18070*/  FADD R97, R98, R97 ;  /* 0x0000006162617221 */ /* 0x000fe40000000000 */
[----:B------:R-:W4:Y:S01]  /*18080*/  LDL.LU R87, [R1+0xd88] ;  /* 0x000d880001577983 */ /* 0x000f220000300800 */
[----:B------:R-:W-:-:S03]  /*18090*/  FADD R180, R91, R180 ;  /* 0x000000b45bb47221 */ /* 0x000fc60000000000 */
[----:B------:R-:W4:Y:S01]  /*180a0*/  LDL.LU R88, [R1+0xd84] ;  /* 0x000d840001587983 */ /* 0x000f220000300800 */
[----:B------:R-:W-:-:S01]  /*180b0*/  FADD R181, R92, R181 ;  /* 0x000000b55cb57221 */ /* 0x000fc20000000000 */
[----:B------:R-:W-:Y:S02]  /*180c0*/  FADD R95, R96, R95 ;  /* 0x0000005f605f7221 */ /* 0x000fe40000000000 */
[----:B------:R-:W4:Y:S01]  /*180d0*/  LDL.LU R89, [R1+0xd80] ;  /* 0x000d800001597983 */ /* 0x000f220000300800 */
[----:B------:R-:W-:-:S03]  /*180e0*/  FADD R93, R94, R93 ;  /* 0x0000005d5e5d7221 */ /* 0x000fc60000000000 */
[----:B------:R-:W4:Y:S04]  /*180f0*/  LDL.LU R90, [R1+0xd7c] ;  /* 0x000d7c00015a7983 */ /* 0x000f280000300800 */
[----:B------:R-:W4:Y:S04]  /*18100*/  LDL.LU R91, [R1+0xd78] ;  /* 0x000d7800015b7983 */ /* 0x000f280000300800 */
[----:B------:R-:W4:Y:S01]  /*18110*/  LDL.LU R92, [R1+0xd74] ;  /* 0x000d7400015c7983 */ /* 0x000f220000300800 */
[----:B------:R-:W-:-:S01]  /*18120*/  FADD R190, R146, R190 ;  /* 0x000000be92be7221 */ /* 0x000fc20000000000 */
[----:B------:R-:W-:Y:S01]  /*18130*/  FADD R191, R145, R191 ;  /* 0x000000bf91bf7221 */ /* 0x000fe20000000000 */
        /* <DEDUP_REMOVED lines=50> */
[----:B------:R-:W-:-:S02]  /*18460*/  FADD R185, R151, R185 ;  /* 0x000000b997b97221 */ /* 0x000fc40000000000 */
[----:B------:R-:W2:Y:S04]  /*18470*/  LDL R151, [R1+0x5b0] ;  /* 0x0005b00001977983 */ /* 0x000ea80000100800 */
[----:B------:R0:W-:Y:S04]  /*18480*/  STL [R1+0x600], R97 ;  /* 0x0006006101007387 */ /* 0x0001e80000100800 */
[----:B------:R-:W2:Y:S04]  /*18490*/  LDL.LU R150, [R1+0x60c] ;  /* 0x00060c0001967983 */ /* 0x000ea80000300800 */
[----:B------:R1:W-:Y:S01]  /*184a0*/  STL [R1+0x604], R95 ;  /* 0x0006045f01007387 */ /* 0x0003e20000100800 */
[----:B------:R-:W-:-:S03]  /*184b0*/  FADD R184, R3, R184 ;  /* 0x000000b803b87221 */ /* 0x000fc60000000000 */
[----:B------:R-:W3:Y:S04]  /*184c0*/  LDL R149, [R1+0x5b4] ;  /* 0x0005b40001957983 */ /* 0x000ee80000100800 */
[----:B------:R1:W-:Y:S04]  /*184d0*/  STL [R1+0x608], R93 ;  /* 0x0006085d01007387 */ /* 0x0003e80000100800 */
[----:B------:R-:W3:Y:S01]  /*184e0*/  LDL.LU R148, [R1+0x610] ;  /* 0x0006100001947983 */ /* 0x000ee20000300800 */
[----:B------:R-:W-:-:S03]  /*184f0*/  FADD R183, R2, R183 ;  /* 0x000000b702b77221 */ /* 0x000fc60000000000 */
[----:B------:R-:W4:Y:S04]  /*18500*/  LDL R147, [R1+0x5b8] ;  /* 0x0005b80001937983 */ /* 0x000f280000100800 */
[----:B------:R-:W4:Y:S04]  /*18510*/  LDL.LU R146, [R1+0x614] ;  /* 0x0006140001927983 */ /* 0x000f280000300800 */
[----:B------:R-:W4:Y:S04]  /*18520*/  LDL R145, [R1+0x5bc] ;  /* 0x0005bc0001917983 */ /* 0x000f280000100800 */
[----:B------:R-:W4:Y:S01]  /*18530*/  LDL.LU R144, [R1+0x618] ;  /* 0x0006180001907983 */ /* 0x000f220000300800 */
[----:B------:R-:W-:-:S03]  /*18540*/  FADD R182, R0, R182 ;  /* 0x000000b600b67221 */ /* 0x000fc60000000000 */
[----:B------:R-:W4:Y:S04]  /*18550*/  LDL R143, [R1+0x5c0] ;  /* 0x0005c000018f7983 */ /* 0x000f280000100800 */
[----:B------:R-:W4:Y:S04]  /*18560*/  LDL.LU R142, [R1+0x61c] ;  /* 0x00061c00018e7983 */ /* 0x000f280000300800 */
        /* <DEDUP_REMOVED lines=44> */
[----:B0-----:R-:W4:Y:S04]  /*18830*/  LDL R97, [R1+0x21c] ;  /* 0x00021c0001617983 */ /* 0x001f280000100800 */
[----:B------:R-:W4:Y:S04]  /*18840*/  LDL.LU R96, [R1+0x678] ;  /* 0x0006780001607983 */ /* 0x000f280000300800 */
[----:B-1----:R-:W4:Y:S04]  /*18850*/  LDL R95, [R1+0x220] ;  /* 0x00022000015f7983 */ /* 0x002f280000100800 */
[----:B------:R-:W4:Y:S04]  /*18860*/  LDL.LU R3, [R1+0x67c] ;  /* 0x00067c0001037983 */ /* 0x000f280000300800 */
[----:B------:R-:W4:Y:S04]  /*18870*/  LDL R94, [R1+0x224] ;  /* 0x00022400015e7983 */ /* 0x000f280000100800 */
[----:B------:R-:W4:Y:S04]  /*18880*/  LDL.LU R2, [R1+0x680] ;  /* 0x0006800001027983 */ /* 0x000f280000300800 */
[----:B------:R-:W4:Y:S04]  /*18890*/  LDL R93, [R1+0x228] ;  /* 0x00022800015d7983 */ /* 0x000f280000100800 */
[----:B------:R-:W4:Y:S01]  /*188a0*/  LDL.LU R0, [R1+0x684] ;  /* 0x0006840001007983 */ /* 0x000f220000300800 */
[----:B--2---:R-:W-:-:S05]  /*188b0*/  FADD R150, R151, R150 ;  /* 0x0000009697967221 */ /* 0x004fca0000000000 */
[----:B------:R0:W-:Y:S01]  /*188c0*/  STL [R1+0x60c], R150 ;  /* 0x00060c9601007387 */ /* 0x0001e20000100800 */
[----:B---3--:R-:W-:-:S01]  /*188d0*/  FADD R148, R149, R148 ;  /* 0x0000009495947221 */ /* 0x008fc20000000000 */
[----:B----4-:R-:W-:-:S04]  /*188e0*/  FADD R146, R147, R146 ;  /* 0x0000009293927221 */ /* 0x010fc80000000000 */
[----:B------:R1:W-:Y:S01]  /*188f0*/  STL [R1+0x610], R148 ;  /* 0x0006109401007387 */ /* 0x0003e20000100800 */
[----:B------:R-:W-:-:S03]  /*18900*/  FADD R144, R145, R144 ;  /* 0x0000009091907221 */ /* 0x000fc60000000000 */
        /* <DEDUP_REMOVED lines=48> */
[----:B------:R4:W-:Y:S04]  /*18c10*/  STL [R1+0x674], R98 ;  /* 0x0006746201007387 */ /* 0x0009e80000100800 */
[----:B------:R4:W-:Y:S01]  /*18c20*/  STL [R1+0x678], R96 ;  /* 0x0006786001007387 */ /* 0x0009e20000100800 */
[----:B------:R-:W-:-:S03]  /*18c30*/  FADD R3, R95, R3 ;  /* 0x000000035f037221 */ /* 0x000fc60000000000 */
[----:B------:R-:W4:Y:S04]  /*18c40*/  LDL R151, [R1+0x22c] ;  /* 0x00022c0001977983 */ /* 0x000f280000100800 */
[----:B------:R4:W-:Y:S01]  /*18c50*/  STL [R1+0x67c], R3 ;  /* 0x00067c0301007387 */ /* 0x0009e20000100800 */
[----:B------:R-:W-:-:S03]  /*18c60*/  FADD R2, R94, R2 ;  /* 0x000000025e027221 */ /* 0x000fc60000000000 */
[----:B0-----:R-:W4:Y:S04]  /*18c70*/  LDL.LU R150, [R1+0x688] ;  /* 0x0006880001967983 */ /* 0x001f280000300800 */
[----:B------:R0:W-:Y:S01]  /*18c80*/  STL [R1+0x680], R2 ;  /* 0x0006800201007387 */ /* 0x0001e20000100800 */
[----:B------:R-:W-:-:S03]  /*18c90*/  FADD R0, R93, R0 ;  /* 0x000000005d007221 */ /* 0x000fc60000000000 */
[----:B------:R-:W4:Y:S04]  /*18ca0*/  LDL R149, [R1+0x230] ;  /* 0x0002300001957983 */ /* 0x000f280000100800 */
[----:B------:R0:W-:Y:S04]  /*18cb0*/  STL [R1+0x684], R0 ;  /* 0x0006840001007387 */ /* 0x0001e80000100800 */
[----:B-1----:R-:W4:Y:S04]  /*18cc0*/  LDL.LU R148, [R1+0x68c] ;  /* 0x00068c0001947983 */ /* 0x002f280000300800 */
[----:B------:R-:W4:Y:S04]  /*18cd0*/  LDL R147, [R1+0x234] ;  /* 0x0002340001937983 */ /* 0x000f280000100800 */
[----:B--2---:R-:W2:Y:S04]  /*18ce0*/  LDL.LU R146, [R1+0x690] ;  /* 0x0006900001927983 */ /* 0x004ea80000300800 */
[----:B------:R-:W2:Y:S04]  /*18cf0*/  LDL R145, [R1+0x238] ;  /* 0x0002380001917983 */ /* 0x000ea80000100800 */
[----:B---3--:R-:W3:Y:S04]  /*18d00*/  LDL.LU R144, [R1+0x694] ;  /* 0x0006940001907983 */ /* 0x008ee80000300800 */
[----:B------:R-:W3:Y:S04]  /*18d10*/  LDL R143, [R1+0x23c] ;  /* 0x00023c00018f7983 */ /* 0x000ee80000100800 */
[----:B----4-:R-:W4:Y:S04]  /*18d20*/  LDL.LU R142, [R1+0x698] ;  /* 0x00069800018e7983 */ /* 0x010f280000300800 */
        /* <DEDUP_REMOVED lines=49> */
[----:B0-----:R-:W4:Y:S04]  /*19040*/  LDL.LU R2, [R1+0x6fc] ;  /* 0x0006fc0001027983 */ /* 0x001f280000300800 */
[----:B------:R-:W4:Y:S04]  /*19050*/  LDL R93, [R1+0x2a4] ;  /* 0x0002a400015d7983 */ /* 0x000f280000100800 */
[----:B------:R-:W4:Y:S01]  /*19060*/  LDL.LU R0, [R1+0x700] ;  /* 0x0007000001007983 */ /* 0x000f220000300800 */
[----:B------:R-:W-:-:S05]  /*19070*/  FADD R150, R151, R150 ;  /* 0x0000009697967221 */ /* 0x000fca0000000000 */
[----:B------:R0:W-:Y:S01]  /*19080*/  STL [R1+0x688], R150 ;  /* 0x0006889601007387 */ /* 0x0001e20000100800 */
[----:B------:R-:W-:-:S01]  /*19090*/  FADD R148, R149, R148 ;  /* 0x0000009495947221 */ /* 0x000fc20000000000 */
[----:B--2---:R-:W-:-:S04]  /*190a0*/  FADD R146, R147, R146 ;  /* 0x0000009293927221 */ /* 0x004fc80000000000 */
[----:B------:R1:W-:Y:S01]  /*190b0*/  STL [R1+0x68c], R148 ;  /* 0x00068c9401007387 */ /* 0x0003e20000100800 */
[----:B---3--:R-:W-:-:S03]  /*190c0*/  FADD R144, R145, R144 ;  /* 0x0000009091907221 */ /* 0x008fc60000000000 */
[----:B------:R2:W-:Y:S01]  /*190d0*/  STL [R1+0x690], R146 ;  /* 0x0006909201007387 */ /* 0x0005e20000100800 */
[----:B----4-:R-:W-:-:S03]  /*190e0*/  FADD R142, R143, R142 ;  /* 0x0000008e8f8e7221 */ /* 0x010fc60000000000 */
        /* <DEDUP_REMOVED lines=241> */
[----:B------:R-:W-:Y:S01]  /*1a000*/  STL [R1+0x780], R150 ;  /* 0x0007809601007387 */ /* 0x000fe20000100800 */
[----:B------:R-:W-:-:S01]  /*1a010*/  FADD R148, R149, R148 ;  /* 0x0000009495947221 */ /* 0x000fc20000000000 */
[----:B--2---:R-:W-:-:S04]  /*1a020*/  FADD R146, R147, R146 ;  /* 0x0000009293927221 */ /* 0x004fc80000000000 */
[----:B------:R-:W-:Y:S01]  /*1a030*/  STL [R1+0x784], R148 ;  /* 0x0007849401007387 */ /* 0x000fe20000100800 */
[----:B---3--:R-:W-:-:S03]  /*1a040*/  FADD R144, R145, R144 ;  /* 0x0000009091907221 */ /* 0x008fc60000000000 */
[----:B------:R-:W-:Y:S01]  /*1a050*/  STL [R1+0x788], R146 ;  /* 0x0007889201007387 */ /* 0x000fe20000100800 */
[----:B----4-:R-:W-:-:S03]  /*1a060*/  FADD R142, R143, R142 ;  /* 0x0000008e8f8e7221 */ /* 0x010fc60000000000 */
[----:B------:R-:W-:Y:S01]  /*1a070*/  STL [R1+0x78c], R144 ;  /* 0x00078c9001007387 */ /* 0x000fe20000100800 */
[----:B------:R-:W-:-:S03]  /*1a080*/  FADD R140, R141, R140 ;  /* 0x0000008c8d8c7221 */ /* 0x000fc60000000000 */
        /* <DEDUP_REMOVED lines=44> */
[----:B------:R-:W-:Y:S04]  /*1a350*/  STL [R1+0x7e8], R98 ;  /* 0x0007e86201007387 */ /* 0x000fe80000100800 */
[----:B------:R0:W-:Y:S01]  /*1a360*/  STL [R1+0x7ec], R96 ;  /* 0x0007ec6001007387 */ /* 0x0001e20000100800 */
[----:B------:R-:W-:-:S01]  /*1a370*/  FADD R3, R95, R3 ;  /* 0x000000035f037221 */ /* 0x000fc20000000000 */
[----:B------:R-:W-:Y:S01]  /*1a380*/  FADD R2, R94, R2 ;  /* 0x000000025e027221 */ /* 0x000fe20000000000 */
[----:B------:R-:W-:-:S02]  /*1a390*/  FADD R0, R93, R0 ;  /* 0x000000005d007221 */ /* 0x000fc40000000000 */
[----:B------:R-:W2:Y:S04]  /*1a3a0*/  LDL R93, [R1+0x3a0] ;  /* 0x0003a000015d7983 */ /* 0x000ea80000100800 */
[----:B------:R1:W-:Y:S04]  /*1a3b0*/  STL [R1+0x7f0], R3 ;  /* 0x0007f00301007387 */ /* 0x0003e80000100800 */
[----:B------:R-:W2:Y:S04]  /*1a3c0*/  LDL.LU R94, [R1+0x7fc] ;  /* 0x0007fc00015e7983 */ /* 0x000ea80000300800 */
[----:B------:R3:W-:Y:S04]  /*1a3d0*/  STL [R1+0x7f4], R2 ;  /* 0x0007f40201007387 */ /* 0x0007e80000100800 */
[----:B------:R-:W4:Y:S04]  /*1a3e0*/  LDL R95, [R1+0x3a4] ;  /* 0x0003a400015f7983 */ /* 0x000f280000100800 */
[----:B------:R3:W-:Y:S04]  /*1a3f0*/  STL [R1+0x7f8], R0 ;  /* 0x0007f80001007387 */ /* 0x0007e80000100800 */
[----:B0-----:R-:W4:Y:S04]  /*1a400*/  LDL.LU R96, [R1+0x800] ;  /* 0x0008000001607983 */ /* 0x001f280000300800 */
        /* <DEDUP_REMOVED lines=44> */
[----:B------:R-:W4:Y:S04]  /*1a6d0*/  LDL R111, [R1] ;  /* 0x00000000016f7983 */ /* 0x000f280000100800 */
        /* <DEDUP_REMOVED lines=8> */
[----:B-1----:R-:W4:Y:S04]  /*1a760*/  LDL.LU R3, [R1+0x86c] ;  /* 0x00086c0001037983 */ /* 0x002f280000300800 */
[----:B------:R-:W4:Y:S04]  /*1a770*/  LDL R102, [R1+0x14] ;  /* 0x0000140001667983 */ /* 0x000f280000100800 */
[----:B---3--:R-:W3:Y:S04]  /*1a780*/  LDL.LU R2, [R1+0x870] ;  /* 0x0008700001027983 */ /* 0x008ee80000300800 */
[----:B------:R-:W3:Y:S04]  /*1a790*/  LDL R101, [R1+0x18] ;  /* 0x0000180001657983 */ /* 0x000ee80000100800 */
[----:B------:R-:W3:Y:S01]  /*1a7a0*/  LDL.LU R0, [R1+0x874] ;  /* 0x0008740001007983 */ /* 0x000ee20000300800 */
[----:B--2---:R-:W-:-:S03]  /*1a7b0*/  FADD R94, R93, R94 ;  /* 0x0000005e5d5e7221 */ /* 0x004fc60000000000 */
[----:B------:R-:W2:Y:S04]  /*1a7c0*/  LDL.LU R93, [R1+0xd70] ;  /* 0x000d7000015d7983 */ /* 0x000ea80000300800 */
[----:B------:R0:W-:Y:S01]  /*1a7d0*/  STL [R1+0x7fc], R94 ;  /* 0x0007fc5e01007387 */ /* 0x0001e20000100800 */
[----:B----4-:R-:W-:-:S03]  /*1a7e0*/  FADD R96, R95, R96 ;  /* 0x000000605f607221 */ /* 0x010fc60000000000 */
[----:B0-----:R-:W4:Y:S04]  /*1a7f0*/  LDL.LU R94, [R1+0xd6c] ;  /* 0x000d6c00015e7983 */ /* 0x001f280000300800 */
[----:B------:R-:W4:Y:S01]  /*1a800*/  LDL.LU R95, [R1+0xd68] ;  /* 0x000d6800015f7983 */ /* 0x000f220000300800 */
[----:B------:R-:W-:-:S03]  /*1a810*/  FADD R98, R97, R98 ;  /* 0x0000006261627221 */ /* 0x000fc60000000000 */
[----:B------:R0:W-:Y:S01]  /*1a820*/  STL [R1+0x800], R96 ;  /* 0x0008006001007387 */ /* 0x0001e20000100800 */
[----:B------:R-:W-:-:S03]  /*1a830*/  FADD R100, R99, R100 ;  /* 0x0000006463647221 */ /* 0x000fc60000000000 */
[----:B0-----:R-:W4:Y:S04]  /*1a840*/  LDL.LU R96, [R1+0xd64] ;  /* 0x000d640001607983 */ /* 0x001f280000300800 */
[----:B------:R-:W4:Y:S01]  /*1a850*/  LDL.LU R97, [R1+0xd60] ;  /* 0x000d600001617983 */ /* 0x000f220000300800 */
[----:B------:R-:W-:-:S03]  /*1a860*/  FADD R150, R151, R150 ;  /* 0x0000009697967221 */ /* 0x000fc60000000000 */
[----:B------:R0:W-:Y:S01]  /*1a870*/  STL [R1+0x804], R98 ;  /* 0x0008046201007387 */ /* 0x0001e20000100800 */
[----:B------:R-:W-:-:S03]  /*1a880*/  FADD R148, R149, R148 ;  /* 0x0000009495947221 */ /* 0x000fc60000000000 */
[----:B0-----:R-:W4:Y:S01]  /*1a890*/  LDL.LU R98, [R1+0xd5c] ;  /* 0x000d5c0001627983 */ /* 0x001f220000300800 */
[----:B------:R-:W-:-:S03]  /*1a8a0*/  FADD R146, R147, R146 ;  /* 0x0000009293927221 */ /* 0x000fc60000000000 */
[----:B------:R-:W4:Y:S04]  /*1a8b0*/  LDL.LU R99, [R1+0xd58] ;  /* 0x000d580001637983 */ /* 0x000f280000300800 */
[----:B------:R0:W-:Y:S01]  /*1a8c0*/  STL [R1+0x808], R100 ;  /* 0x0008086401007387 */ /* 0x0001e20000100800 */
[----:B------:R-:W-:-:S03]  /*1a8d0*/  FADD R144, R145, R144 ;  /* 0x0000009091907221 */ /* 0x000fc60000000000 */
[----:B0-----:R-:W4:Y:S01]  /*1a8e0*/  LDL.LU R100, [R1+0xd54] ;  /* 0x000d540001647983 */ /* 0x001f220000300800 */
[----:B------:R-:W-:-:S03]  /*1a8f0*/  FADD R142, R143, R142 ;  /* 0x0000008e8f8e7221 */ /* 0x000fc60000000000 */
[----:B------:R-:W-:Y:S04]  /*1a900*/  STL [R1+0x80c], R150 ;  /* 0x00080c9601007387 */ /* 0x000fe80000100800 */
[----:B------:R-:W-:Y:S01]  /*1a910*/  STL [R1+0x810], R148 ;  /* 0x0008109401007387 */ /* 0x000fe20000100800 */
[----:B------:R-:W-:-:S03]  /*1a920*/  FADD R140, R141, R140 ;  /* 0x0000008c8d8c7221 */ /* 0x000fc60000000000 */
[----:B------:R-:W-:Y:S01]  /*1a930*/  STL [R1+0x814], R146 ;  /* 0x0008149201007387 */ /* 0x000fe20000100800 */
[----:B------:R-:W-:-:S03]  /*1a940*/  FADD R138, R139, R138 ;  /* 0x0000008a8b8a7221 */ /* 0x000fc60000000000 */
[----:B------:R-:W-:Y:S04]  /*1a950*/  STL [R1+0x818], R144 ;  /* 0x0008189001007387 */ /* 0x000fe80000100800 */
[----:B------:R-:W-:Y:S01]  /*1a960*/  STL [R1+0x81c], R142 ;  /* 0x00081c8e01007387 */ /* 0x000fe20000100800 */
[----:B------:R-:W-:-:S03]  /*1a970*/  FADD R136, R137, R136 ;  /* 0x0000008889887221 */ /* 0x000fc60000000000 */
[----:B------:R-:W-:Y:S04]  /*1a980*/  STL [R1+0x820], R140 ;  /* 0x0008208c01007387 */ /* 0x000fe80000100800 */
        /* <DEDUP_REMOVED lines=35> */
[----:B0-----:R-:W2:Y:S04]  /*1abc0*/  LDL R116, [R1+0x1c] ;  /* 0x00001c0001747983 */ /* 0x001ea80000100800 */
[----:B------:R0:W-:Y:S01]  /*1abd0*/  STL [R1+0x86c], R3 ;  /* 0x00086c0301007387 */ /* 0x0001e20000100800 */
[----:B---3--:R-:W-:-:S03]  /*1abe0*/  FADD R2, R102, R2 ;  /* 0x0000000266027221 */ /* 0x008fc60000000000 */
[----:B-1----:R-:W2:Y:S04]  /*1abf0*/  LDL.LU R114, [R1+0x878] ;  /* 0x0008780001727983 */ /* 0x002ea80000300800 */
[----:B------:R1:W-:Y:S01]  /*1ac00*/  STL [R1+0x870], R2 ;  /* 0x0008700201007387 */ /* 0x0003e20000100800 */
[----:B------:R-:W-:-:S03]  /*1ac10*/  FADD R0, R101, R0 ;  /* 0x0000000065007221 */ /* 0x000fc60000000000 */
[----:B------:R-:W3:Y:S04]  /*1ac20*/  LDL R112, [R1+0x20] ;  /* 0x0000200001707983 */ /* 0x000ee80000100800 */
[----:B------:R1:W-:Y:S04]  /*1ac30*/  STL [R1+0x874], R0 ;  /* 0x0008740001007387 */ /* 0x0003e80000100800 */
[----:B------:R-:W3:Y:S04]  /*1ac40*/  LDL.LU R110, [R1+0x87c] ;  /* 0x00087c00016e7983 */ /* 0x000ee80000300800 */
[----:B------:R-:W4:Y:S04]  /*1ac50*/  LDL R108, [R1+0x24] ;  /* 0x00002400016c7983 */ /* 0x000f280000100800 */
[----:B------:R-:W4:Y:S04]  /*1ac60*/  LDL.LU R106, [R1+0x880] ;  /* 0x00088000016a7983 */ /* 0x000f280000300800 */
[----:B------:R-:W4:Y:S04]  /*1ac70*/  LDL R104, [R1+0x28] ;  /* 0x0000280001687983 */ /* 0x000f280000100800 */
[----:B------:R-:W4:Y:S04]  /*1ac80*/  LDL.LU R102, [R1+0x884] ;  /* 0x0008840001667983 */ /* 0x000f280000300800 */
        /* <DEDUP_REMOVED lines=31> */
[----:B-1----:R-:W4:Y:S04]  /*1ae80*/  LDL.LU R2, [R1+0x8ec] ;  /* 0x0008ec0001027983 */ /* 0x002f280000300800 */
[----:B------:R-:W4:Y:S04]  /*1ae90*/  LDL R117, [R1+0x94] ;  /* 0x0000940001757983 */ /* 0x000f280000100800 */
[----:B------:R-:W4:Y:S04]  /*1aea0*/  LDL.LU R0, [R1+0x8f0] ;  /* 0x0008f00001007983 */ /* 0x000f280000300800 */
[----:B------:R-:W4:Y:S04]  /*1aeb0*/  LDL.LU R128, [R1+0x8d4] ;  /* 0x0008d40001807983 */ /* 0x000f280000300800 */
[----:B------:R-:W4:Y:S01]  /*1aec0*/  LDL.LU R130, [R1+0x8d0] ;  /* 0x0008d00001827983 */ /* 0x000f220000300800 */
[----:B--2---:R-:W-:-:S05]  /*1aed0*/  FADD R114, R116, R114 ;  /* 0x0000007274727221 */ /* 0x004fca0000000000 */
[----:B------:R-:W-:Y:S04]  /*1aee0*/  STL [R1+0x878], R114 ;  /* 0x0008787201007387 */ /* 0x000fe80000100800 */
[----:B------:R-:W2:Y:S01]  /*1aef0*/  LDL.LU R132, [R1+0x8cc] ;  /* 0x0008cc0001847983 */ /* 0x000ea20000300800 */
[----:B---3--:R-:W-:-:S05]  /*1af00*/  FADD R110, R112, R110 ;  /* 0x0000006e706e7221 */ /* 0x008fca0000000000 */
[----:B------:R-:W-:Y:S01]  /*1af10*/  STL [R1+0x87c], R110 ;  /* 0x00087c6e01007387 */ /* 0x000fe20000100800 */
[----:B----4-:R-:W-:-:S01]  /*1af20*/  FADD R106, R108, R106 ;  /* 0x0000006a6c6a7221 */ /* 0x010fc20000000000 */
[----:B------:R-:W-:-:S05]  /*1af30*/  FADD R102, R104, R102 ;  /* 0x0000006668667221 */ /* 0x000fca0000000000 */
[----:B------:R0:W-:Y:S04]  /*1af40*/  STL [R1+0x884], R102 ;  /* 0x0008846601007387 */ /* 0x0001e80000100800 */
[----:B------:R1:W-:Y:S04]  /*1af50*/  STL [R1+0x880], R106 ;  /* 0x0008806a01007387 */ /* 0x0003e80000100800 */
[----:B0-----:R-:W3:Y:S04]  /*1af60*/  LDL.LU R102, [R1+0x888] ;  /* 0x0008880001667983 */ /* 0x001ee80000300800 */
[----:B------:R-:W4:Y:S04]  /*1af70*/  LDL.LU R104, [R1+0x88c] ;  /* 0x00088c0001687983 */ /* 0x000f280000300800 */
[----:B-1----:R-:W4:Y:S04]  /*1af80*/  LDL.LU R106, [R1+0x890] ;  /* 0x00089000016a7983 */ /* 0x002f280000300800 */
[----:B------:R-:W4:Y:S04]  /*1af90*/  LDL.LU R108, [R1+0x894] ;  /* 0x00089400016c7983 */ /* 0x000f280000300800 */
        /* <DEDUP_REMOVED lines=22> */
[----:B--2---:R-:W-:Y:S01]  /*1b100*/  FADD R132, R133, R132 ;  /* 0x0000008485847221 */ /* 0x004fe20000000000 */
[----:B---3--:R-:W-:-:S02]  /*1b110*/  FADD R102, R101, R102 ;  /* 0x0000006665667221 */ /* 0x008fc40000000000 */
[----:B------:R-:W2:Y:S01]  /*1b120*/  LDL.LU R101, [R1+0xd50] ;  /* 0x000d500001657983 */ /* 0x000ea20000300800 */
[----:B----4-:R-:W-:-:S03]  /*1b130*/  FADD R104, R103, R104 ;  /* 0x0000006867687221 */ /* 0x010fc60000000000 */
[----:B------:R0:W-:Y:S01]  /*1b140*/  STL [R1+0x888], R102 ;  /* 0x0008886601007387 */ /* 0x0001e20000100800 */
[----:B------:R-:W-:-:S01]  /*1b150*/  FADD R106, R105, R106 ;  /* 0x0000006a696a7221 */ /* 0x000fc20000000000 */
[----:B------:R-:W-:Y:S02]  /*1b160*/  FADD R108, R107, R108 ;  /* 0x0000006c6b6c7221 */ /* 0x000fe40000000000 */
[----:B0-----:R-:W3:Y:S04]  /*1b170*/  LDL.LU R102, [R1+0xd4c] ;  /* 0x000d4c0001667983 */ /* 0x001ee80000300800 */
[----:B------:R-:W4:Y:S04]  /*1b180*/  LDL.LU R103, [R1+0xd48] ;  /* 0x000d480001677983 */ /* 0x000f280000300800 */
[----:B------:R0:W-:Y:S01]  /*1b190*/  STL [R1+0x88c], R104 ;  /* 0x00088c6801007387 */ /* 0x0001e20000100800 */
[----:B------:R-:W-:-:S01]  /*1b1a0*/  FADD R110, R109, R110 ;  /* 0x0000006e6d6e7221 */ /* 0x000fc20000000000 */
[----:B------:R-:W-:-:S02]  /*1b1b0*/  FADD R112, R111, R112 ;  /* 0x000000706f707221 */ /* 0x000fc40000000000 */
[----:B0-----:R-:W4:Y:S04]  /*1b1c0*/  LDL.LU R104, [R1+0xd44] ;  /* 0x000d440001687983 */ /* 0x001f280000300800 */
[----:B------:R-:W4:Y:S04]  /*1b1d0*/  LDL.LU R105, [R1+0xd40] ;  /* 0x000d400001697983 */ /* 0x000f280000300800 */
[----:B------:R0:W-:Y:S01]  /*1b1e0*/  STL [R1+0x890], R106 ;  /* 0x0008906a01007387 */ /* 0x0001e20000100800 */
[----:B------:R-:W-:-:S03]  /*1b1f0*/  FADD R114, R113, R114 ;  /* 0x0000007271727221 */ /* 0x000fc60000000000 */
[----:B0-----:R-:W4:Y:S04]  /*1b200*/  LDL.LU R106, [R1+0xd3c] ;  /* 0x000d3c00016a7983 */ /* 0x001f280000300800 */
[----:B------:R-:W4:Y:S04]  /*1b210*/  LDL.LU R107, [R1+0xd38] ;  /* 0x000d3800016b7983 */ /* 0x000f280000300800 */
[----:B------:R0:W-:Y:S01]  /*1b220*/  STL [R1+0x894], R108 ;  /* 0x0008946c01007387 */ /* 0x0001e20000100800 */
[----:B------:R-:W-:-:S01]  /*1b230*/  FADD R116, R115, R116 ;  /* 0x0000007473747221 */ /* 0x000fc20000000000 */
[----:B------:R-:W-:-:S02]  /*1b240*/  FADD R150, R151, R150 ;  /* 0x0000009697967221 */ /* 0x000fc40000000000 */
        /* <DEDUP_REMOVED lines=9> */
[----:B------:R-:W-:Y:S01]  /*1b2e0*/  FADD R142, R143, R142 ;  /* 0x0000008e8f8e7221 */ /* 0x000fe20000000000 */
[----:B------:R-:W-:-:S01]  /*1b2f0*/  FADD R140, R141, R140 ;  /* 0x0000008c8d8c7221 */ /* 0x000fc20000000000 */
        /* <DEDUP_REMOVED lines=8> */
[----:B------:R0:W-:Y:S04]  /*1b380*/  STL [R1+0x8a4], R116 ;  /* 0x0008a47401007387 */ /* 0x0001e80000100800 */
[----:B0-----:R-:W4:Y:S04]  /*1b390*/  LDL.LU R116, [R1+0xd14] ;  /* 0x000d140001747983 */ /* 0x001f280000300800 */
        /* <DEDUP_REMOVED lines=16> */
[----:B------:R-:W2:Y:S04]  /*1b4a0*/  LDL R137, [R1+0x98] ;  /* 0x0000980001897983 */ /* 0x000ea80000100800 */
[----:B------:R-:W-:Y:S04]  /*1b4b0*/  STL [R1+0x8e8], R3 ;  /* 0x0008e80301007387 */ /* 0x000fe80000100800 */
[----:B------:R-:W2:Y:S04]  /*1b4c0*/  LDL.LU R129, [R1+0x8f4] ;  /* 0x0008f40001817983 */ /* 0x000ea80000300800 */
[----:B------:R0:W-:Y:S04]  /*1b4d0*/  STL [R1+0x8ec], R2 ;  /* 0x0008ec0201007387 */ /* 0x0001e80000100800 */
[----:B------:R-:W3:Y:S04]  /*1b4e0*/  LDL R131, [R1+0x9c] ;  /* 0x00009c0001837983 */ /* 0x000ee80000100800 */
[----:B------:R1:W-:Y:S04]  /*1b4f0*/  STL [R1+0x8f0], R0 ;  /* 0x0008f00001007387 */ /* 0x0003e80000100800 */
[----:B0-----:R-:W3:Y:S04]  /*1b500*/  LDL.LU R2, [R1+0x8f8] ;  /* 0x0008f80001027983 */ /* 0x001ee80000300800 */
[----:B------:R-:W4:Y:S04]  /*1b510*/  LDL R133, [R1+0xa0] ;  /* 0x0000a00001857983 */ /* 0x000f280000100800 */
[----:B-1----:R-:W4:Y:S04]  /*1b520*/  LDL.LU R0, [R1+0x8fc] ;  /* 0x0008fc0001007983 */ /* 0x002f280000300800 */
        /* <DEDUP_REMOVED lines=26> */
[----:B------:R-:W4:Y:S01]  /*1b6d0*/  LDL.LU R139, [R1+0x908] ;  /* 0x00090800018b7983 */ /* 0x000f220000300800 */
[----:B--2---:R-:W-:-:S05]  /*1b6e0*/  FADD R129, R137, R129 ;  /* 0x0000008189817221 */ /* 0x004fca0000000000 */
[----:B------:R0:W-:Y:S04]  /*1b6f0*/  STL [R1+0x8f4], R129 ;  /* 0x0008f48101007387 */ /* 0x0001e80000100800 */
[----:B0-----:R-:W2:Y:S01]  /*1b700*/  LDL.LU R129, [R1+0x94c] ;  /* 0x00094c0001817983 */ /* 0x001ea20000300800 */
[----:B---3--:R-:W-:-:S03]  /*1b710*/  FADD R2, R131, R2 ;  /* 0x0000000283027221 */ /* 0x008fc60000000000 */
[----:B------:R-:W3:Y:S01]  /*1b720*/  LDL.LU R131, [R1+0x948] ;  /* 0x0009480001837983 */ /* 0x000ee20000300800 */
[----:B----4-:R-:W-:-:S03]  /*1b730*/  FADD R0, R133, R0 ;  /* 0x0000000085007221 */ /* 0x010fc60000000000 */
[----:B------:R0:W-:Y:S01]  /*1b740*/  STL [R1+0x8f8], R2 ;  /* 0x0008f80201007387 */ /* 0x0001e20000100800 */
[----:B------:R-:W-:-:S03]  /*1b750*/  FADD R122, R135, R122 ;  /* 0x0000007a877a7221 */ /* 0x000fc60000000000 */
[----:B0-----:R-:W4:Y:S04]  /*1b760*/  LDL.LU R2, [R1+0x90c] ;  /* 0x00090c0001027983 */ /* 0x001f280000300800 */
[----:B------:R0:W-:Y:S01]  /*1b770*/  STL [R1+0x8fc], R0 ;  /* 0x0008fc0001007387 */ /* 0x0001e20000100800 */
[----:B------:R-:W-:-:S03]  /*1b780*/  FADD R118, R120, R118 ;  /* 0x0000007678767221 */ /* 0x000fc60000000000 */
[----:B0-----:R-:W2:Y:S04]  /*1b790*/  LDL.LU R0, [R1+0x910] ;  /* 0x0009100001007983 */ /* 0x001ea80000300800 */
[----:B------:R-:W3:Y:S04]  /*1b7a0*/  LDL.LU R133, [R1+0x944] ;  /* 0x0009440001857983 */ /* 0x000ee80000300800 */
[----:B------:R-:W3:Y:S04]  /*1b7b0*/  LDL.LU R135, [R1+0x940] ;  /* 0x0009400001877983 */ /* 0x000ee80000300800 */
[----:B------:R0:W-:Y:S04]  /*1b7c0*/  STL [R1+0x904], R118 ;  /* 0x0009047601007387 */ /* 0x0001e80000100800 */
[----:B------:R1:W-:Y:S04]  /*1b7d0*/  STL [R1+0x900], R122 ;  /* 0x0009007a01007387 */ /* 0x0003e80000100800 */
[----:B0-----:R-:W3:Y:S04]  /*1b7e0*/  LDL.LU R118, [R1+0x914] ;  /* 0x0009140001767983 */ /* 0x001ee80000300800 */
[----:B------:R-:W3:Y:S04]  /*1b7f0*/  LDL.LU R120, [R1+0x918] ;  /* 0x0009180001787983 */ /* 0x000ee80000300800 */
[----:B------:R-:W3:Y:S04]  /*1b800*/  LDL.LU R151, [R1+0x91c] ;  /* 0x00091c0001977983 */ /* 0x000ee80000300800 */
[----:B------:R-:W3:Y:S04]  /*1b810*/  LDL.LU R149, [R1+0x920] ;  /* 0x0009200001957983 */ /* 0x000ee80000300800 */
[----:B-1----:R-:W3:Y:S04]  /*1b820*/  LDL.LU R122, [R1+0x924] ;  /* 0x00092400017a7983 */ /* 0x002ee80000300800 */
[----:B------:R-:W3:Y:S04]  /*1b830*/  LDL.LU R137, [R1+0x93c] ;  /* 0x00093c0001897983 */ /* 0x000ee80000300800 */
[----:B------:R-:W3:Y:S04]  /*1b840*/  LDL.LU R147, [R1+0x928] ;  /* 0x0009280001937983 */ /* 0x000ee80000300800 */
[----:B------:R-:W3:Y:S04]  /*1b850*/  LDL.LU R145, [R1+0x92c] ;  /* 0x00092c0001917983 */ /* 0x000ee80000300800 */
[----:B------:R-:W3:Y:S01]  /*1b860*/  LDL.LU R143, [R1+0x930] ;  /* 0x00093000018f7983 */ /* 0x000ee20000300800 */
[----:B------:R-:W-:-:S05]  /*1b870*/  FADD R139, R141, R139 ;  /* 0x0000008b8d8b7221 */ /* 0x000fca0000000000 */
[----:B------:R0:W-:Y:S04]  /*1b880*/  STL [R1+0x908], R139 ;  /* 0x0009088b01007387 */ /* 0x0001e80000100800 */
[----:B------:R-:W3:Y:S04]  /*1b890*/  LDL.LU R141, [R1+0x934] ;  /* 0x00093400018d7983 */ /* 0x000ee80000300800 */
[----:B0-----:R-:W3:Y:S01]  /*1b8a0*/  LDL.LU R139, [R1+0x938] ;  /* 0x00093800018b7983 */ /* 0x001ee20000300800 */
[----:B------:R-:W-:-:S01]  /*1b8b0*/  FADD R127, R128, R127 ;  /* 0x0000007f807f7221 */ /* 0x000fc20000000000 */
[----:B------:R-:W-:Y:S01]  /*1b8c0*/  FADD R3, R126, R3 ;  /* 0x000000037e037221 */ /* 0x000fe20000000000 */
[----:B----4-:R-:W-:-:S02]  /*1b8d0*/  FADD R2, R125, R2 ;  /* 0x000000027d027221 */ /* 0x010fc40000000000 */
[----:B------:R-:W4:Y:S04]  /*1b8e0*/  LDL R125, [R1+0xfc] ;  /* 0x0000fc00017d7983 */ /* 0x000f280000100800 */
[----:B------:R0:W-:Y:S01]  /*1b8f0*/  STL [R1+0x90c], R2 ;  /* 0x00090c0201007387 */ /* 0x0001e20000100800 */
[----:B--2---:R-:W-:-:S03]  /*1b900*/  FADD R0, R123, R0 ;  /* 0x000000007b007221 */ /* 0x004fc60000000000 */
[----:B0-----:R-:W4:Y:S04]  /*1b910*/  LDL.LU R2, [R1+0x958] ;  /* 0x0009580001027983 */ /* 0x001f280000300800 */
[----:B------:R-:W2:Y:S04]  /*1b920*/  LDL R123, [R1+0x100] ;  /* 0x00010000017b7983 */ /* 0x000ea80000100800 */
[----:B------:R0:W-:Y:S04]  /*1b930*/  STL [R1+0x910], R0 ;  /* 0x0009100001007387 */ /* 0x0001e80000100800 */
[----:B0-----:R-:W2:Y:S01]  /*1b940*/  LDL.LU R0, [R1+0x95c] ;  /* 0x00095c0001007983 */ /* 0x001ea20000300800 */
[----:B---3--:R-:W-:-:S03]  /*1b950*/  FADD R118, R117, R118 ;  /* 0x0000007675767221 */ /* 0x008fc60000000000 */
[----:B------:R-:W3:Y:S01]  /*1b960*/  LDL.LU R117, [R1+0xd10] ;  /* 0x000d100001757983 */ /* 0x000ee20000300800 */
[----:B------:R-:W-:-:S03]  /*1b970*/  FADD R120, R119, R120 ;  /* 0x0000007877787221 */ /* 0x000fc60000000000 */
[----:B------:R0:W-:Y:S01]  /*1b980*/  STL [R1+0x914], R118 ;  /* 0x0009147601007387 */ /* 0x0001e20000100800 */
[----:B------:R-:W-:-:S01]  /*1b990*/  FADD R151, R121, R151 ;  /* 0x0000009779977221 */ /* 0x000fc20000000000 */
[----:B------:R-:W-:Y:S02]  /*1b9a0*/  FADD R149, R150, R149 ;  /* 0x0000009596957221 */ /* 0x000fe40000000000 */
[----:B0-----:R-:W3:Y:S01]  /*1b9b0*/  LDL.LU R118, [R1+0xd0c] ;  /* 0x000d0c0001767983 */ /* 0x001ee20000300800 */
[----:B------:R-:W-:-:S03]  /*1b9c0*/  FADD R122, R124, R122 ;  /* 0x0000007a7c7a7221 */ /* 0x000fc60000000000 */
[----:B------:R-:W3:Y:S04]  /*1b9d0*/  LDL.LU R119, [R1+0xd08] ;  /* 0x000d080001777983 */ /* 0x000ee80000300800 */
[----:B------:R0:W-:Y:S01]  /*1b9e0*/  STL [R1+0x918], R120 ;  /* 0x0009187801007387 */ /* 0x0001e20000100800 */
[----:B------:R-:W-:-:S01]  /*1b9f0*/  FADD R147, R148, R147 ;  /* 0x0000009394937221 */ /* 0x000fc20000000000 */
[----:B------:R-:W-:Y:S02]  /*1ba00*/  FADD R145, R146, R145 ;  /* 0x0000009192917221 */ /* 0x000fe40000000000 */
[----:B0-----:R-:W3:Y:S01]  /*1ba10*/  LDL.LU R120, [R1+0xd04] ;  /* 0x000d040001787983 */ /* 0x001ee20000300800 */
[----:B------:R-:W-:-:S03]  /*1ba20*/  FADD R143, R144, R143 ;  /* 0x0000008f908f7221 */ /* 0x000fc60000000000 */
[----:B------:R-:W3:Y:S04]  /*1ba30*/  LDL.LU R121, [R1+0xd00] ;  /* 0x000d000001797983 */ /* 0x000ee80000300800 */
[----:B------:R-:W3:Y:S04]  /*1ba40*/  LDL R124, [R1+0x104] ;  /* 0x00010400017c7983 */ /* 0x000ee80000100800 */
[----:B------:R-:W-:Y:S01]  /*1ba50*/  STL [R1+0x91c], R151 ;  /* 0x00091c9701007387 */ /* 0x000fe20000100800 */
[----:B------:R-:W-:-:S03]  /*1ba60*/  FADD R137, R138, R137 ;  /* 0x000000898a897221 */ /* 0x000fc60000000000 */
[----:B------:R0:W-:Y:S01]  /*1ba70*/  STL [R1+0x924], R122 ;  /* 0x0009247a01007387 */ /* 0x0001e20000100800 */
[----:B------:R-:W-:-:S03]  /*1ba80*/  FADD R135, R136, R135 ;  /* 0x0000008788877221 */ /* 0x000fc60000000000 */
[----:B------:R-:W-:Y:S01]  /*1ba90*/  STL [R1+0x920], R149 ;  /* 0x0009209501007387 */ /* 0x000fe20000100800 */
[----:B------:R-:W-:-:S01]  /*1baa0*/  FADD R133, R134, R133 ;  /* 0x0000008586857221 */ /* 0x000fc20000000000 */
[----:B------:R-:W-:Y:S02]  /*1bab0*/  FADD R131, R132, R131 ;  /* 0x0000008384837221 */ /* 0x000fe40000000000 */
[----:B0-----:R-:W3:Y:S04]  /*1bac0*/  LDL.LU R122, [R1+0x960] ;  /* 0x00096000017a7983 */ /* 0x001ee80000300800 */
[----:B------:R-:W-:Y:S01]  /*1bad0*/  STL [R1+0x928], R147 ;  /* 0x0009289301007387 */ /* 0x000fe20000100800 */
[----:B------:R-:W-:-:S03]  /*1bae0*/  FADD R141, R142, R141 ;  /* 0x0000008d8e8d7221 */ /* 0x000fc60000000000 */
[----:B------:R-:W-:Y:S01]  /*1baf0*/  STL [R1+0x92c], R145 ;  /* 0x00092c9101007387 */ /* 0x000fe20000100800 */
[----:B------:R-:W-:-:S03]  /*1bb00*/  FADD R139, R140, R139 ;  /* 0x0000008b8c8b7221 */ /* 0x000fc60000000000 */
[----:B------:R0:W-:Y:S01]  /*1bb10*/  STL [R1+0x930], R143 ;  /* 0x0009308f01007387 */ /* 0x0001e20000100800 */
[----:B------:R-:W-:-:S03]  /*1bb20*/  FADD R129, R130, R129 ;  /* 0x0000008182817221 */ /* 0x000fc60000000000 */
[----:B------:R1:W-:Y:S04]  /*1bb30*/  STL [R1+0x934], R141 ;  /* 0x0009348d01007387 */ /* 0x0003e80000100800 */
[----:B------:R-:W-:Y:S04]  /*1bb40*/  STL [R1+0x938], R139 ;  /* 0x0009388b01007387 */ /* 0x000fe80000100800 */
[----:B------:R1:W-:Y:S04]  /*1bb50*/  STL [R1+0x93c], R137 ;  /* 0x00093c8901007387 */ /* 0x0003e80000100800 */
[----:B------:R1:W-:Y:S04]  /*1bb60*/  STL [R1+0x940], R135 ;  /* 0x0009408701007387 */ /* 0x0003e80000100800 */
[----:B------:R-:W-:Y:S04]  /*1bb70*/  STL [R1+0x944], R133 ;  /* 0x0009448501007387 */ /* 0x000fe80000100800 */
[----:B------:R1:W-:Y:S04]  /*1bb80*/  STL [R1+0x948], R131 ;  /* 0x0009488301007387 */ /* 0x0003e80000100800 */
[----:B0-----:R-:W3:Y:S04]  /*1bb90*/  LDL R143, [R1+0x108] ;  /* 0x00010800018f7983 */ /* 0x001ee80000100800 */
[----:B------:R0:W-:Y:S04]  /*1bba0*/  STL [R1+0x94c], R129 ;  /* 0x00094c8101007387 */ /* 0x0001e80000100800 */
[----:B------:R-:W3:Y:S04]  /*1bbb0*/  LDL.LU R132, [R1+0x964] ;  /* 0x0009640001847983 */ /* 0x000ee80000300800 */
[----:B------:R-:W-:Y:S04]  /*1bbc0*/  STL [R1+0x950], R127 ;  /* 0x0009507f01007387 */ /* 0x000fe80000100800 */
[----:B-1----:R-:W3:Y:S04]  /*1bbd0*/  LDL R141, [R1+0x10c] ;  /* 0x00010c00018d7983 */ /* 0x002ee80000100800 */
[----:B------:R1:W-:Y:S04]  /*1bbe0*/  STL [R1+0x954], R3 ;  /* 0x0009540301007387 */ /* 0x0003e80000100800 */
[----:B------:R-:W3:Y:S04]  /*1bbf0*/  LDL.LU R137, [R1+0x968] ;  /* 0x0009680001897983 */ /* 0x000ee80000300800 */
[----:B------:R-:W3:Y:S04]  /*1bc00*/  LDL R139, [R1+0x110] ;  /* 0x00011000018b7983 */ /* 0x000ee80000100800 */
[----:B------:R-:W3:Y:S04]  /*1bc10*/  LDL.LU R135, [R1+0x96c] ;  /* 0x00096c0001877983 */ /* 0x000ee80000300800 */
[----:B------:R-:W3:Y:S04]  /*1bc20*/  LDL R134, [R1+0x114] ;  /* 0x0001140001867983 */ /* 0x000ee80000100800 */
[----:B------:R-:W3:Y:S04]  /*1bc30*/  LDL.LU R131, [R1+0x970] ;  /* 0x0009700001837983 */ /* 0x000ee80000300800 */
[----:B0-----:R-:W3:Y:S04]  /*1bc40*/  LDL R129, [R1+0x118] ;  /* 0x0001180001817983 */ /* 0x001ee80000100800 */
[----:B-1----:R-:W3:Y:S04]  /*1bc50*/  LDL.LU R3, [R1+0x974] ;  /* 0x0009740001037983 */ /* 0x002ee80000300800 */
[----:B------:R-:W3:Y:S04]  /*1bc60*/  LDL R130, [R1+0x11c] ;  /* 0x00011c0001827983 */ /* 0x000ee80000100800 */
[----:B------:R-:W3:Y:S01]  /*1bc70*/  LDL.LU R127, [R1+0x978] ;  /* 0x00097800017f7983 */ /* 0x000ee20000300800 */
[----:B----4-:R-:W-:-:S05]  /*1bc80*/  FADD R2, R125, R2 ;  /* 0x000000027d027221 */ /* 0x010fca0000000000 */
[----:B------:R0:W-:Y:S04]  /*1bc90*/  STL [R1+0x958], R2 ;  /* 0x0009580201007387 */ /* 0x0001e80000100800 */
[----:B------:R-:W4:Y:S01]  /*1bca0*/  LDL R125, [R1+0x120] ;  /* 0x00012000017d7983 */ /* 0x000f220000100800 */
[----:B--2---:R-:W-:-:S05]  /*1bcb0*/  FADD R0, R123, R0 ;  /* 0x000000007b007221 */ /* 0x004fca0000000000 */
[----:B------:R1:W-:Y:S04]  /*1bcc0*/  STL [R1+0x95c], R0 ;  /* 0x00095c0001007387 */ /* 0x0003e80000100800 */
[----:B0-----:R-:W4:Y:S04]  /*1bcd0*/  LDL.LU R2, [R1+0x97c] ;  /* 0x00097c0001027983 */ /* 0x001f280000300800 */
[----:B------:R-:W2:Y:S04]  /*1bce0*/  LDL R123, [R1+0x124] ;  /* 0x00012400017b7983 */ /* 0x000ea80000100800 */
[----:B-1----:R-:W2:Y:S04]  /*1bcf0*/  LDL.LU R0, [R1+0x980] ;  /* 0x0009800001007983 */ /* 0x002ea80000300800 */
[----:B------:R-:W2:Y:S04]  /*1bd00*/  LDL R149, [R1+0x128] ;  /* 0x0001280001957983 */ /* 0x000ea80000100800 */
[----:B------:R-:W2:Y:S04]  /*1bd10*/  LDL R133, [R1+0x12c] ;  /* 0x00012c0001857983 */ /* 0x000ea80000100800 */
[----:B------:R-:W2:Y:S01]  /*1bd20*/  LDL R148, [R1+0x130] ;  /* 0x0001300001947983 */ /* 0x000ea20000100800 */
[----:B---3--:R-:W-:-:S05]  /*1bd30*/  FADD R122, R124, R122 ;  /* 0x0000007a7c7a7221 */ /* 0x008fca0000000000 */
[----:B------:R0:W-:Y:S04]  /*1bd40*/  STL [R1+0x960], R122 ;  /* 0x0009607a01007387 */ /* 0x0001e80000100800 */
[----:B------:R-:W3:Y:S04]  /*1bd50*/  LDL R146, [R1+0x134] ;  /* 0x0001340001927983 */ /* 0x000ee80000100800 */
[----:B------:R-:W3:Y:S04]  /*1bd60*/  LDL R144, [R1+0x138] ;  /* 0x0001380001907983 */ /* 0x000ee80000100800 */
[----:B------:R-:W3:Y:S04]  /*1bd70*/  LDL R142, [R1+0x13c] ;  /* 0x00013c00018e7983 */ /* 0x000ee80000100800 */
[----:B------:R-:W3:Y:S04]  /*1bd80*/  LDL R140, [R1+0x140] ;  /* 0x00014000018c7983 */ /* 0x000ee80000100800 */
[----:B------:R-:W3:Y:S04]  /*1bd90*/  LDL R138, [R1+0x144] ;  /* 0x00014400018a7983 */ /* 0x000ee80000100800 */
[----:B------:R-:W3:Y:S04]  /*1bda0*/  LDL R136, [R1+0x148] ;  /* 0x0001480001887983 */ /* 0x000ee80000100800 */
[----:B------:R-:W3:Y:S04]  /*1bdb0*/  LDL R128, [R1+0x14c] ;  /* 0x00014c0001807983 */ /* 0x000ee80000100800 */
[----:B------:R-:W3:Y:S04]  /*1bdc0*/  LDL.LU R126, [R1+0x9a8] ;  /* 0x0009a800017e7983 */ /* 0x000ee80000300800 */
[----:B------:R-:W3:Y:S04]  /*1bdd0*/  LDL R124, [R1+0x150] ;  /* 0x00015000017c7983 */ /* 0x000ee80000100800 */
[----:B0-----:R-:W3:Y:S01]  /*1bde0*/  LDL.LU R122, [R1+0x9ac] ;  /* 0x0009ac00017a7983 */ /* 0x001ee20000300800 */
[----:B------:R-:W-:-:S05]  /*1bdf0*/  FADD R132, R143, R132 ;  /* 0x000000848f847221 */ /* 0x000fca0000000000 */
[----:B------:R0:W-:Y:S04]  /*1be00*/  STL [R1+0x964], R132 ;  /* 0x0009648401007387 */ /* 0x0001e80000100800 */
[----:B0-----:R-:W3:Y:S01]  /*1be10*/  LDL.LU R132, [R1+0x9a4] ;  /* 0x0009a40001847983 */ /* 0x001ee20000300800 */
[----:B------:R-:W-:-:S05]  /*1be20*/  FADD R137, R141, R137 ;  /* 0x000000898d897221 */ /* 0x000fca0000000000 */
[----:B------:R0:W-:Y:S01]  /*1be30*/  STL [R1+0x968], R137 ;  /* 0x0009688901007387 */ /* 0x0001e20000100800 */
[----:B------:R-:W-:-:S03]  /*1be40*/  FADD R135, R139, R135 ;  /* 0x000000878b877221 */ /* 0x000fc60000000000 */
[----:B0-----:R-:W3:Y:S01]  /*1be50*/  LDL.LU R137, [R1+0x9a0] ;  /* 0x0009a00001897983 */ /* 0x001ee20000300800 */
[----:B------:R-:W-:-:S03]  /*1be60*/  FADD R131, R134, R131 ;  /* 0x0000008386837221 */ /* 0x000fc60000000000 */
[----:B------:R-:W3:Y:S04]  /*1be70*/  LDL.LU R139, [R1+0x99c] ;  /* 0x00099c00018b7983 */ /* 0x000ee80000300800 */
[----:B------:R-:W3:Y:S01]  /*1be80*/  LDL.LU R141, [R1+0x998] ;  /* 0x00099800018d7983 */ /* 0x000ee20000300800 */
[----:B------:R-:W-:-:S03]  /*1be90*/  FADD R3, R129, R3 ;  /* 0x0000000381037221 */ /* 0x000fc60000000000 */
[----:B------:R-:W-:Y:S04]  /*1bea0*/  STL [R1+0x96c], R135 ;  /* 0x00096c8701007387 */ /* 0x000fe80000100800 */
[----:B------:R0:W-:Y:S04]  /*1beb0*/  STL [R1+0x974], R3 ;  /* 0x0009740301007387 */ /* 0x0001e80000100800 */
[----:B------:R1:W-:Y:S04]  /*1bec0*/  STL [R1+0x970], R131 ;  /* 0x0009708301007387 */ /* 0x0003e80000100800 */
[----:B0-----:R-:W3:Y:S04]  /*1bed0*/  LDL.LU R3, [R1+0x984] ;  /* 0x0009840001037983 */ /* 0x001ee80000300800 */
[----:B------:R-:W3:Y:S04]  /*1bee0*/  LDL.LU R129, [R1+0x988] ;  /* 0x0009880001817983 */ /* 0x000ee80000300800 */
[----:B------:R-:W3:Y:S04]  /*1bef0*/  LDL.LU R143, [R1+0x994] ;  /* 0x00099400018f7983 */ /* 0x000ee80000300800 */
[----:B------:R-:W3:Y:S04]  /*1bf00*/  LDL.LU R147, [R1+0x98c] ;  /* 0x00098c0001937983 */ /* 0x000ee80000300800 */
[----:B------:R-:W3:Y:S01]  /*1bf10*/  LDL.LU R145, [R1+0x990] ;  /* 0x0009900001917983 */ /* 0x000ee20000300800 */
[----:B------:R-:W-:-:S05]  /*1bf20*/  FADD R127, R130, R127 ;  /* 0x0000007f827f7221 */ /* 0x000fca0000000000 */
[----:B------:R0:W-:Y:S04]  /*1bf30*/  STL [R1+0x978], R127 ;  /* 0x0009787f01007387 */ /* 0x0001e80000100800 */
[----:B------:R-:W3:Y:S04]  /*1bf40*/  LDL R135, [R1+0x154] ;  /* 0x0001540001877983 */ /* 0x000ee80000100800 */
[----:B------:R-:W3:Y:S01]  /*1bf50*/  LDL.LU R130, [R1+0x9b0] ;  /* 0x0009b00001827983 */ /* 0x000ee20000300800 */
[----:B----4-:R-:W-:-:S05]  /*1bf60*/  FADD R2, R125, R2 ;  /* 0x000000027d027221 */ /* 0x010fca0000000000 */
[----:B------:R4:W-:Y:S01]  /*1bf70*/  STL [R1+0x97c], R2 ;  /* 0x00097c0201007387 */ /* 0x0009e20000100800 */
[----:B--2---:R-:W-:-:S03]  /*1bf80*/  FADD R0, R123, R0 ;  /* 0x000000007b007221 */ /* 0x004fc60000000000 */
[----:B------:R-:W2:Y:S04]  /*1bf90*/  LDL R134, [R1+0x158] ;  /* 0x0001580001867983 */ /* 0x000ea80000100800 */
[----:B------:R4:W-:Y:S04]  /*1bfa0*/  STL [R1+0x980], R0 ;  /* 0x0009800001007387 */ /* 0x0009e80000100800 */
[----:B-1----:R-:W2:Y:S04]  /*1bfb0*/  LDL R131, [R1+0x15c] ;  /* 0x00015c0001837983 */ /* 0x002ea80000100800 */
[----:B0-----:R-:W2:Y:S04]  /*1bfc0*/  LDL R127, [R1+0x160] ;  /* 0x00016000017f7983 */ /* 0x001ea80000100800 */
[----:B------:R-:W2:Y:S04]  /*1bfd0*/  LDL R125, [R1+0x164] ;  /* 0x00016400017d7983 */ /* 0x000ea80000100800 */
[----:B----4-:R-:W2:Y:S04]  /*1bfe0*/  LDL.LU R2, [R1+0x9c0] ;  /* 0x0009c00001027983 */ /* 0x010ea80000300800 */
[----:B------:R-:W4:Y:S04]  /*1bff0*/  LDL R123, [R1+0x168] ;  /* 0x00016800017b7983 */ /* 0x000f280000100800 */
[----:B------:R-:W4:Y:S01]  /*1c000*/  LDL.LU R0, [R1+0x9c4] ;  /* 0x0009c40001007983 */ /* 0x000f220000300800 */
[----:B---3--:R-:W-:-:S01]  /*1c010*/  FADD R126, R128, R126 ;  /* 0x0000007e807e7221 */ /* 0x008fc20000000000 */
[----:B------:R-:W-:Y:S01]  /*1c020*/  FADD R122, R124, R122 ;  /* 0x0000007a7c7a7221 */ /* 0x000fe20000000000 */
[----:B------:R-:W-:-:S01]  /*1c030*/  FADD R132, R136, R132 ;  /* 0x0000008488847221 */ /* 0x000fc20000000000 */
[----:B------:R-:W-:Y:S01]  /*1c040*/  FADD R137, R138, R137 ;  /* 0x000000898a897221 */ /* 0x000fe20000000000 */
[----:B------:R-:W-:-:S01]  /*1c050*/  FADD R139, R140, R139 ;  /* 0x0000008b8c8b7221 */ /* 0x000fc20000000000 */
[----:B------:R-:W-:Y:S01]  /*1c060*/  FADD R141, R142, R141 ;  /* 0x0000008d8e8d7221 */ /* 0x000fe20000000000 */
[----:B------:R-:W-:-:S01]  /*1c070*/  FADD R3, R149, R3 ;  /* 0x0000000395037221 */ /* 0x000fc20000000000 */
[----:B------:R-:W-:-:S04]  /*1c080*/  FADD R129, R133, R129 ;  /* 0x0000008185817221 */ /* 0x000fc80000000000 */
[----:B------:R0:W-:Y:S01]  /*1c090*/  STL [R1+0x984], R3 ;  /* 0x0009840301007387 */ /* 0x0001e20000100800 */
[----:B------:R-:W-:-:S01]  /*1c0a0*/  FADD R143, R144, R143 ;  /* 0x0000008f908f7221 */ /* 0x000fc20000000000 */
[----:B------:R-:W-:Y:S02]  /*1c0b0*/  FADD R147, R148, R147 ;  /* 0x0000009394937221 */ /* 0x000fe40000000000 */
[----:B0-----:R-:W3:Y:S01]  /*1c0c0*/  LDL.LU R3, [R1+0x9bc] ;  /* 0x0009bc0001037983 */ /* 0x001ee20000300800 */
[----:B------:R-:W-:-:S03]  /*1c0d0*/  FADD R145, R146, R145 ;  /* 0x0000009192917221 */ /* 0x000fc60000000000 */
[----:B------:R-:W3:Y:S04]  /*1c0e0*/  LDL.LU R133, [R1+0x9b4] ;  /* 0x0009b40001857983 */ /* 0x000ee80000300800 */
[----:B------:R0:W-:Y:S04]  /*1c0f0*/  STL [R1+0x988], R129 ;  /* 0x0009888101007387 */ /* 0x0001e80000100800 */
[----:B0-----:R-:W3:Y:S04]  /*1c100*/  LDL.LU R129, [R1+0x9b8] ;  /* 0x0009b80001817983 */ /* 0x001ee80000300800 */
[----:B------:R-:W-:Y:S04]  /*1c110*/  STL [R1+0x98c], R147 ;  /* 0x00098c9301007387 */ /* 0x000fe80000100800 */
[----:B------:R-:W-:Y:S04]  /*1c120*/  STL [R1+0x990], R145 ;  /* 0x0009909101007387 */ /* 0x000fe80000100800 */
[----:B------:R0:W-:Y:S04]  /*1c130*/  STL [R1+0x994], R143 ;  /* 0x0009948f01007387 */ /* 0x0001e80000100800 */
[----:B------:R-:W-:Y:S04]  /*1c140*/  STL [R1+0x998], R141 ;  /* 0x0009988d01007387 */ /* 0x000fe80000100800 */
[----:B------:R-:W-:Y:S04]  /*1c150*/  STL [R1+0x99c], R139 ;  /* 0x00099c8b01007387 */ /* 0x000fe80000100800 */
[----:B------:R-:W-:Y:S04]  /*1c160*/  STL [R1+0x9a0], R137 ;  /* 0x0009a08901007387 */ /* 0x000fe80000100800 */
[----:B------:R-:W3:Y:S04]  /*1c170*/  LDL R144, [R1+0x16c] ;  /* 0x00016c0001907983 */ /* 0x000ee80000100800 */
[----:B------:R1:W-:Y:S04]  /*1c180*/  STL [R1+0x9a4], R132 ;  /* 0x0009a48401007387 */ /* 0x0003e80000100800 */
[----:B0-----:R-:W3:Y:S04]  /*1c190*/  LDL R143, [R1+0x170] ;  /* 0x00017000018f7983 */ /* 0x001ee80000100800 */
[----:B------:R0:W-:Y:S04]  /*1c1a0*/  STL [R1+0x9a8], R126 ;  /* 0x0009a87e01007387 */ /* 0x0001e80000100800 */
[----:B------:R-:W3:Y:S04]  /*1c1b0*/  LDL R142, [R1+0x174] ;  /* 0x00017400018e7983 */ /* 0x000ee80000100800 */
[----:B------:R0:W-:Y:S04]  /*1c1c0*/  STL [R1+0x9ac], R122 ;  /* 0x0009ac7a01007387 */ /* 0x0001e80000100800 */
[----:B------:R-:W3:Y:S04]  /*1c1d0*/  LDL R138, [R1+0x178] ;  /* 0x00017800018a7983 */ /* 0x000ee80000100800 */
[----:B-1----:R-:W3:Y:S04]  /*1c1e0*/  LDL R132, [R1+0x17c] ;  /* 0x00017c0001847983 */ /* 0x002ee80000100800 */
[----:B------:R-:W3:Y:S04]  /*1c1f0*/  LDL R128, [R1+0x180] ;  /* 0x0001800001807983 */ /* 0x000ee80000100800 */
[----:B0-----:R-:W3:Y:S04]  /*1c200*/  LDL.LU R126, [R1+0x9dc] ;  /* 0x0009dc00017e7983 */ /* 0x001ee80000300800 */
[----:B------:R-:W3:Y:S04]  /*1c210*/  LDL R124, [R1+0x184] ;  /* 0x00018400017c7983 */ /* 0x000ee80000100800 */
[----:B------:R-:W3:Y:S04]  /*1c220*/  LDL.LU R122, [R1+0x9e0] ;  /* 0x0009e000017a7983 */ /* 0x000ee80000300800 */
[----:B------:R-:W3:Y:S04]  /*1c230*/  LDL.LU R136, [R1+0x9c8] ;  /* 0x0009c80001887983 */ /* 0x000ee80000300800 */
[----:B------:R-:W3:Y:S01]  /*1c240*/  LDL.LU R139, [R1+0x9cc] ;  /* 0x0009cc00018b7983 */ /* 0x000ee20000300800 */
[----:B------:R-:W-:-:S03]  /*1c250*/  FADD R130, R135, R130 ;  /* 0x0000008287827221 */ /* 0x000fc60000000000 */
[----:B------:R-:W3:Y:S04]  /*1c260*/  LDL.LU R140, [R1+0x9d0] ;  /* 0x0009d000018c7983 */ /* 0x000ee80000300800 */
[----:B------:R0:W-:Y:S04]  /*1c270*/  STL [R1+0x9b0], R130 ;  /* 0x0009b08201007387 */ /* 0x0001e80000100800 */
[----:B0-----:R-:W3:Y:S01]  /*1c280*/  LDL.LU R130, [R1+0x9d8] ;  /* 0x0009d80001827983 */ /* 0x001ee20000300800 */
[----:B--2---:R-:W-:-:S01]  /*1c290*/  FADD R2, R125, R2 ;  /* 0x000000027d027221 */ /* 0x004fc20000000000 */
[----:B----4-:R-:W-:Y:S01]  /*1c2a0*/  FADD R0, R123, R0 ;  /* 0x000000007b007221 */ /* 0x010fe20000000000 */
[----:B---3--:R-:W-:-:S01]  /*1c2b0*/  FADD R3, R127, R3 ;  /* 0x000000037f037221 */ /* 0x008fc20000000000 */
[----:B------:R-:W-:-:S02]  /*1c2c0*/  FADD R133, R134, R133 ;  /* 0x0000008586857221 */ /* 0x000fc40000000000 */
[----:B------:R-:W2:Y:S04]  /*1c2d0*/  LDL.LU R134, [R1+0x9d4] ;  /* 0x0009d40001867983 */ /* 0x000ea80000300800 */
[----:B------:R0:W-:Y:S01]  /*1c2e0*/  STL [R1+0x9b4], R133 ;  /* 0x0009b48501007387 */ /* 0x0001e20000100800 */
[----:B------:R-:W-:-:S05]  /*1c2f0*/  FADD R129, R131, R129 ;  /* 0x0000008183817221 */ /* 0x000fca0000000000 */
[----:B------:R-:W-:Y:S04]  /*1c300*/  STL [R1+0x9b8], R129 ;  /* 0x0009b88101007387 */ /* 0x000fe80000100800 */
[----:B------:R-:W3:Y:S04]  /*1c310*/  LDL R147, [R1+0x188] ;  /* 0x0001880001937983 */ /* 0x000ee80000100800 */
[----:B------:R-:W-:Y:S04]  /*1c320*/  STL [R1+0x9bc], R3 ;  /* 0x0009bc0301007387 */ /* 0x000fe80000100800 */
[----:B------:R-:W4:Y:S04]  /*1c330*/  LDL R145, [R1+0x18c] ;  /* 0x00018c0001917983 */ /* 0x000f280000100800 */
[----:B------:R-:W-:Y:S04]  /*1c340*/  STL [R1+0x9c0], R2 ;  /* 0x0009c00201007387 */ /* 0x000fe80000100800 */
[----:B------:R-:W3:Y:S04]  /*1c350*/  LDL R141, [R1+0x190] ;  /* 0x00019000018d7983 */ /* 0x000ee80000100800 */
[----:B------:R1:W-:Y:S04]  /*1c360*/  STL [R1+0x9c4], R0 ;  /* 0x0009c40001007387 */ /* 0x0003e80000100800 */
[----:B------:R-:W4:Y:S04]  /*1c370*/  LDL R137, [R1+0x194] ;  /* 0x0001940001897983 */ /* 0x000f280000100800 */
[----:B------:R-:W3:Y:S04]  /*1c380*/  LDL R135, [R1+0x198] ;  /* 0x0001980001877983 */ /* 0x000ee80000100800 */
        /* <DEDUP_REMOVED lines=8> */
[----:B------:R-:W4:Y:S01]  /*1c410*/  LDL.LU R123, [R1+0xa04] ;  /* 0x000a0400017b7983 */ /* 0x000f220000300800 */
[----:B------:R-:W-:-:S01]  /*1c420*/  FADD R136, R144, R136 ;  /* 0x0000008890887221 */ /* 0x000fc20000000000 */
[----:B------:R-:W-:-:S04]  /*1c430*/  FADD R139, R143, R139 ;  /* 0x0000008b8f8b7221 */ /* 0x000fc80000000000 */
[----:B------:R0:W-:Y:S04]  /*1c440*/  STL [R1+0x9c8], R136 ;  /* 0x0009c88801007387 */ /* 0x0001e80000100800 */
[----:B0-----:R-:W4:Y:S04]  /*1c450*/  LDL.LU R136, [R1+0x9f0] ;  /* 0x0009f00001887983 */ /* 0x001f280000300800 */
[----:B------:R0:W-:Y:S04]  /*1c460*/  STL [R1+0x9cc], R139 ;  /* 0x0009cc8b01007387 */ /* 0x0001e80000100800 */
[----:B0-----:R-:W4:Y:S04]  /*1c470*/  LDL.LU R139, [R1+0x9ec] ;  /* 0x0009ec00018b7983 */ /* 0x001f280000300800 */
[----:B------:R-:W4:Y:S04]  /*1c480*/  LDL.LU R146, [R1+0x9e4] ;  /* 0x0009e40001927983 */ /* 0x000f280000300800 */
[----:B------:R-:W4:Y:S01]  /*1c490*/  LDL.LU R143, [R1+0x9e8] ;  /* 0x0009e800018f7983 */ /* 0x000f220000300800 */
[----:B------:R-:W-:-:S01]  /*1c4a0*/  FADD R140, R142, R140 ;  /* 0x0000008c8e8c7221 */ /* 0x000fc20000000000 */
[----:B------:R-:W-:Y:S01]  /*1c4b0*/  FADD R122, R124, R122 ;  /* 0x0000007a7c7a7221 */ /* 0x000fe20000000000 */
[----:B------:R-:W-:-:S01]  /*1c4c0*/  FADD R130, R132, R130 ;  /* 0x0000008284827221 */ /* 0x000fc20000000000 */
[----:B------:R-:W-:-:S02]  /*1c4d0*/  FADD R126, R128, R126 ;  /* 0x0000007e807e7221 */ /* 0x000fc40000000000 */
[----:B------:R-:W-:Y:S01]  /*1c4e0*/  STL [R1+0x9d0], R140 ;  /* 0x0009d08c01007387 */ /* 0x000fe20000100800 */
[----:B--2---:R-:W-:-:S05]  /*1c4f0*/  FADD R134, R138, R134 ;  /* 0x000000868a867221 */ /* 0x004fca0000000000 */
[----:B------:R-:W-:Y:S04]  /*1c500*/  STL [R1+0x9d4], R134 ;  /* 0x0009d48601007387 */ /* 0x000fe80000100800 */
[----:B------:R0:W-:Y:S04]  /*1c510*/  STL [R1+0x9e0], R122 ;  /* 0x0009e07a01007387 */ /* 0x0001e80000100800 */
[----:B------:R-:W-:Y:S04]  /*1c520*/  STL [R1+0x9d8], R130 ;  /* 0x0009d88201007387 */ /* 0x000fe80000100800 */
[----:B0-----:R-:W2:Y:S04]  /*1c530*/  LDL R122, [R1+0x1ac] ;  /* 0x0001ac00017a7983 */ /* 0x001ea80000100800 */
[----:B------:R0:W-:Y:S04]  /*1c540*/  STL [R1+0x9dc], R126 ;  /* 0x0009dc7e01007387 */ /* 0x0001e80000100800 */
[----:B------:R-:W2:Y:S04]  /*1c550*/  LDL R124, [R1+0x1b0] ;  /* 0x0001b000017c7983 */ /* 0x000ea80000100800 */
[----:B------:R-:W2:Y:S04]  /*1c560*/  LDL R128, [R1+0x1b8] ;  /* 0x0001b80001807983 */ /* 0x000ea80000100800 */
[----:B0-----:R-:W2:Y:S04]  /*1c570*/  LDL R126, [R1+0x1b4] ;  /* 0x0001b400017e7983 */ /* 0x001ea80000100800 */
[----:B------:R-:W2:Y:S04]  /*1c580*/  LDL R130, [R1+0x1bc] ;  /* 0x0001bc0001827983 */ /* 0x000ea80000100800 */
[----:B------:R-:W2:Y:S04]  /*1c590*/  LDL R148, [R1+0x1c0] ;  /* 0x0001c00001947983 */ /* 0x000ea80000100800 */
[----:B------:R-:W2:Y:S04]  /*1c5a0*/  LDL R144, [R1+0x1c4] ;  /* 0x0001c40001907983 */ /* 0x000ea80000100800 */
[----:B------:R-:W2:Y:S01]  /*1c5b0*/  LDL R142, [R1+0x1c8] ;  /* 0x0001c800018e7983 */ /* 0x000ea20000100800 */
[----:B---3--:R-:W-:-:S03]  /*1c5c0*/  FADD R133, R135, R133 ;  /* 0x0000008587857221 */ /* 0x008fc60000000000 */
[----:B------:R-:W3:Y:S04]  /*1c5d0*/  LDL R140, [R1+0x1cc] ;  /* 0x0001cc00018c7983 */ /* 0x000ee80000100800 */
[----:B------:R-:W3:Y:S01]  /*1c5e0*/  LDL R138, [R1+0x1d0] ;  /* 0x0001d000018a7983 */ /* 0x000ee20000100800 */
[----:B----4-:R-:W-:-:S03]  /*1c5f0*/  FADD R0, R131, R0 ;  /* 0x0000000083007221 */ /* 0x010fc60000000000 */
[----:B------:R-:W4:Y:S04]  /*1c600*/  LDL R134, [R1+0x1d4] ;  /* 0x0001d40001867983 */ /* 0x000f280000100800 */
[----:B------:R-:W2:Y:S01]  /*1c610*/  LDL R132, [R1+0x1d8] ;  /* 0x0001d80001847983 */ /* 0x000ea20000100800 */
[----:B------:R-:W-:-:S01]  /*1c620*/  FADD R2, R129, R2 ;  /* 0x0000000281027221 */ /* 0x000fc20000000000 */
[----:B------:R-:W-:Y:S01]  /*1c630*/  FADD R3, R127, R3 ;  /* 0x000000037f037221 */ /* 0x000fe20000000000 */
[----:B------:R-:W-:-:S01]  /*1c640*/  FADD R123, R125, R123 ;  /* 0x0000007b7d7b7221 */ /* 0x000fc20000000000 */
[----:B------:R-:W-:Y:S01]  /*1c650*/  FADD R136, R137, R136 ;  /* 0x0000008889887221 */ /* 0x000fe20000000000 */
[----:B------:R-:W-:-:S01]  /*1c660*/  FADD R139, R141, R139 ;  /* 0x0000008b8d8b7221 */ /* 0x000fc20000000000 */
[----:B------:R-:W-:Y:S01]  /*1c670*/  FADD R146, R147, R146 ;  /* 0x0000009293927221 */ /* 0x000fe20000000000 */
[----:B------:R-:W-:-:S04]  /*1c680*/  FADD R143, R145, R143 ;  /* 0x0000008f918f7221 */ /* 0x000fc80000000000 */
[----:B------:R-:W-:Y:S04]  /*1c690*/  STL [R1+0x9e4], R146 ;  /* 0x0009e49201007387 */ /* 0x000fe80000100800 */
[----:B------:R-:W-:Y:S04]  /*1c6a0*/  STL [R1+0x9e8], R143 ;  /* 0x0009e88f01007387 */ /* 0x000fe80000100800 */
[----:B------:R-:W-:Y:S04]  /*1c6b0*/  STL [R1+0x9ec], R139 ;  /* 0x0009ec8b01007387 */ /* 0x000fe80000100800 */
[----:B------:R0:W-:Y:S04]  /*1c6c0*/  STL [R1+0x9f8], R0 ;  /* 0x0009f80001007387 */ /* 0x0001e80000100800 */
[----:B------:R-:W-:Y:S04]  /*1c6d0*/  STL [R1+0x9f0], R136 ;  /* 0x0009f08801007387 */ /* 0x000fe80000100800 */
[----:B0-----:R-:W3:Y:S04]  /*1c6e0*/  LDL.LU R0, [R1+0xa38] ;  /* 0x000a380001007983 */ /* 0x001ee80000300800 */
[----:B------:R-:W-:Y:S04]  /*1c6f0*/  STL [R1+0x9f4], R133 ;  /* 0x0009f48501007387 */ /* 0x000fe80000100800 */
[----:B------:R0:W-:Y:S04]  /*1c700*/  STL [R1+0x9fc], R2 ;  /* 0x0009fc0201007387 */ /* 0x0001e80000100800 */
[----:B0-----:R-:W2:Y:S04]  /*1c710*/  LDL.LU R2, [R1+0xa34] ;  /* 0x000a340001027983 */ /* 0x001ea80000300800 */
[----:B------:R0:W-:Y:S04]  /*1c720*/  STL [R1+0xa00], R3 ;  /* 0x000a000301007387 */ /* 0x0001e80000100800 */
[----:B0-----:R-:W4:Y:S04]  /*1c730*/  LDL.LU R3, [R1+0xa30] ;  /* 0x000a300001037983 */ /* 0x001f280000300800 */
[----:B------:R0:W-:Y:S04]  /*1c740*/  STL [R1+0xa04], R123 ;  /* 0x000a047b01007387 */ /* 0x0001e80000100800 */
[----:B0-----:R-:W4:Y:S04]  /*1c750*/  LDL.LU R123, [R1+0xa08] ;  /* 0x000a0800017b7983 */ /* 0x001f280000300800 */
        /* <DEDUP_REMOVED lines=16> */
[----:B------:R-:W4:Y:S01]  /*1c860*/  LDL R145, [R1+0x1fc] ;  /* 0x0001fc0001917983 */ /* 0x000f220000100800 */
[----:B---3--:R-:W-:-:S01]  /*1c870*/  FADD R0, R4, R0 ;  /* 0x0000000004007221 */ /* 0x008fc20000000000 */
[----:B--2---:R-:W-:Y:S01]  /*1c880*/  FADD R2, R132, R2 ;  /* 0x0000000284027221 */ /* 0x004fe20000000000 */
[----:B----4-:R-:W-:-:S02]  /*1c890*/  FADD R123, R122, R123 ;  /* 0x0000007b7a7b7221 */ /* 0x010fc40000000000 */
[----:B------:R-:W2:Y:S01]  /*1c8a0*/  LDL.LU R122, [R1+0xcfc] ;  /* 0x000cfc00017a7983 */ /* 0x000ea20000300800 */
[----:B------:R-:W-:-:S03]  /*1c8b0*/  FADD R125, R124, R125 ;  /* 0x0000007d7c7d7221 */ /* 0x000fc60000000000 */
[----:B------:R0:W-:Y:S01]  /*1c8c0*/  STL [R1+0xa08], R123 ;  /* 0x000a087b01007387 */ /* 0x0001e20000100800 */
[----:B------:R-:W-:-:S01]  /*1c8d0*/  FADD R127, R126, R127 ;  /* 0x0000007f7e7f7221 */ /* 0x000fc20000000000 */
[----:B------:R-:W-:Y:S02]  /*1c8e0*/  FADD R129, R128, R129 ;  /* 0x0000008180817221 */ /* 0x000fe40000000000 */
[----:B0-----:R-:W3:Y:S04]  /*1c8f0*/  LDL.LU R123, [R1+0xcf8] ;  /* 0x000cf800017b7983 */ /* 0x001ee80000300800 */
[----:B------:R-:W4:Y:S04]  /*1c900*/  LDL.LU R124, [R1+0xcf4] ;  /* 0x000cf400017c7983 */ /* 0x000f280000300800 */
[----:B------:R0:W-:Y:S01]  /*1c910*/  STL [R1+0xa0c], R125 ;  /* 0x000a0c7d01007387 */ /* 0x0001e20000100800 */
[----:B------:R-:W-:-:S01]  /*1c920*/  FADD R150, R130, R150 ;  /* 0x0000009682967221 */ /* 0x000fc20000000000 */
[----:B------:R-:W-:Y:S01]  /*1c930*/  FADD R146, R148, R146 ;  /* 0x0000009294927221 */ /* 0x000fe20000000000 */
[----:B------:R-:W-:-:S01]  /*1c940*/  FADD R143, R144, R143 ;  /* 0x0000008f908f7221 */ /* 0x000fc20000000000 */
[----:B------:R-:W-:Y:S01]  /*1c950*/  FADD R141, R142, R141 ;  /* 0x0000008d8e8d7221 */ /* 0x000fe20000000000 */
        /* <DEDUP_REMOVED lines=11> */
[----:B------:R-:W-:Y:S04]  /*1ca10*/  STL [R1+0xa18], R150 ;  /* 0x000a189601007387 */ /* 0x000fe80000100800 */
[----:B------:R-:W-:Y:S04]  /*1ca20*/  STL [R1+0xa1c], R146 ;  /* 0x000a1c9201007387 */ /* 0x000fe80000100800 */
[----:B------:R-:W-:Y:S04]  /*1ca30*/  STL [R1+0xa20], R143 ;  /* 0x000a208f01007387 */ /* 0x000fe80000100800 */
[----:B------:R-:W-:Y:S04]  /*1ca40*/  STL [R1+0xa24], R141 ;  /* 0x000a248d01007387 */ /* 0x000fe80000100800 */
[----:B------:R-:W-:Y:S04]  /*1ca50*/  STL [R1+0xa28], R139 ;  /* 0x000a288b01007387 */ /* 0x000fe80000100800 */
[----:B------:R0:W-:Y:S04]  /*1ca60*/  STL [R1+0xa2c], R136 ;  /* 0x000a2c8801007387 */ /* 0x0001e80000100800 */
[----:B------:R-:W2:Y:S04]  /*1ca70*/  LDL.LU R132, [R1+0xa3c] ;  /* 0x000a3c0001847983 */ /* 0x000ea80000300800 */
[----:B------:R1:W-:Y:S04]  /*1ca80*/  STL [R1+0xa30], R3 ;  /* 0x000a300301007387 */ /* 0x0003e80000100800 */
[----:B------:R-:W3:Y:S04]  /*1ca90*/  LDL.LU R134, [R1+0xa40] ;  /* 0x000a400001867983 */ /* 0x000ee80000300800 */
[----:B------:R1:W-:Y:S04]  /*1caa0*/  STL [R1+0xa34], R2 ;  /* 0x000a340201007387 */ /* 0x0003e80000100800 */
[----:B0-----:R-:W4:Y:S04]  /*1cab0*/  LDL.LU R136, [R1+0xa44] ;  /* 0x000a440001887983 */ /* 0x001f280000300800 */
[----:B------:R0:W-:Y:S04]  /*1cac0*/  STL [R1+0xa38], R0 ;  /* 0x000a380001007387 */ /* 0x0001e80000100800 */
        /* <DEDUP_REMOVED lines=11> */
[----:B-1----:R-:W4:Y:S04]  /*1cb80*/  LDL.LU R3, [R1+0xa74] ;  /* 0x000a740001037983 */ /* 0x002f280000300800 */
[----:B------:R-:W4:Y:S04]  /*1cb90*/  LDL.LU R2, [R1+0xa78] ;  /* 0x000a780001027983 */ /* 0x000f280000300800 */
[----:B0-----:R-:W4:Y:S01]  /*1cba0*/  LDL.LU R0, [R1+0xa7c] ;  /* 0x000a7c0001007983 */ /* 0x001f220000300800 */
[----:B--2---:R-:W-:-:S03]  /*1cbb0*/  FADD R132, R131, R132 ;  /* 0x0000008483847221 */ /* 0x004fc60000000000 */
[----:B------:R-:W2:Y:S04]  /*1cbc0*/  LDL.LU R131, [R1+0xcd8] ;  /* 0x000cd80001837983 */ /* 0x000ea80000300800 */
[----:B------:R0:W-:Y:S01]  /*1cbd0*/  STL [R1+0xa3c], R132 ;  /* 0x000a3c8401007387 */ /* 0x0001e20000100800 */
[----:B---3--:R-:W-:-:S03]  /*1cbe0*/  FADD R134, R133, R134 ;  /* 0x0000008685867221 */ /* 0x008fc60000000000 */
[----:B0-----:R-:W3:Y:S01]  /*1cbf0*/  LDL.LU R132, [R1+0xcd4] ;  /* 0x000cd40001847983 */ /* 0x001ee20000300800 */
[----:B----4-:R-:W-:-:S03]  /*1cc00*/  FADD R136, R135, R136 ;  /* 0x0000008887887221 */ /* 0x010fc60000000000 */
[----:B------:R-:W4:Y:S04]  /*1cc10*/  LDL.LU R133, [R1+0xcd0] ;  /* 0x000cd00001857983 */ /* 0x000f280000300800 */
[----:B------:R0:W-:Y:S01]  /*1cc20*/  STL [R1+0xa40], R134 ;  /* 0x000a408601007387 */ /* 0x0001e20000100800 */
[----:B------:R-:W-:-:S01]  /*1cc30*/  FADD R138, R137, R138 ;  /* 0x0000008a898a7221 */ /* 0x000fc20000000000 */
[----:B------:R-:W-:Y:S02]  /*1cc40*/  FADD R150, R151, R150 ;  /* 0x0000009697967221 */ /* 0x000fe40000000000 */
[----:B0-----:R-:W4:Y:S01]  /*1cc50*/  LDL.LU R134, [R1+0xccc] ;  /* 0x000ccc0001867983 */ /* 0x001f220000300800 */
[----:B------:R-:W-:-:S03]  /*1cc60*/  FADD R148, R149, R148 ;  /* 0x0000009495947221 */ /* 0x000fc60000000000 */
[----:B------:R-:W4:Y:S01]  /*1cc70*/  LDL.LU R135, [R1+0xcc8] ;  /* 0x000cc80001877983 */ /* 0x000f220000300800 */
[----:B------:R-:W-:-:S03]  /*1cc80*/  FADD R146, R147, R146 ;  /* 0x0000009293927221 */ /* 0x000fc60000000000 */
[----:B------:R0:W-:Y:S01]  /*1cc90*/  STL [R1+0xa44], R136 ;  /* 0x000a448801007387 */ /* 0x0001e20000100800 */
[----:B------:R-:W-:-:S01]  /*1cca0*/  FADD R144, R145, R144 ;  /* 0x0000009091907221 */ /* 0x000fc20000000000 */
[----:B------:R-:W-:Y:S01]  /*1ccb0*/  FADD R143, R24, R143 ;  /* 0x0000008f188f7221 */ /* 0x000fe20000000000 */
[----:B------:R-:W-:-:S01]  /*1ccc0*/  FADD R142, R25, R142 ;  /* 0x0000008e198e7221 */ /* 0x000fc20000000000 */
[----:B0-----:R-:W4:Y:S04]  /*1ccd0*/  LDL.LU R136, [R1+0xcc4] ;  /* 0x000cc40001887983 */ /* 0x001f280000300800 */
[----:B------:R-:W4:Y:S01]  /*1cce0*/  LDL.LU R137, [R1+0xcc0] ;  /* 0x000cc00001897983 */ /* 0x000f220000300800 */
[----:B------:R-:W-:-:S03]  /*1ccf0*/  FADD R141, R26, R141 ;  /* 0x0000008d1a8d7221 */ /* 0x000fc60000000000 */
[----:B------:R0:W-:Y:S01]  /*1cd00*/  STL [R1+0xa48], R138 ;  /* 0x000a488a01007387 */ /* 0x0001e20000100800 */
[----:B------:R-:W-:-:S01]  /*1cd10*/  FADD R140, R27, R140 ;  /* 0x0000008c1b8c7221 */ /* 0x000fc20000000000 */
[----:B------:R-:W-:Y:S01]  /*1cd20*/  FADD R139, R28, R139 ;  /* 0x0000008b1c8b7221 */ /* 0x000fe20000000000 */
[----:B------:R-:W-:-:S01]  /*1cd30*/  FADD R4, R29, R4 ;  /* 0x000000041d047221 */ /* 0x000fc20000000000 */
[----:B0-----:R-:W4:Y:S04]  /*1cd40*/  LDL.LU R138, [R1+0xcbc] ;  /* 0x000cbc00018a7983 */ /* 0x001f280000300800 */
[----:B------:R0:W-:Y:S04]  /*1cd50*/  STL [R1+0xa4c], R150 ;  /* 0x000a4c9601007387 */ /* 0x0001e80000100800 */
[----:B------:R1:W-:Y:S04]  /*1cd60*/  STL [R1+0xa50], R148 ;  /* 0x000a509401007387 */ /* 0x0003e80000100800 */
[----:B------:R1:W-:Y:S01]  /*1cd70*/  STL [R1+0xa54], R146 ;  /* 0x000a549201007387 */ /* 0x0003e20000100800 */
[----:B------:R-:W-:-:S03]  /*1cd80*/  FADD R3, R30, R3 ;  /* 0x000000031e037221 */ /* 0x000fc60000000000 */
[----:B------:R1:W-:Y:S04]  /*1cd90*/  STL [R1+0xa58], R144 ;  /* 0x000a589001007387 */ /* 0x0003e80000100800 */
[----:B------:R1:W-:Y:S01]  /*1cda0*/  STL [R1+0xa5c], R143 ;  /* 0x000a5c8f01007387 */ /* 0x0003e20000100800 */
[----:B------:R-:W-:-:S03]  /*1cdb0*/  FADD R2, R31, R2 ;  /* 0x000000021f027221 */ /* 0x000fc60000000000 */
[----:B------:R1:W-:Y:S04]  /*1cdc0*/  STL [R1+0xa60], R142 ;  /* 0x000a608e01007387 */ /* 0x0003e80000100800 */
[----:B------:R1:W-:Y:S01]  /*1cdd0*/  STL [R1+0xa64], R141 ;  /* 0x000a648d01007387 */ /* 0x0003e20000100800 */
[----:B------:R-:W-:-:S03]  /*1cde0*/  FADD R0, R32, R0 ;  /* 0x0000000020007221 */ /* 0x000fc60000000000 */
[----:B------:R1:W-:Y:S04]  /*1cdf0*/  STL [R1+0xa68], R140 ;  /* 0x000a688c01007387 */ /* 0x0003e80000100800 */
[----:B------:R1:W-:Y:S04]  /*1ce00*/  STL [R1+0xa6c], R139 ;  /* 0x000a6c8b01007387 */ /* 0x0003e80000100800 */
[----:B------:R1:W-:Y:S04]  /*1ce10*/  STL [R1+0xa70], R4 ;  /* 0x000a700401007387 */ /* 0x0003e80000100800 */
[----:B------:R-:W2:Y:S04]  /*1ce20*/  LDL.LU R151, [R1+0xa80] ;  /* 0x000a800001977983 */ /* 0x000ea80000300800 */
[----:B------:R1:W-:Y:S04]  /*1ce30*/  STL [R1+0xa74], R3 ;  /* 0x000a740301007387 */ /* 0x0003e80000100800 */
[----:B0-----:R-:W3:Y:S04]  /*1ce40*/  LDL.LU R150, [R1+0xa84] ;  /* 0x000a840001967983 */ /* 0x001ee80000300800 */
[----:B------:R0:W-:Y:S04]  /*1ce50*/  STL [R1+0xa78], R2 ;  /* 0x000a780201007387 */ /* 0x0001e80000100800 */
[----:B------:R-:W4:Y:S04]  /*1ce60*/  LDL.LU R149, [R1+0xa88] ;  /* 0x000a880001957983 */ /* 0x000f280000300800 */
[----:B------:R0:W-:Y:S04]  /*1ce70*/  STL [R1+0xa7c], R0 ;  /* 0x000a7c0001007387 */ /* 0x0001e80000100800 */
        /* <DEDUP_REMOVED lines=12> */
[----:B0-----:R-:W4:Y:S04]  /*1cf40*/  LDL.LU R2, [R1+0xabc] ;  /* 0x000abc0001027983 */ /* 0x001f280000300800 */
[----:B------:R-:W4:Y:S01]  /*1cf50*/  LDL.LU R0, [R1+0xac0] ;  /* 0x000ac00001007983 */ /* 0x000f220000300800 */
[----:B--2---:R-:W-:-:S01]  /*1cf60*/  FADD R151, R33, R151 ;  /* 0x0000009721977221 */ /* 0x004fc20000000000 */
[----:B---3--:R-:W-:-:S04]  /*1cf70*/  FADD R150, R34, R150 ;  /* 0x0000009622967221 */ /* 0x008fc80000000000 */
        /* <DEDUP_REMOVED lines=28> */
[----:B0-----:R-:W4:Y:S01]  /*1d140*/  LDL.LU R151, [R1+0xac4] ;  /* 0x000ac40001977983 */ /* 0x001f220000300800 */
[----:B------:R-:W-:-:S03]  /*1d150*/  FADD R0, R49, R0 ;  /* 0x0000000031007221 */ /* 0x000fc60000000000 */
[----:B------:R0:W-:Y:S04]  /*1d160*/  STL [R1+0xab8], R3 ;  /* 0x000ab80301007387 */ /* 0x0001e80000100800 */
[----:B-1----:R-:W4:Y:S04]  /*1d170*/  LDL.LU R150, [R1+0xac8] ;  /* 0x000ac80001967983 */ /* 0x002f280000300800 */
[----:B------:R1:W-:Y:S04]  /*1d180*/  STL [R1+0xabc], R2 ;  /* 0x000abc0201007387 */ /* 0x0003e80000100800 */
[----:B--2---:R-:W2:Y:S04]  /*1d190*/  LDL.LU R149, [R1+0xacc] ;  /* 0x000acc0001957983 */ /* 0x004ea80000300800 */
[----:B------:R1:W-:Y:S04]  /*1d1a0*/  STL [R1+0xac0], R0 ;  /* 0x000ac00001007387 */ /* 0x0003e80000100800 */
[----:B---3--:R-:W3:Y:S04]  /*1d1b0*/  LDL.LU R148, [R1+0xad0] ;  /* 0x000ad00001947983 */ /* 0x008ee80000300800 */
[----:B----4-:R-:W4:Y:S04]  /*1d1c0*/  LDL.LU R147, [R1+0xad4] ;  /* 0x000ad40001937983 */ /* 0x010f280000300800 */
        /* <DEDUP_REMOVED lines=10> */
[----:B-1----:R-:W4:Y:S04]  /*1d270*/  LDL.LU R2, [R1+0xb00] ;  /* 0x000b000001027983 */ /* 0x002f280000300800 */
[----:B------:R-:W4:Y:S01]  /*1d280*/  LDL.LU R0, [R1+0xb04] ;  /* 0x000b040001007983 */ /* 0x000f220000300800 */
[----:B------:R-:W-:-:S01]  /*1d290*/  FADD R151, R50, R151 ;  /* 0x0000009732977221 */ /* 0x000fc20000000000 */
[----:B------:R-:W-:-:S04]  /*1d2a0*/  FADD R150, R51, R150 ;  /* 0x0000009633967221 */ /* 0x000fc80000000000 */
[----:B------:R0:W-:Y:S01]  /*1d2b0*/  STL [R1+0xac4], R151 ;  /* 0x000ac49701007387 */ /* 0x0001e20000100800 */
[----:B--2---:R-:W-:-:S03]  /*1d2c0*/  FADD R149, R52, R149 ;  /* 0x0000009534957221 */ /* 0x004fc60000000000 */
        /* <DEDUP_REMOVED lines=202> */
[----:B------:R-:W-:Y:S01]  /*1df70*/  STL [R1+0xbd4], R151 ;  /* 0x000bd49701007387 */ /* 0x000fe20000100800 */
[----:B--2---:R-:W-:-:S03]  /*1df80*/  FADD R149, R120, R149 ;  /* 0x0000009578957221 */ /* 0x004fc60000000000 */
        /* <DEDUP_REMOVED lines=22> */
[----:B------:R0:W-:Y:S04]  /*1e0f0*/  STL [R1+0xc04], R139 ;  /* 0x000c048b01007387 */ /* 0x0001e80000100800 */
[----:B------:R-:W-:Y:S04]  /*1e100*/  STL [R1+0xc08], R4 ;  /* 0x000c080401007387 */ /* 0x000fe80000100800 */
[----:B0-----:R-:W2:Y:S01]  /*1e110*/  LDL.LU R139, [R1+0xc18] ;  /* 0x000c1800018b7983 */ /* 0x001ea20000300800 */
[----:B------:R-:W-:-:S01]  /*1e120*/  FADD R3, R132, R3 ;  /* 0x0000000384037221 */ /* 0x000fc20000000000 */
[----:B------:R-:W-:Y:S01]  /*1e130*/  FADD R2, R133, R2 ;  /* 0x0000000285027221 */ /* 0x000fe20000000000 */
[----:B------:R-:W-:-:S03]  /*1e140*/  FADD R0, R134, R0 ;  /* 0x0000000086007221 */ /* 0x000fc60000000000 */
[----:B------:R0:W-:Y:S04]  /*1e150*/  STL [R1+0xc0c], R3 ;  /* 0x000c0c0301007387 */ /* 0x0001e80000100800 */
[----:B------:R-:W3:Y:S04]  /*1e160*/  LDL.LU R140, [R1+0xc1c] ;  /* 0x000c1c00018c7983 */ /* 0x000ee80000300800 */
[----:B------:R1:W-:Y:S04]  /*1e170*/  STL [R1+0xc10], R2 ;  /* 0x000c100201007387 */ /* 0x0003e80000100800 */
[----:B------:R-:W4:Y:S04]  /*1e180*/  LDL.LU R141, [R1+0xc20] ;  /* 0x000c2000018d7983 */ /* 0x000f280000300800 */
        /* <DEDUP_REMOVED lines=13> */
[----:B------:R-:W4:Y:S04]  /*1e260*/  LDL.LU R0, [R1+0xc54] ;  /* 0x000c540001007983 */ /* 0x000f280000300800 */
[----:B------:R-:W4:Y:S01]  /*1e270*/  LDL.LU R4, [R1+0xc58] ;  /* 0x000c580001047983 */ /* 0x000f220000300800 */
[----:B--2---:R-:W-:-:S05]  /*1e280*/  FADD R139, R135, R139 ;  /* 0x0000008b878b7221 */ /* 0x004fca0000000000 */
[----:B------:R0:W-:Y:S04]  /*1e290*/  STL [R1+0xc18], R139 ;  /* 0x000c188b01007387 */ /* 0x0001e80000100800 */
[----:B0-----:R-:W2:Y:S01]  /*1e2a0*/  LDL.LU R139, [R1+0xcb8] ;  /* 0x000cb800018b7983 */ /* 0x001ea20000300800 */
[----:B---3--:R-:W-:-:S01]  /*1e2b0*/  FADD R140, R136, R140 ;  /* 0x0000008c888c7221 */ /* 0x008fc20000000000 */
[----:B----4-:R-:W-:-:S04]  /*1e2c0*/  FADD R141, R137, R141 ;  /* 0x0000008d898d7221 */ /* 0x010fc80000000000 */
[----:B------:R0:W-:Y:S01]  /*1e2d0*/  STL [R1+0xc1c], R140 ;  /* 0x000c1c8c01007387 */ /* 0x0001e20000100800 */
[----:B------:R-:W-:-:S03]  /*1e2e0*/  FADD R142, R138, R142 ;  /* 0x0000008e8a8e7221 */ /* 0x000fc60000000000 */
[----:B0-----:R-:W3:Y:S04]  /*1e2f0*/  LDL.LU R140, [R1+0xcb4] ;  /* 0x000cb400018c7983 */ /* 0x001ee80000300800 */
[----:B------:R0:W-:Y:S04]  /*1e300*/  STL [R1+0xc20], R141 ;  /* 0x000c208d01007387 */ /* 0x0001e80000100800 */
[----:B0-----:R-:W4:Y:S04]  /*1e310*/  LDL.LU R141, [R1+0xcb0] ;  /* 0x000cb000018d7983 */ /* 0x001f280000300800 */
[----:B------:R0:W-:Y:S04]  /*1e320*/  STL [R1+0xc24], R142 ;  /* 0x000c248e01007387 */ /* 0x0001e80000100800 */
[----:B0-----:R-:W4:Y:S01]  /*1e330*/  LDL.LU R142, [R1+0xcac] ;  /* 0x000cac00018e7983 */ /* 0x001f220000300800 */
[----:B--2---:R-:W-:-:S05]  /*1e340*/  FADD R143, R139, R143 ;  /* 0x0000008f8b8f7221 */ /* 0x004fca0000000000 */
[----:B------:R0:W-:Y:S04]  /*1e350*/  STL [R1+0xc28], R143 ;  /* 0x000c288f01007387 */ /* 0x0001e80000100800 */
[----:B0-----:R-:W2:Y:S01]  /*1e360*/  LDL.LU R143, [R1+0xca8] ;  /* 0x000ca800018f7983 */ /* 0x001ea20000300800 */
[----:B---3--:R-:W-:-:S05]  /*1e370*/  FADD R144, R140, R144 ;  /* 0x000000908c907221 */ /* 0x008fca0000000000 */
[----:B------:R0:W-:Y:S01]  /*1e380*/  STL [R1+0xc2c], R144 ;  /* 0x000c2c9001007387 */ /* 0x0001e20000100800 */
[----:B----4-:R-:W-:-:S03]  /*1e390*/  FADD R145, R141, R145 ;  /* 0x000000918d917221 */ /* 0x010fc60000000000 */
[----:B0-----:R-:W3:Y:S04]  /*1e3a0*/  LDL.LU R144, [R1+0xca4] ;  /* 0x000ca40001907983 */ /* 0x001ee80000300800 */
[----:B------:R0:W-:Y:S01]  /*1e3b0*/  STL [R1+0xc30], R145 ;  /* 0x000c309101007387 */ /* 0x0001e20000100800 */
[----:B------:R-:W-:-:S03]  /*1e3c0*/  FADD R146, R142, R146 ;  /* 0x000000928e927221 */ /* 0x000fc60000000000 */
        /* <DEDUP_REMOVED lines=21> */
[----:B0-----:R0:W5:Y:S04]  /*1e520*/  LDL.LU R3, [R1+0xc84] ;  /* 0x000c840001037983 */ /* 0x0011680000300800 */
[----:B------:R1:W-:Y:S01]  /*1e530*/  STL [R1+0xc50], R2 ;  /* 0x000c500201007387 */ /* 0x0003e20000100800 */
[----:B------:R-:W-:-:S03]  /*1e540*/  FADD R0, R150, R0 ;  /* 0x0000000096007221 */ /* 0x000fc60000000000 */
[----:B-1----:R0:W5:Y:S04]  /*1e550*/  LDL.LU R2, [R1+0xc80] ;  /* 0x000c800001027983 */ /* 0x0021680000300800 */
[----:B------:R1:W-:Y:S04]  /*1e560*/  STL [R1+0xc54], R0 ;  /* 0x000c540001007387 */ /* 0x0003e80000100800 */
[----:B-1----:R0:W5:Y:S01]  /*1e570*/  LDL.LU R0, [R1+0xc7c] ;  /* 0x000c7c0001007983 */ /* 0x0021620000300800 */
[----:B------:R-:W-:Y:S01]  /*1e580*/  UMOV UR6, URZ ;  /* 0x0000003f00067c82 */ /* 0x000fe20008000000 */
[----:B--2---:R-:W-:-:S05]  /*1e590*/  FADD R4, R4, R151 ;  /* 0x0000009704047221 */ /* 0x004fca0000000000 */
[----:B------:R0:W-:Y:S02]  /*1e5a0*/  STL [R1+0xc58], R4 ;  /* 0x000c580401007387 */ /* 0x0001e40000100800 */
.L_x_28:
[----:B------:R-:W-:Y:S05]  /*1e5b0*/  @!P1 BRA `(.L_x_29) ;  /* 0x0000000000049947 */ /* 0x000fea0003800000 */
[----:B------:R-:W-:Y:S01]  /*1e5c0*/  BPT.TRAP 0x1 ;  /* 0x000000040000795c */ /* 0x000fe20000300000 */
.L_x_29:
[----:B0-----:R-:W2:Y:S04]  /*1e5d0*/  LDL R4, [R1+0xc64] ;  /* 0x000c640001047983 */ /* 0x001ea80000100800 */
[----:B-----5:R0:W-:Y:S04]  /*1e5e0*/  STL [R1+0xc7c], R0 ;  /* 0x000c7c0001007387 */ /* 0x0201e80000100800 */
[----:B0-----:R-:W3:Y:S01]  /*1e5f0*/  LDL R0, [R1+0xc68] ;  /* 0x000c680001007983 */ /* 0x001ee20000100800 */
[----:B--2---:R-:W-:Y:S01]  /*1e600*/  ISETP.NE.AND P0, PT, R4, RZ, PT ;  /* 0x000000ff0400720c */ /* 0x004fe20003f05270 */
[----:B------:R-:W-:-:S12]  /*1e610*/  IMAD.U32 R4, RZ, RZ, UR28 ;  /* 0x0000001cff047e24 */ /* 0x000fd8000f8e00ff */
[----:B------:R-:W-:-:S05]  /*1e620*/  @P0 LEA R4, R4, UR15, 0x3 ;  /* 0x0000000f04040c11 */ /* 0x000fca000f8e18ff */
[----:B------:R-:W-:-:S05]  /*1e630*/  @P0 VIADD R4, R4, 0x20 ;  /* 0x0000002004040836 */ /* 0x000fca0000000000 */
[----:B---3--:R-:W-:Y:S02]  /*1e640*/  @P0 PRMT R4, R0, 0x654, R4 ;  /* 0x0000065400040816 */ /* 0x008fe40000000004 */
[----:B------:R0:W5:Y:S01]  /*1e650*/  LDL.LU R0, [R1+0xc7c] ;  /* 0x000c7c0001007983 */ /* 0x0001620000300800 */
[----:B------:R-:W-:Y:S01]  /*1e660*/  UISETP.GT.U32.AND UP0, UPT, UR7, 0x1, UPT ;  /* 0x000000010700788c */ /* 0x000fe2000bf04070 */
[----:B------:R0:W-:Y:S05]  /*1e670*/  @P0 SYNCS.ARRIVE.TRANS64.RED.A1T0 RZ, [R4+URZ], RZ ;  /* 0x000000ff04ff09a7 */ /* 0x0001ea000810043f */
[----:B------:R-:W-:-:S13]  /*1e680*/  PLOP3.LUT P0, PT, PT, PT, UP0, 0x80, 0x0 ;  /* 0x000000000000781c */ /* 0x000fda0003f0f008 */
[----:B0-----:R-:W-:Y:S05]  /*1e690*/  @P0 BRA `(.L_x_30) ;  /* 0x0000000000040947 */ /* 0x001fea0003800000 */
[----:B------:R-:W-:Y:S01]  /*1e6a0*/  BPT.TRAP 0x1 ;  /* 0x000000040000795c */ /* 0x000fe20000300000 */
.L_x_30:
[----:B------:R-:W-:Y:S01]  /*1e6b0*/  UIADD3 UR25, UR25, 0x1, URZ ;  /* 0x0000000119197890 */ /* 0x000fe2000fffe03f */
[C---:B------:R-:W-:Y:S01]  /*1e6c0*/  ISETP.GT.AND P0, PT, R3.reuse, 0x1, PT ;  /* 0x000000010300780c */ /* 0x040fe20003f04270 */
[----:B------:R-:W-:Y:S01]  /*1e6d0*/  UIADD3 UR28, UR28, 0x1, URZ ;  /* 0x000000011c1c7890 */ /* 0x000fe2000fffe03f */
[----:B------:R-:W-:Y:S01]  /*1e6e0*/  VIADD R3, R3, 0xffffffff ;  /* 0xffffffff03037836 */ /* 0x000fe20000000000 */
[----:B------:R-:W-:Y:S02]  /*1e6f0*/  UISETP.NE.AND UP0, UPT, UR25, 0x4, UPT ;  /* 0x000000041900788c */ /* 0x000fe4000bf05270 */
[----:B------:R-:W-:Y:S02]  /*1e700*/  UISETP.NE.AND UP1, UPT, UR28, 0x4, UPT ;  /* 0x000000041c00788c */ /* 0x000fe4000bf25270 */
[----:B------:R-:W-:Y:S02]  /*1e710*/  USEL UR21, URZ, 0x1, UP0 ;  /* 0x000000013f157887 */ /* 0x000fe40008000000 */
[----:B------:R-:W-:-:S02]  /*1e720*/  USEL UR25, UR25, URZ, UP0 ;  /* 0x0000003f19197287 */ /* 0x000fc40008000000 */
[----:B------:R-:W-:Y:S02]  /*1e730*/  USEL UR28, UR28, URZ, UP1 ;  /* 0x0000003f1c1c7287 */ /* 0x000fe40008800000 */
[----:B------:R-:W-:Y:S01]  /*1e740*/  LOP3.LUT R2, R2, UR21, RZ, 0x3c, !PT ;  /* 0x0000001502027c12 */ /* 0x000fe2000f8e3cff */
[----:B------:R-:W-:Y:S01]  /*1e750*/  UMOV UR21, 0x1 ;  /* 0x0000000100157882 */ /* 0x000fe20000000000 */
[----:B------:R-:W-:Y:S08]  /*1e760*/  @P0 BRA `(.L_x_31) ;  /* 0xffffff1c00540947 */ /* 0x000ff0000383ffff */
.L_x_23:
[----:B------:R-:W-:-:S04]  /*1e770*/  UISETP.NE.AND UP0, UPT, UR6, URZ, UPT ;  /* 0x0000003f0600728c */ /* 0x000fc8000bf05270 */
[----:B------:R-:W-:-:S06]  /*1e780*/  USEL UR6, URZ, 0x1, !UP0 ;  /* 0x000000013f067887 */ /* 0x000fcc000c000000 */
[----:B------:R-:W-:-:S13]  /*1e790*/  ISETP.NE.AND P0, PT, RZ, UR6, PT ;  /* 0x00000006ff007c0c */ /* 0x000fda000bf05270 */
[----:B------:R-:W-:Y:S05]  /*1e7a0*/  @!P0 BRA `(.L_x_32) ;  /* 0x0000007800a88947 */ /* 0x000fea0003800000 */
[----:B------:R0:W-:Y:S04]  /*1e7b0*/  STL [R1+0xe70], R27 ;  /* 0x000e701b01007387 */ /* 0x0001e80000100800 */
[----:B0-----:R-:W2:Y:S04]  /*1e7c0*/  LDL.LU R27, [R1+0x400] ;  /* 0x00040000011b7983 */ /* 0x001ea80000300800 */
[----:B------:R0:W-:Y:S04]  /*1e7d0*/  STL [R1+0xe6c], R28 ;  /* 0x000e6c1c01007387 */ /* 0x0001e80000100800 */
[----:B0-----:R-:W3:Y:S04]  /*1e7e0*/  LDL.LU R28, [R1+0x404] ;  /* 0x00040400011c7983 */ /* 0x001ee80000300800 */
        /* <DEDUP_REMOVED lines=130> */
[----:B------:R-:W4:Y:S04]  /*1f010*/  LDL.LU R2, [R1+0x628] ;  /* 0x0006280001027983 */ /* 0x000f280000300800 */
[----:B------:R-:W4:Y:S04]  /*1f020*/  LDL.LU R3, [R1+0x5d0] ;  /* 0x0005d00001037983 */ /* 0x000f280000300800 */
[----:B------:R-:W4:Y:S04]  /*1f030*/  LDL.LU R4, [R1+0x62c] ;  /* 0x00062c0001047983 */ /* 0x000f280000300800 */
        /* <DEDUP_REMOVED lines=116> */
[----:B-----5:R0:W-:Y:S04]  /*1f780*/  STL [R1+0xc7c], R0 ;  /* 0x000c7c0001007387 */ /* 0x0201e80000100800 */
[----:B0-----:R-:W4:Y:S01]  /*1f790*/  LDL.LU R0, [R1+0x50c] ;  /* 0x00050c0001007983 */ /* 0x001f220000300800 */
[----:B--2---:R-:W-:Y:S01]  /*1f7a0*/  FADD R5, R27, R5 ;  /* 0x000000051b057221 */ /* 0x004fe20000000000 */
[----:B---3--:R-:W-:Y:S01]  /*1f7b0*/  FADD R6, R28, R6 ;  /* 0x000000061c067221 */ /* 0x008fe20000000000 */
[----:B----4-:R-:W-:Y:S01]  /*1f7c0*/  FADD R7, R29, R7 ;  /* 0x000000071d077221 */ /* 0x010fe20000000000 */
[----:B------:R-:W2:Y:S01]  /*1f7d0*/  LDL.LU R27, [R1+0xe70] ;  /* 0x000e7000011b7983 */ /* 0x000ea20000300800 */
[----:B------:R-:W-:Y:S01]  /*1f7e0*/  FADD R8, R30, R8 ;  /* 0x000000081e087221 */ /* 0x000fe20000000000 */
        /* <DEDUP_REMOVED lines=118> */
[----:B------:R-:W-:Y:S01]  /*1ff50*/  FADD R196, R90, R196 ;  /* 0x000000c45ac47221 */ /* 0x000fe20000000000 */
[----:B------:R-:W-:Y:S02]  /*1ff60*/  FADD R113, R114, R113 ;  /* 0x0000007172717221 */ /* 0x000fe40000000000 */
[----:B------:R-:W4:Y:S01]  /*1ff70*/  LDL.LU R87, [R1+0xd80] ;  /* 0x000d800001577983 */ /* 0x000f220000300800 */
[----:B------:R-:W-:Y:S01]  /*1ff80*/  FADD R197, R91, R197 ;  /* 0x000000c55bc57221 */ /* 0x000fe20000000000 */
[----:B------:R-:W-:Y:S02]  /*1ff90*/  FADD R111, R112, R111 ;  /* 0x0000006f706f7221 */ /* 0x000fe40000000000 */
[----:B------:R-:W4:Y:S01]  /*1ffa0*/  LDL.LU R88, [R1+0xd7c] ;  /* 0x000d7c0001587983 */ /* 0x000f220000300800 */
[----:B------:R-:W-:Y:S01]  /*1ffb0*/  FADD R198, R92, R198 ;  /* 0x000000c65cc67221 */ /* 0x000fe20000000000 */
[----:B------:R-:W-:-:S02]  /*1ffc0*/  FADD R109, R110, R109 ;  /* 0x0000006d6e6d7221 */ /* 0x000fc40000000000 */
[----:B------:R-:W4:Y:S01]  /*1ffd0*/  LDL.LU R89, [R1+0xd78] ;  /* 0x000d780001597983 */ /* 0x000f220000300800 */
[----:B------:R-:W-:Y:S01]  /*1ffe0*/  FADD R199, R93, R199 ;  /* 0x000000c75dc77221 */ /* 0x000fe20000000000 */
[----:B------:R-:W-:Y:S02]  /*1fff0*/  FADD R107, R108, R107 ;  /* 0x0000006b6c6b7221 */ /* 0x000fe40000000000 */
        /* <DEDUP_REMOVED lines=8> */
[----:B------:R-:W-:Y:S01]  /*20080*/  FADD R97, R98, R97 ;  /* 0x0000006162617221 */ /* 0x000fe20000000000 */
[----:B------:R-:W-:Y:S01]  /*20090*/  FADD R95, R96, R95 ;  /* 0x0000005f605f7221 */ /* 0x000fe20000000000 */
[----:B------:R0:W-:Y:S01]  /*200a0*/  STL [R1+0x600], R113 ;  /* 0x0006007101007387 */ /* 0x0001e20000100800 */
        /* <DEDUP_REMOVED lines=52> */
[----:B------:R-:W-:-:S03]  /*203f0*/  FADD R237, R115, R237 ;  /* 0x000000ed73ed7221 */ /* 0x000fc60000000000 */
        /* <DEDUP_REMOVED lines=38> */
[----:B------:R-:W4:Y:S04]  /*20660*/  LDL.LU R112, [R1+0x224] ;  /* 0x0002240001707983 */ /* 0x000f280000300800 */
[----:B-1----:R-:W4:Y:S04]  /*20670*/  LDL.LU R111, [R1+0x680] ;  /* 0x00068000016f7983 */ /* 0x002f280000300800 */
[----:B------:R-:W4:Y:S04]  /*20680*/  LDL.LU R110, [R1+0x228] ;  /* 0x00022800016e7983 */ /* 0x000f280000300800 */
[----:B------:R-:W4:Y:S04]  /*20690*/  LDL.LU R109, [R1+0x684] ;  /* 0x00068400016d7983 */ /* 0x000f280000300800 */
[----:B------:R-:W4:Y:S04]  /*206a0*/  LDL.LU R108, [R1+0x22c] ;  /* 0x00022c00016c7983 */ /* 0x000f280000300800 */
[----:B--2---:R-:W2:Y:S04]  /*206b0*/  LDL.LU R107, [R1+0x688] ;  /* 0x00068800016b7983 */ /* 0x004ea80000300800 */
[----:B------:R-:W2:Y:S04]  /*206c0*/  LDL.LU R106, [R1+0x230] ;  /* 0x00023000016a7983 */ /* 0x000ea80000300800 */
[----:B------:R-:W2:Y:S04]  /*206d0*/  LDL.LU R105, [R1+0x68c] ;  /* 0x00068c0001697983 */ /* 0x000ea80000300800 */
[----:B------:R-:W2:Y:S04]  /*206e0*/  LDL.LU R104, [R1+0x234] ;  /* 0x0002340001687983 */ /* 0x000ea80000300800 */
[----:B---3--:R-:W3:Y:S04]  /*206f0*/  LDL.LU R103, [R1+0x690] ;  /* 0x0006900001677983 */ /* 0x008ee80000300800 */
[----:B------:R-:W3:Y:S04]  /*20700*/  LDL.LU R102, [R1+0x238] ;  /* 0x0002380001667983 */ /* 0x000ee80000300800 */
        /* <DEDUP_REMOVED lines=10> */
[----:B------:R-:W3:Y:S01]  /*207b0*/  LDL.LU R4, [R1+0x6a8] ;  /* 0x0006a80001047983 */ /* 0x000ee20000300800 */
[----:B----4-:R-:W-:-:S05]  /*207c0*/  FADD R151, R0, R151 ;  /* 0x0000009700977221 */ /* 0x010fca0000000000 */
[----:B------:R0:W-:Y:S01]  /*207d0*/  STL [R1+0x630], R151 ;  /* 0x0006309701007387 */ /* 0x0001e20000100800 */
[----:B------:R-:W-:Y:S01]  /*207e0*/  FADD R149, R150, R149 ;  /* 0x0000009596957221 */ /* 0x000fe20000000000 */
[----:B------:R-:W-:-:S04]  /*207f0*/  FADD R147, R148, R147 ;  /* 0x0000009394937221 */ /* 0x000fc80000000000 */
        /* <DEDUP_REMOVED lines=39> */
[----:B--2---:R-:W-:-:S03]  /*20a70*/  FADD R107, R108, R107 ;  /* 0x0000006b6c6b7221 */ /* 0x004fc60000000000 */
[----:B------:R2:W-:Y:S01]  /*20a80*/  STL [R1+0x684], R109 ;  /* 0x0006846d01007387 */ /* 0x0005e20000100800 */
[----:B------:R-:W-:-:S03]  /*20a90*/  FADD R105, R106, R105 ;  /* 0x000000696a697221 */ /* 0x000fc60000000000 */
[----:B------:R2:W-:Y:S01]  /*20aa0*/  STL [R1+0x688], R107 ;  /* 0x0006886b01007387 */ /* 0x0005e20000100800 */
[----:B---3--:R-:W-:-:S03]  /*20ab0*/  FADD R103, R104, R103 ;  /* 0x0000006768677221 */ /* 0x008fc60000000000 */
        /* <DEDUP_REMOVED lines=9> */
[----:B------:R-:W3:Y:S04]  /*20b50*/  LDL.LU R0, [R1+0x250] ;  /* 0x0002500001007983 */ /* 0x000ee80000300800 */
[----:B------:R3:W-:Y:S01]  /*20b60*/  STL [R1+0x6a0], R95 ;  /* 0x0006a05f01007387 */ /* 0x0007e20000100800 */
[----:B------:R-:W-:-:S03]  /*20b70*/  FADD R2, R94, R2 ;  /* 0x000000025e027221 */ /* 0x000fc60000000000 */
[----:B0-----:R-:W3:Y:S04]  /*20b80*/  LDL.LU R151, [R1+0x6ac] ;  /* 0x0006ac0001977983 */ /* 0x001ee80000300800 */
[----:B------:R0:W-:Y:S01]  /*20b90*/  STL [R1+0x6a4], R2 ;  /* 0x0006a40201007387 */ /* 0x0001e20000100800 */
[----:B------:R-:W-:-:S03]  /*20ba0*/  FADD R4, R3, R4 ;  /* 0x0000000403047221 */ /* 0x000fc60000000000 */
[----:B------:R-:W3:Y:S04]  /*20bb0*/  LDL.LU R150, [R1+0x254] ;  /* 0x0002540001967983 */ /* 0x000ee80000300800 */
[----:B------:R0:W-:Y:S04]  /*20bc0*/  STL [R1+0x6a8], R4 ;  /* 0x0006a80401007387 */ /* 0x0001e80000100800 */
[----:B-1----:R-:W3:Y:S04]  /*20bd0*/  LDL.LU R149, [R1+0x6b0] ;  /* 0x0006b00001957983 */ /* 0x002ee80000300800 */
[----:B------:R-:W3:Y:S04]  /*20be0*/  LDL.LU R148, [R1+0x258] ;  /* 0x0002580001947983 */ /* 0x000ee80000300800 */
        /* <DEDUP_REMOVED lines=54> */
[----:B0-----:R-:W3:Y:S04]  /*20f50*/  LDL.LU R2, [R1+0x720] ;  /* 0x0007200001027983 */ /* 0x001ee80000300800 */
[----:B------:R-:W3:Y:S04]  /*20f60*/  LDL.LU R3, [R1+0x2c8] ;  /* 0x0002c80001037983 */ /* 0x000ee80000300800 */
[----:B------:R-:W3:Y:S01]  /*20f70*/  LDL.LU R4, [R1+0x724] ;  /* 0x0007240001047983 */ /* 0x000ee20000300800 */
[----:B------:R-:W-:-:S05]  /*20f80*/  FADD R151, R0, R151 ;  /* 0x0000009700977221 */ /* 0x000fca0000000000 */
[----:B------:R0:W-:Y:S01]  /*20f90*/  STL [R1+0x6ac], R151 ;  /* 0x0006ac9701007387 */ /* 0x0001e20000100800 */
[----:B------:R-:W-:Y:S01]  /*20fa0*/  FADD R149, R150, R149 ;  /* 0x0000009596957221 */ /* 0x000fe20000000000 */
        /* <DEDUP_REMOVED lines=337> */
[----:B------:R-:W4:Y:S04]  /*224c0*/  LDL.LU R122, [R1] ;  /* 0x00000000017a7983 */ /* 0x000f280000300800 */
        /* <DEDUP_REMOVED lines=280> */
[----:B------:R-:W-:Y:S01]  /*23650*/  STL [R1+0x918], R151 ;  /* 0x0009189701007387 */ /* 0x000fe20000100800 */
[----:B------:R-:W-:Y:S01]  /*23660*/  FADD R149, R150, R149 ;  /* 0x0000009596957221 */ /* 0x000fe20000000000 */
[----:B----4-:R-:W-:-:S04]  /*23670*/  FADD R147, R148, R147 ;  /* 0x0000009394937221 */ /* 0x010fc80000000000 */
        /* <DEDUP_REMOVED lines=27> */
[----:B--2---:R-:W-:-:S03]  /*23830*/  FADD R119, R120, R119 ;  /* 0x0000007778777221 */ /* 0x004fc60000000000 */
[----:B------:R-:W-:Y:S01]  /*23840*/  STL [R1+0x954], R121 ;  /* 0x0009547901007387 */ /* 0x000fe20000100800 */
[----:B------:R-:W-:-:S03]  /*23850*/  FADD R117, R118, R117 ;  /* 0x0000007576757221 */ /* 0x000fc60000000000 */
[----:B------:R-:W-:Y:S01]  /*23860*/  STL [R1+0x958], R119 ;  /* 0x0009587701007387 */ /* 0x000fe20000100800 */
[----:B---3--:R-:W-:-:S03]  /*23870*/  FADD R115, R116, R115 ;  /* 0x0000007374737221 */ /* 0x008fc60000000000 */
        /* <DEDUP_REMOVED lines=19> */
[----:B------:R-:W-:Y:S01]  /*239b0*/  STL [R1+0x984], R97 ;  /* 0x0009846101007387 */ /* 0x000fe20000100800 */
[----:B------:R-:W-:Y:S01]  /*239c0*/  FADD R95, R96, R95 ;  /* 0x0000005f605f7221 */ /* 0x000fe20000000000 */
[----:B------:R-:W-:Y:S02]  /*239d0*/  FADD R2, R94, R2 ;  /* 0x000000025e027221 */ /* 0x000fe40000000000 */
[----:B------:R-:W2:Y:S04]  /*239e0*/  LDL.LU R94, [R1+0x138] ;  /* 0x00013800015e7983 */ /* 0x000ea80000300800 */
[----:B------:R0:W-:Y:S01]  /*239f0*/  STL [R1+0x988], R95 ;  /* 0x0009885f01007387 */ /* 0x0001e20000100800 */
[----:B------:R-:W-:-:S03]  /*23a00*/  FADD R4, R3, R4 ;  /* 0x0000000403047221 */ /* 0x000fc60000000000 */
[----:B0-----:R-:W2:Y:S04]  /*23a10*/  LDL.LU R95, [R1+0x994] ;  /* 0x00099400015f7983 */ /* 0x001ea80000300800 */
[----:B------:R0:W-:Y:S04]  /*23a20*/  STL [R1+0x98c], R2 ;  /* 0x00098c0201007387 */ /* 0x0001e80000100800 */
[----:B------:R-:W3:Y:S04]  /*23a30*/  LDL.LU R96, [R1+0x13c] ;  /* 0x00013c0001607983 */ /* 0x000ee80000300800 */
[----:B------:R1:W-:Y:S04]  /*23a40*/  STL [R1+0x990], R4 ;  /* 0x0009900401007387 */ /* 0x0003e80000100800 */
[----:B------:R-:W3:Y:S04]  /*23a50*/  LDL.LU R97, [R1+0x998] ;  /* 0x0009980001617983 */ /* 0x000ee80000300800 */
        /* <DEDUP_REMOVED lines=57> */
[----:B-1----:R-:W4:Y:S01]  /*23df0*/  LDL.LU R4, [R1+0xa0c] ;  /* 0x000a0c0001047983 */ /* 0x002f220000300800 */
[----:B--2---:R-:W-:-:S03]  /*23e00*/  FADD R95, R94, R95 ;  /* 0x0000005f5e5f7221 */ /* 0x004fc60000000000 */
[----:B------:R-:W2:Y:S04]  /*23e10*/  LDL.LU R94, [R1+0xd64] ;  /* 0x000d6400015e7983 */ /* 0x000ea80000300800 */
[----:B------:R0:W-:Y:S01]  /*23e20*/  STL [R1+0x994], R95 ;  /* 0x0009945f01007387 */ /* 0x0001e20000100800 */
[----:B---3--:R-:W-:-:S03]  /*23e30*/  FADD R97, R96, R97 ;  /* 0x0000006160617221 */ /* 0x008fc60000000000 */
[----:B0-----:R-:W3:Y:S04]  /*23e40*/  LDL.LU R95, [R1+0xd60] ;  /* 0x000d6000015f7983 */ /* 0x001ee80000300800 */
[----:B------:R-:W3:Y:S01]  /*23e50*/  LDL.LU R96, [R1+0xd5c] ;  /* 0x000d5c0001607983 */ /* 0x000ee20000300800 */
[----:B----4-:R-:W-:-:S03]  /*23e60*/  FADD R99, R98, R99 ;  /* 0x0000006362637221 */ /* 0x010fc60000000000 */
[----:B------:R0:W-:Y:S01]  /*23e70*/  STL [R1+0x998], R97 ;  /* 0x0009986101007387 */ /* 0x0001e20000100800 */
[----:B------:R-:W-:-:S03]  /*23e80*/  FADD R101, R100, R101 ;  /* 0x0000006564657221 */ /* 0x000fc60000000000 */
[----:B0-----:R-:W4:Y:S04]  /*23e90*/  LDL.LU R97, [R1+0xd58] ;  /* 0x000d580001617983 */ /* 0x001f280000300800 */
[----:B------:R-:W4:Y:S01]  /*23ea0*/  LDL.LU R98, [R1+0xd54] ;  /* 0x000d540001627983 */ /* 0x000f220000300800 */
[----:B------:R-:W-:-:S03]  /*23eb0*/  FADD R103, R102, R103 ;  /* 0x0000006766677221 */ /* 0x000fc60000000000 */
[----:B------:R0:W-:Y:S01]  /*23ec0*/  STL [R1+0x99c], R99 ;  /* 0x00099c6301007387 */ /* 0x0001e20000100800 */
[----:B------:R-:W-:-:S03]  /*23ed0*/  FADD R105, R104, R105 ;  /* 0x0000006968697221 */ /* 0x000fc60000000000 */
[----:B0-----:R-:W4:Y:S04]  /*23ee0*/  LDL.LU R99, [R1+0xd50] ;  /* 0x000d500001637983 */ /* 0x001f280000300800 */
[----:B------:R-:W4:Y:S04]  /*23ef0*/  LDL.LU R100, [R1+0xd4c] ;  /* 0x000d4c0001647983 */ /* 0x000f280000300800 */
[----:B------:R0:W-:Y:S01]  /*23f00*/  STL [R1+0x9a0], R101 ;  /* 0x0009a06501007387 */ /* 0x0001e20000100800 */
[----:B------:R-:W-:Y:S01]  /*23f10*/  FADD R107, R106, R107 ;  /* 0x0000006b6a6b7221 */ /* 0x000fe20000000000 */
        /* <DEDUP_REMOVED lines=27> */
[----:B------:R-:W-:Y:S01]  /*240d0*/  FADD R143, R144, R143 ;  /* 0x0000008f908f7221 */ /* 0x000fe20000000000 */
[----:B------:R-:W-:Y:S01]  /*240e0*/  FADD R141, R142, R141 ;  /* 0x0000008d8e8d7221 */ /* 0x000fe20000000000 */
        /* <DEDUP_REMOVED lines=13> */
[----:B------:R-:W-:Y:S04]  /*241c0*/  STL [R1+0x9c4], R151 ;  /* 0x0009c49701007387 */ /* 0x000fe80000100800 */
[----:B------:R-:W-:Y:S04]  /*241d0*/  STL [R1+0x9c8], R149 ;  /* 0x0009c89501007387 */ /* 0x000fe80000100800 */
        /* <DEDUP_REMOVED lines=13> */
[----:B------:R-:W-:Y:S04]  /*242b0*/  STL [R1+0x9ec], R131 ;  /* 0x0009ec8301007387 */ /* 0x000fe80000100800 */
[----:B------:R-:W-:Y:S01]  /*242c0*/  STL [R1+0x9f0], R129 ;  /* 0x0009f08101007387 */ /* 0x000fe20000100800 */
[----:B------:R-:W-:-:S03]  /*242d0*/  FADD R2, R118, R2 ;  /* 0x0000000276027221 */ /* 0x000fc60000000000 */
[----:B------:R-:W-:Y:S04]  /*242e0*/  STL [R1+0x9f4], R127 ;  /* 0x0009f47f01007387 */ /* 0x000fe80000100800 */
[----:B------:R-:W-:Y:S04]  /*242f0*/  STL [R1+0x9f8], R125 ;  /* 0x0009f87d01007387 */ /* 0x000fe80000100800 */
[----:B------:R-:W-:Y:S04]  /*24300*/  STL [R1+0x9fc], R123 ;  /* 0x0009fc7b01007387 */ /* 0x000fe80000100800 */
[----:B------:R-:W-:Y:S04]  /*24310*/  STL [R1+0xa00], R121 ;  /* 0x000a007901007387 */ /* 0x000fe80000100800 */
[----:B------:R-:W2:Y:S04]  /*24320*/  LDL.LU R118, [R1+0x1b4] ;  /* 0x0001b40001767983 */ /* 0x000ea80000300800 */
[----:B------:R0:W-:Y:S04]  /*24330*/  STL [R1+0xa04], R119 ;  /* 0x000a047701007387 */ /* 0x0001e80000100800 */
[----:B------:R-:W2:Y:S01]  /*24340*/  LDL.LU R150, [R1+0xa10] ;  /* 0x000a100001967983 */ /* 0x000ea20000300800 */
[----:B------:R-:W-:-:S03]  /*24350*/  FADD R4, R3, R4 ;  /* 0x0000000403047221 */ /* 0x000fc60000000000 */
[----:B------:R1:W-:Y:S04]  /*24360*/  STL [R1+0xa08], R2 ;  /* 0x000a080201007387 */ /* 0x0003e80000100800 */
[----:B0-----:R-:W3:Y:S04]  /*24370*/  LDL.LU R119, [R1+0x1b8] ;  /* 0x0001b80001777983 */ /* 0x001ee80000300800 */
[----:B------:R0:W-:Y:S04]  /*24380*/  STL [R1+0xa0c], R4 ;  /* 0x000a0c0401007387 */ /* 0x0001e80000100800 */
[----:B-1----:R-:W3:Y:S04]  /*24390*/  LDL.LU R2, [R1+0xa14] ;  /* 0x000a140001027983 */ /* 0x002ee80000300800 */
[----:B------:R-:W4:Y:S04]  /*243a0*/  LDL.LU R120, [R1+0x1bc] ;  /* 0x0001bc0001787983 */ /* 0x000f280000300800 */
[----:B------:R-:W4:Y:S04]  /*243b0*/  LDL.LU R3, [R1+0xa18] ;  /* 0x000a180001037983 */ /* 0x000f280000300800 */
[----:B------:R-:W4:Y:S04]  /*243c0*/  LDL.LU R121, [R1+0x1c0] ;  /* 0x0001c00001797983 */ /* 0x000f280000300800 */
        /* <DEDUP_REMOVED lines=31> */
[----:B--2---:R-:W-:-:S03]  /*245c0*/  FADD R150, R118, R150 ;  /* 0x0000009676967221 */ /* 0x004fc60000000000 */
[----:B------:R-:W2:Y:S04]  /*245d0*/  LDL.LU R118, [R1+0xd04] ;  /* 0x000d040001767983 */ /* 0x000ea80000300800 */
        /* <DEDUP_REMOVED lines=8> */
[----:B------:R-:W3:Y:S01]  /*24660*/  LDL.LU R120, [R1+0xcfc] ;  /* 0x000cfc0001787983 */ /* 0x000ee20000300800 */
[----:B------:R-:W-:-:S03]  /*24670*/  FADD R123, R122, R123 ;  /* 0x0000007b7a7b7221 */ /* 0x000fc60000000000 */
[----:B------:R0:W-:Y:S01]  /*24680*/  STL [R1+0xa18], R3 ;  /* 0x000a180301007387 */ /* 0x0001e20000100800 */
[----:B------:R-:W-:-:S03]  /*24690*/  FADD R125, R124, R125 ;  /* 0x0000007d7c7d7221 */ /* 0x000fc60000000000 */
[----:B0-----:R-:W3:Y:S04]  /*246a0*/  LDL.LU R3, [R1+0xa64] ;  /* 0x000a640001037983 */ /* 0x001ee80000300800 */
[----:B------:R-:W3:Y:S04]  /*246b0*/  LDL.LU R121, [R1+0xcf8] ;  /* 0x000cf80001797983 */ /* 0x000ee80000300800 */
[----:B------:R0:W-:Y:S01]  /*246c0*/  STL [R1+0xa1c], R4 ;  /* 0x000a1c0401007387 */ /* 0x0001e20000100800 */
[----:B------:R-:W-:Y:S01]  /*246d0*/  FADD R127, R126, R127 ;  /* 0x0000007f7e7f7221 */ /* 0x000fe20000000000 */
[----:B------:R-:W-:-:S02]  /*246e0*/  FADD R129, R128, R129 ;  /* 0x0000008180817221 */ /* 0x000fc40000000000 */
[----:B0-----:R-:W3:Y:S04]  /*246f0*/  LDL.LU R4, [R1+0xa68] ;  /* 0x000a680001047983 */ /* 0x001ee80000300800 */
[----:B------:R-:W3:Y:S04]  /*24700*/  LDL.LU R122, [R1+0xcf4] ;  /* 0x000cf400017a7983 */ /* 0x000ee80000300800 */
[----:B------:R0:W-:Y:S01]  /*24710*/  STL [R1+0xa20], R123 ;  /* 0x000a207b01007387 */ /* 0x0001e20000100800 */
[----:B------:R-:W-:-:S03]  /*24720*/  FADD R131, R130, R131 ;  /* 0x0000008382837221 */ /* 0x000fc60000000000 */
        /* <DEDUP_REMOVED lines=42> */
[----:B------:R0:W-:Y:S04]  /*249d0*/  STL [R1+0xa4c], R146 ;  /* 0x000a4c9201007387 */ /* 0x0001e80000100800 */
[----:B0-----:R-:W3:Y:S04]  /*249e0*/  LDL.LU R146, [R1+0xa80] ;  /* 0x000a800001927983 */ /* 0x001ee80000300800 */
[----:B------:R-:W3:Y:S04]  /*249f0*/  LDL.LU R140, [R1+0xcac] ;  /* 0x000cac00018c7983 */ /* 0x000ee80000300800 */
[----:B------:R0:W-:Y:S04]  /*24a00*/  STL [R1+0xa50], R147 ;  /* 0x000a509301007387 */ /* 0x0001e80000100800 */
[----:B0-----:R-:W3:Y:S04]  /*24a10*/  LDL.LU R147, [R1+0xa84] ;  /* 0x000a840001937983 */ /* 0x001ee80000300800 */
[----:B------:R0:W-:Y:S01]  /*24a20*/  STL [R1+0xa54], R148 ;  /* 0x000a549401007387 */ /* 0x0001e20000100800 */
[----:B--2---:R-:W-:-:S03]  /*24a30*/  FADD R150, R24, R150 ;  /* 0x0000009618967221 */ /* 0x004fc60000000000 */
[----:B0-----:R-:W2:Y:S04]  /*24a40*/  LDL.LU R148, [R1+0xa88] ;  /* 0x000a880001947983 */ /* 0x001ea80000300800 */
[----:B------:R0:W-:Y:S04]  /*24a50*/  STL [R1+0xa58], R149 ;  /* 0x000a589501007387 */ /* 0x0001e80000100800 */
[----:B0-----:R-:W2:Y:S04]  /*24a60*/  LDL.LU R149, [R1+0xa8c] ;  /* 0x000a8c0001957983 */ /* 0x001ea80000300800 */
[----:B------:R0:W-:Y:S04]  /*24a70*/  STL [R1+0xa5c], R150 ;  /* 0x000a5c9601007387 */ /* 0x0001e80000100800 */
[----:B0-----:R-:W2:Y:S04]  /*24a80*/  LDL.LU R150, [R1+0xa90] ;  /* 0x000a900001967983 */ /* 0x001ea80000300800 */
[----:B------:R-:W2:Y:S04]  /*24a90*/  LDL.LU R151, [R1+0xa94] ;  /* 0x000a940001977983 */ /* 0x000ea80000300800 */
[----:B------:R-:W2:Y:S01]  /*24aa0*/  LDL.LU R0, [R1+0xa98] ;  /* 0x000a980001007983 */ /* 0x000ea20000300800 */
[----:B----4-:R-:W-:Y:S01]  /*24ab0*/  FADD R2, R25, R2 ;  /* 0x0000000219027221 */ /* 0x010fe20000000000 */
[----:B---3--:R-:W-:-:S04]  /*24ac0*/  FADD R3, R26, R3 ;  /* 0x000000031a037221 */ /* 0x008fc80000000000 */
[----:B------:R0:W-:Y:S01]  /*24ad0*/  STL [R1+0xa60], R2 ;  /* 0x000a600201007387 */ /* 0x0001e20000100800 */
[----:B------:R-:W-:-:S03]  /*24ae0*/  FADD R4, R27, R4 ;  /* 0x000000041b047221 */ /* 0x000fc60000000000 */
[----:B------:R-:W3:Y:S04]  /*24af0*/  LDL.LU R27, [R1+0xacc] ;  /* 0x000acc00011b7983 */ /* 0x000ee80000300800 */
[----:B------:R1:W-:Y:S04]  /*24b00*/  STL [R1+0xa64], R3 ;  /* 0x000a640301007387 */ /* 0x0003e80000100800 */
[----:B------:R-:W4:Y:S04]  /*24b10*/  LDL.LU R26, [R1+0xad0] ;  /* 0x000ad000011a7983 */ /* 0x000f280000300800 */
[----:B------:R-:W4:Y:S04]  /*24b20*/  LDL.LU R25, [R1+0xad4] ;  /* 0x000ad40001197983 */ /* 0x000f280000300800 */
[----:B------:R1:W-:Y:S04]  /*24b30*/  STL [R1+0xa68], R4 ;  /* 0x000a680401007387 */ /* 0x0003e80000100800 */
[----:B------:R-:W4:Y:S04]  /*24b40*/  LDL.LU R24, [R1+0xad8] ;  /* 0x000ad80001187983 */ /* 0x000f280000300800 */
[----:B0-----:R-:W4:Y:S04]  /*24b50*/  LDL.LU R2, [R1+0xadc] ;  /* 0x000adc0001027983 */ /* 0x001f280000300800 */
[----:B-1----:R-:W4:Y:S04]  /*24b60*/  LDL.LU R3, [R1+0xae0] ;  /* 0x000ae00001037983 */ /* 0x002f280000300800 */
[----:B------:R-:W4:Y:S01]  /*24b70*/  LDL.LU R4, [R1+0xae4] ;  /* 0x000ae40001047983 */ /* 0x000f220000300800 */
[----:B------:R-:W-:-:S05]  /*24b80*/  FADD R141, R28, R141 ;  /* 0x0000008d1c8d7221 */ /* 0x000fca0000000000 */
[----:B------:R0:W-:Y:S04]  /*24b90*/  STL [R1+0xa6c], R141 ;  /* 0x000a6c8d01007387 */ /* 0x0001e80000100800 */
[----:B0-----:R-:W4:Y:S01]  /*24ba0*/  LDL.LU R141, [R1+0xca8] ;  /* 0x000ca800018d7983 */ /* 0x001f220000300800 */
[----:B------:R-:W-:-:S03]  /*24bb0*/  FADD R142, R29, R142 ;  /* 0x0000008e1d8e7221 */ /* 0x000fc60000000000 */
[----:B------:R-:W4:Y:S04]  /*24bc0*/  LDL.LU R28, [R1+0xac8] ;  /* 0x000ac800011c7983 */ /* 0x000f280000300800 */
        /* <DEDUP_REMOVED lines=20> */
[----:B------:R0:W-:Y:S01]  /*24d10*/  STL [R1+0xa84], R147 ;  /* 0x000a849301007387 */ /* 0x0001e20000100800 */
[----:B--2---:R-:W-:-:S03]  /*24d20*/  FADD R148, R35, R148 ;  /* 0x0000009423947221 */ /* 0x004fc60000000000 */
[----:B0-----:R-:W2:Y:S04]  /*24d30*/  LDL.LU R147, [R1+0xc90] ;  /* 0x000c900001937983 */ /* 0x001ea80000300800 */
[----:B------:R-:W2:Y:S04]  /*24d40*/  LDL.LU R34, [R1+0xab0] ;  /* 0x000ab00001227983 */ /* 0x000ea80000300800 */
[----:B------:R0:W-:Y:S01]  /*24d50*/  STL [R1+0xa88], R148 ;  /* 0x000a889401007387 */ /* 0x0001e20000100800 */
[----:B------:R-:W-:-:S03]  /*24d60*/  FADD R149, R36, R149 ;  /* 0x0000009524957221 */ /* 0x000fc60000000000 */
[----:B0-----:R-:W2:Y:S04]  /*24d70*/  LDL.LU R148, [R1+0xc8c] ;  /* 0x000c8c0001947983 */ /* 0x001ea80000300800 */
[----:B------:R-:W2:Y:S01]  /*24d80*/  LDL.LU R35, [R1+0xaac] ;  /* 0x000aac0001237983 */ /* 0x000ea20000300800 */
[----:B------:R-:W-:-:S03]  /*24d90*/  FADD R150, R37, R150 ;  /* 0x0000009625967221 */ /* 0x000fc60000000000 */
[----:B------:R0:W-:Y:S01]  /*24da0*/  STL [R1+0xa8c], R149 ;  /* 0x000a8c9501007387 */ /* 0x0001e20000100800 */
[----:B------:R-:W-:Y:S01]  /*24db0*/  FADD R151, R38, R151 ;  /* 0x0000009726977221 */ /* 0x000fe20000000000 */
[----:B------:R-:W-:Y:S02]  /*24dc0*/  FADD R0, R39, R0 ;  /* 0x0000000027007221 */ /* 0x000fe40000000000 */
[----:B0-----:R-:W2:Y:S04]  /*24dd0*/  LDL.LU R149, [R1+0xc88] ;  /* 0x000c880001957983 */ /* 0x001ea80000300800 */
[----:B------:R-:W2:Y:S04]  /*24de0*/  LDL.LU R36, [R1+0xaa8] ;  /* 0x000aa80001247983 */ /* 0x000ea80000300800 */
[----:B------:R0:W-:Y:S04]  /*24df0*/  STL [R1+0xa90], R150 ;  /* 0x000a909601007387 */ /* 0x0001e80000100800 */
[----:B0-----:R-:W2:Y:S04]  /*24e00*/  LDL.LU R150, [R1+0xc84] ;  /* 0x000c840001967983 */ /* 0x001ea80000300800 */
[----:B------:R-:W2:Y:S04]  /*24e10*/  LDL.LU R37, [R1+0xaa4] ;  /* 0x000aa40001257983 */ /* 0x000ea80000300800 */
[----:B------:R0:W-:Y:S04]  /*24e20*/  STL [R1+0xa94], R151 ;  /* 0x000a949701007387 */ /* 0x0001e80000100800 */
[----:B0-----:R-:W2:Y:S04]  /*24e30*/  LDL.LU R151, [R1+0xc80] ;  /* 0x000c800001977983 */ /* 0x001ea80000300800 */
[----:B------:R-:W2:Y:S04]  /*24e40*/  LDL.LU R38, [R1+0xaa0] ;  /* 0x000aa00001267983 */ /* 0x000ea80000300800 */
[----:B------:R0:W-:Y:S04]  /*24e50*/  STL [R1+0xa98], R0 ;  /* 0x000a980001007387 */ /* 0x0001e80000100800 */
[----:B0-----:R0:W5:Y:S04]  /*24e60*/  LDL.LU R0, [R1+0xc7c] ;  /* 0x000c7c0001007983 */ /* 0x0011680000300800 */
[----:B------:R-:W2:Y:S01]  /*24e70*/  LDL.LU R39, [R1+0xa9c] ;  /* 0x000a9c0001277983 */ /* 0x000ea20000300800 */
[----:B---3--:R-:W-:Y:S01]  /*24e80*/  FADD R27, R52, R27 ;  /* 0x0000001b341b7221 */ /* 0x008fe20000000000 */
[----:B----4-:R-:W-:Y:S01]  /*24e90*/  FADD R26, R53, R26 ;  /* 0x0000001a351a7221 */ /* 0x010fe20000000000 */
[----:B------:R-:W-:Y:S01]  /*24ea0*/  FADD R25, R54, R25 ;  /* 0x0000001936197221 */ /* 0x000fe20000000000 */
        /* <DEDUP_REMOVED lines=10> */
[----:B--2---:R-:W-:Y:S01]  /*24f50*/  FADD R34, R45, R34 ;  /* 0x000000222d227221 */ /* 0x004fe20000000000 */
[----:B------:R-:W-:Y:S01]  /*24f60*/  FADD R35, R44, R35 ;  /* 0x000000232c237221 */ /* 0x000fe20000000000 */
[----:B------:R-:W-:Y:S01]  /*24f70*/  FADD R36, R43, R36 ;  /* 0x000000242b247221 */ /* 0x000fe20000000000 */
[----:B------:R-:W-:Y:S01]  /*24f80*/  FADD R37, R42, R37 ;  /* 0x000000252a257221 */ /* 0x000fe20000000000 */
[----:B------:R-:W-:Y:S01]  /*24f90*/  FADD R38, R41, R38 ;  /* 0x0000002629267221 */ /* 0x000fe20000000000 */
[----:B------:R-:W-:-:S05]  /*24fa0*/  FADD R39, R40, R39 ;  /* 0x0000002728277221 */ /* 0x000fca0000000000 */
[----:B------:R1:W-:Y:S04]  /*24fb0*/  STL [R1+0xa9c], R39 ;  /* 0x000a9c2701007387 */ /* 0x0003e80000100800 */
        /* <DEDUP_REMOVED lines=15> */
[----:B------:R-:W4:Y:S04]  /*250b0*/  LDL.LU R51, [R1+0xae8] ;  /* 0x000ae80001337983 */ /* 0x000f280000300800 */
[----:B------:R0:W-:Y:S04]  /*250c0*/  STL [R1+0xadc], R2 ;  /* 0x000adc0201007387 */ /* 0x0001e80000100800 */
[----:B------:R-:W4:Y:S04]  /*250d0*/  LDL.LU R50, [R1+0xaec] ;  /* 0x000aec0001327983 */ /* 0x000f280000300800 */
        /* <DEDUP_REMOVED lines=13> */
[----:B--2---:R-:W2:Y:S04]  /*251b0*/  LDL.LU R38, [R1+0xb1c] ;  /* 0x000b1c0001267983 */ /* 0x004ea80000300800 */
[----:B---3--:R-:W3:Y:S04]  /*251c0*/  LDL.LU R37, [R1+0xb20] ;  /* 0x000b200001257983 */ /* 0x008ee80000300800 */
[----:B----4-:R-:W4:Y:S04]  /*251d0*/  LDL.LU R36, [R1+0xb24] ;  /* 0x000b240001247983 */ /* 0x010f280000300800 */
        /* <DEDUP_REMOVED lines=258> */
[----:B------:R-:W-:Y:S01]  /*26200*/  FADD R3, R150, R3 ;  /* 0x0000000396037221 */ /* 0x000fe20000000000 */
[----:B------:R-:W-:-:S05]  /*26210*/  FADD R4, R4, R151 ;  /* 0x0000009704047221 */ /* 0x000fca0000000000 */
[----:B------:R0:W-:Y:S04]  /*26220*/  STL [R1+0xc58], R4 ;  /* 0x000c580401007387 */ /* 0x0001e80000100800 */
[----:B------:R0:W-:Y:S04]  /*26230*/  STL [R1+0xc50], R2 ;  /* 0x000c500201007387 */ /* 0x0001e80000100800 */
[----:B------:R0:W-:Y:S02]  /*26240*/  STL [R1+0xc54], R3 ;  /* 0x000c540301007387 */ /* 0x0001e40000100800 */
.L_x_32:
[----:B0-----:R-:W0:Y:S02]  /*26250*/  LDC R2, c[0x0][0x28c] ;  /* 0x0000a300ff027b82 */ /* 0x001e240000000800 */
[----:B0-----:R-:W-:-:S13]  /*26260*/  ISETP.GE.AND P0, PT, R2, 0x1, PT ;  /* 0x000000010200780c */ /* 0x001fda0003f06270 */
[----:B------:R-:W-:Y:S05]  /*26270*/  @!P0 BRA `(.L_x_33) ;  /* 0x0000000000588947 */ /* 0x000fea0003800000 */
[----:B------:R-:W-:-:S06]  /*26280*/  UISETP.NE.AND UP0, UPT, UR14, 0x3, UPT ;  /* 0x000000030e00788c */ /* 0x000fcc000bf05270 */
[----:B------:R-:W-:-:S13]  /*26290*/  PLOP3.LUT P0, PT, PT, PT, UP0, 0x80, 0x0 ;  /* 0x000000000000781c */ /* 0x000fda0003f0f008 */
[----:B------:R-:W-:Y:S05]  /*262a0*/  @!P0 BRA `(.L_x_34) ;  /* 0x0000000000048947 */ /* 0x000fea0003800000 */
[----:B------:R-:W-:Y:S01]  /*262b0*/  BPT.TRAP 0x1 ;  /* 0x000000040000795c */ /* 0x000fe20000300000 */
.L_x_34:
[----:B------:R-:W2:Y:S04]  /*262c0*/  LDL R2, [R1+0xc64] ;  /* 0x000c640001027983 */ /* 0x000ea80000100800 */
[----:B------:R-:W3:Y:S01]  /*262d0*/  LDL R4, [R1+0xc68] ;  /* 0x000c680001047983 */ /* 0x000ee20000100800 */
[----:B------:R-:W-:Y:S01]  /*262e0*/  UISETP.LT.AND UP1, UPT, UR17, 0x1, UPT ;  /* 0x000000011100788c */ /* 0x000fe2000bf21270 */
[----:B--2---:R-:W-:Y:S01]  /*262f0*/  ISETP.NE.AND P0, PT, R2, RZ, PT ;  /* 0x000000ff0200720c */ /* 0x004fe20003f05270 */
[----:B------:R-:W-:-:S12]  /*26300*/  IMAD.U32 R2, RZ, RZ, UR15 ;  /* 0x0000000fff027e24 */ /* 0x000fd8000f8e00ff */
[----:B------:R-:W-:-:S05]  /*26310*/  VOTEU.ANY UP0, P0 ;  /* 0x00000000003f7886 */ /* 0x000fca0000000100 */
[----:B------:R-:W-:-:S04]  /*26320*/  @UP0 USEL UR6, UR17, 0x1, UP1 ;  /* 0x0000000111060887 */ /* 0x000fc80008800000 */
[----:B------:R-:W-:Y:S02]  /*26330*/  @UP0 UIADD3 UR6, UR5, UR17, -UR6 ;  /* 0x0000001105060290 */ /* 0x000fe4000fffe806 */
[----:B------:R-:W-:-:S04]  /*26340*/  UISETP.GT.U32.AND UP0, UPT, UR7, 0x1, UPT ;  /* 0x000000010700788c */ /* 0x000fc8000bf04070 */
[----:B------:R-:W-:-:S04]  /*26350*/  IMAD.U32 R3, RZ, RZ, UR6 ;  /* 0x00000006ff037e24 */ /* 0x000fc8000f8e00ff */
[----:B------:R-:W-:-:S05]  /*26360*/  @P0 IMAD.SHL.U32 R3, R3, 0x8, RZ ;  /* 0x0000000803030824 */ /* 0x000fca00078e00ff */
[----:B------:R-:W-:-:S04]  /*26370*/  @P0 LOP3.LUT R3, R3, 0x18, RZ, 0xc0, !PT ;  /* 0x0000001803030812 */ /* 0x000fc800078ec0ff */
[----:B------:R-:W-:-:S04]  /*26380*/  @P0 IADD3 R2, R2, 0x20, R3 ;  /* 0x0000002002020810 */ /* 0x000fc80007ffe003 */
[----:B---3--:R-:W-:-:S04]  /*26390*/  @P0 PRMT R2, R4, 0x654, R2 ;  /* 0x0000065404020816 */ /* 0x008fc80000000002 */
[----:B------:R0:W-:Y:S01]  /*263a0*/  @P0 SYNCS.ARRIVE.TRANS64.RED.A1T0 RZ, [R2+URZ], RZ ;  /* 0x000000ff02ff09a7 */ /* 0x0001e2000810043f */
[----:B------:R-:W-:-:S13]  /*263b0*/  PLOP3.LUT P0, PT, PT, PT, UP0, 0x80, 0x0 ;  /* 0x000000000000781c */ /* 0x000fda0003f0f008 */
[----:B0-----:R-:W-:Y:S05]  /*263c0*/  @P0 BRA `(.L_x_33) ;  /* 0x0000000000040947 */ /* 0x001fea0003800000 */
[----:B------:R-:W-:Y:S01]  /*263d0*/  BPT.TRAP 0x1 ;  /* 0x000000040000795c */ /* 0x000fe20000300000 */
.L_x_33:
[----:B------:R-:W2:Y:S01]  /*263e0*/  LDL.LU R3, [R1+0xc5c] ;  /* 0x000c5c0001037983 */ /* 0x000ea20000300800 */
[----:B------:R-:W0:Y:S01]  /*263f0*/  LDC R27, c[0x0][0x288] ;  /* 0x0000a200ff1b7b82 */ /* 0x000e220000000800 */
[----:B------:R-:W-:Y:S01]  /*26400*/  ULDC UR6, c[0x0][0x284] ;  /* 0x0000a10000067ab9 */ /* 0x000fe20000000800 */
[----:B------:R-:W3:Y:S01]  /*26410*/  S2R R2, SR_TID.X ;  /* 0x0000000000027919 */ /* 0x000ee20000002100 */
[----:B------:R-:W-:Y:S01]  /*26420*/  USHF.R.S32.HI UR15, URZ, 0x1f, UR24 ;  /* 0x0000001f3f0f7899 */ /* 0x000fe20008011418 */
[----:B------:R-:W-:Y:S01]  /*26430*/  ULDC.64 UR20, c[0x0][0x5d0] ;  /* 0x0001740000147ab9 */ /* 0x000fe20000000a00 */
[----:B------:R-:W4:Y:S01]  /*26440*/  LDL.LU R30, [R1+0xc60] ;  /* 0x000c6000011e7983 */ /* 0x000f220000300800 */
[C---:B---3--:R-:W-:Y:S01]  /*26450*/  IMAD.SHL.U32 R26, R2.reuse, 0x2, RZ ;  /* 0x00000002021a7824 */ /* 0x048fe200078e00ff */
[----:B------:R-:W-:Y:S02]  /*26460*/  SHF.R.U32.HI R25, RZ, 0x2, R2 ;  /* 0x00000002ff197819 */ /* 0x000fe40000011602 */
[----:B------:R-:W-:-:S02]  /*26470*/  LOP3.LUT R36, R2, 0x60, RZ, 0xc0, !PT ;  /* 0x0000006002247812 */ /* 0x000fc400078ec0ff */
[----:B------:R-:W-:Y:S02]  /*26480*/  SHF.R.U32.HI R24, RZ, 0x7, R2 ;  /* 0x00000007ff187819 */ /* 0x000fe40000011602 */
[----:B------:R-:W-:Y:S02]  /*26490*/  LOP3.LUT R26, R26, 0x6, RZ, 0xc0, !PT ;  /* 0x000000061a1a7812 */ /* 0x000fe400078ec0ff */
[----:B------:R-:W-:Y:S02]  /*264a0*/  LOP3.LUT R2, R2, 0x3, RZ, 0xc0, !PT ;  /* 0x0000000302027812 */ /* 0x000fe400078ec0ff */
[----:B------:R-:W-:Y:S02]  /*264b0*/  LOP3.LUT R25, R25, 0x7, RZ, 0xc0, !PT ;  /* 0x0000000719197812 */ /* 0x000fe400078ec0ff */
[----:B------:R-:W-:Y:S01]  /*264c0*/  SHF.R.U32.HI R36, RZ, 0x1, R36 ;  /* 0x00000001ff247819 */ /* 0x000fe20000011624 */
[----:B0-----:R-:W-:Y:S01]  /*264d0*/  IMAD R2, R2, -0x2, R27 ;  /* 0xfffffffe02027824 */ /* 0x001fe200078e021b */
[----:B------:R-:W-:-:S05]  /*264e0*/  LOP3.LUT R24, R24, 0x1, RZ, 0xc0, !PT ;  /* 0x0000000118187812 */ /* 0x000fca00078ec0ff */
[----:B------:R-:W-:-:S05]  /*264f0*/  IMAD.SHL.U32 R4, R24, 0x40, RZ ;  /* 0x0000004018047824 */ /* 0x000fca00078e00ff */
[----:B------:R-:W-:Y:S01]  /*26500*/  LOP3.LUT R4, R4, 0x40, R25, 0xe2, !PT ;  /* 0x0000004004047812 */ /* 0x000fe200078ee219 */
[----:B--2---:R-:W-:Y:S01]  /*26510*/  IMAD.SHL.U32 R28, R3, 0x100, RZ ;  /* 0x00000100031c7824 */ /* 0x004fe200078e00ff */
[----:B------:R-:W-:Y:S02]  /*26520*/  PRMT R26, R26, 0x6540, R3 ;  /* 0x000065401a1a7816 */ /* 0x000fe40000000003 */
[----:B------:R-:W-:Y:S02]  /*26530*/  IADD3 R3, RZ, -R36, -R25 ;  /* 0x80000024ff037210 */ /* 0x000fe40007ffe819 */
[----:B------:R-:W-:Y:S01]  /*26540*/  ISETP.GE.AND P0, PT, R28, R27, PT ;  /* 0x0000001b1c00720c */ /* 0x000fe20003f06270 */
[----:B------:R-:W-:Y:S01]  /*26550*/  IMAD.IADD R28, R2, 0x1, -R28 ;  /* 0x00000001021c7824 */ /* 0x000fe200078e0a1c */
[----:B------:R-:W-:Y:S01]  /*26560*/  SHF.R.S32.HI R27, RZ, 0x1f, R26 ;  /* 0x0000001fff1b7819 */ /* 0x000fe2000001141a */
[----:B------:R-:W-:Y:S02]  /*26570*/  IMAD R3, R24, -0x40, R3 ;  /* 0xffffffc018037824 */ /* 0x000fe400078e0203 */
[----:B----4-:R-:W-:-:S02]  /*26580*/  IMAD.SHL.U32 R2, R30, 0x200, RZ ;  /* 0x000002001e027824 */ /* 0x010fc400078e00ff */
[----:B------:R-:W-:Y:S02]  /*26590*/  IMAD.U32 R24, RZ, RZ, UR20 ;  /* 0x00000014ff187e24 */ /* 0x000fe4000f8e00ff */
[----:B------:R-:W-:Y:S01]  /*265a0*/  IMAD.WIDE R38, R30, 0x200, RZ ;  /* 0x000002001e267825 */ /* 0x000fe200078e02ff */
[C---:B------:R-:W-:Y:S02]  /*265b0*/  IADD3 R29, -R2.reuse, UR6, R3 ;  /* 0x00000006021d7c10 */ /* 0x040fe4000fffe103 */
[----:B------:R-:W-:Y:S01]  /*265c0*/  ISETP.GE.OR P0, PT, R2, UR6, P0 ;  /* 0x0000000602007c0c */ /* 0x000fe20008706670 */
[----:B------:R-:W-:Y:S01]  /*265d0*/  IMAD.MOV.U32 R2, RZ, RZ, -0x1 ;  /* 0xffffffffff027424 */ /* 0x000fe200078e00ff */
[----:B------:R-:W-:Y:S01]  /*265e0*/  UIMAD UR6, UR15, UR20, URZ ;  /* 0x000000140f0672a4 */ /* 0x000fe2000f8e023f */
[----:B------:R-:W-:Y:S01]  /*265f0*/  IMAD.WIDE.U32 R24, R24, UR24, R26 ;  /* 0x0000001818187c25 */ /* 0x000fe2000f8e001a */
[----:B------:R-:W-:Y:S02]  /*26600*/  LOP3.LUT R36, R38, R4, R36, 0xfe, !PT ;  /* 0x0000000426247212 */ /* 0x000fe400078efe24 */
[----:B------:R0:W-:Y:S01]  /*26610*/  STL [R1+0xa8], R2 ;  /* 0x0000a80201007387 */ /* 0x0001e20000100800 */
[----:B------:R-:W-:-:S06]  /*26620*/  UIMAD UR6, UR24, UR21, UR6 ;  /* 0x00000015180672a4 */ /* 0x000fcc000f8e0206 */
[----:B------:R-:W-:Y:S01]  /*26630*/  VIADD R25, R25, UR6 ;  /* 0x0000000619197c36 */ /* 0x000fe20008000000 */
[----:B------:R-:W-:Y:S06]  /*26640*/  @P0 BRA `(.L_x_35) ;  /* 0x0000038c00240947 */ /* 0x000fec0003800000 */
[----:B0-----:R-:W0:Y:S01]  /*26650*/  LDC.64 R2, c[0x0][0x5c8] ;  /* 0x00017200ff027b82 */ /* 0x001e220000000a00 */
[----:B------:R-:W-:Y:S01]  /*26660*/  FSETP.NEU.AND P0, PT, RZ, UR18, PT ;  /* 0x00000012ff007c0b */ /* 0x000fe2000bf0d000 */
[----:B------:R-:W-:Y:S01]  /*26670*/  BSSY B0, `(.L_x_35) ;  /* 0x00038c6000007945 */ /* 0x000fe20003800000 */
[-C--:B0-----:R-:W-:Y:S02]  /*26680*/  IMAD R30, R39, R2.reuse, RZ ;  /* 0x00000002271e7224 */ /* 0x081fe400078e02ff */
[----:B------:R-:W-:-:S04]  /*26690*/  IMAD.WIDE.U32 R24, R36, R2, R24 ;  /* 0x0000000224187225 */ /* 0x000fc800078e0018 */
[----:B------:R-:W-:-:S04]  /*266a0*/  IMAD R30, R36, R3, R30 ;  /* 0x00000003241e7224 */ /* 0x000fc800078e021e */
[----:B------:R-:W-:Y:S01]  /*266b0*/  IMAD.IADD R30, R25, 0x1, R30 ;  /* 0x00000001191e7824 */ /* 0x000fe200078e021e */
[----:B------:R-:W-:Y:S06]  /*266c0*/  @!P0 BRA `(.L_x_36) ;  /* 0x000001f800cc8947 */ /* 0x000fec0003800000 */
[----:B------:R-:W-:Y:S01]  /*266d0*/  ULDC.64 UR20, c[0x0][0x5b8] ;  /* 0x00016e0000147ab9 */ /* 0x000fe20000000a00 */
[----:B------:R-:W-:Y:S01]  /*266e0*/  ISETP.GE.AND P1, PT, R29, 0x1, PT ;  /* 0x000000011d00780c */ /* 0x000fe20003f26270 */
[----:B------:R-:W-:Y:S02]  /*266f0*/  UIMAD UR6, UR15, UR20, URZ ;  /* 0x000000140f0672a4 */ /* 0x000fe4000f8e023f */
[----:B------:R-:W-:Y:S01]  /*26700*/  IMAD.U32 R4, RZ, RZ, UR20 ;  /* 0x00000014ff047e24 */ /* 0x000fe2000f8e00ff */
[----:B------:R-:W-:Y:S01]  /*26710*/  ULDC.64 UR22, c[0x0][0x5a8] ;  /* 0x00016a0000167ab9 */ /* 0x000fe20000000a00 */
[----:B------:R-:W2:Y:S01]  /*26720*/  LDL.LU R37, [R1+0x600] ;  /* 0x0006000001257983 */ /* 0x000ea20000300800 */
[----:B------:R-:W-:Y:S02]  /*26730*/  UIMAD UR6, UR24, UR21, UR6 ;  /* 0x00000015180672a4 */ /* 0x000fe4000f8e0206 */
[----:B------:R-:W-:Y:S01]  /*26740*/  IMAD.WIDE.U32 R26, R4, UR24, R26 ;  /* 0x00000018041a7c25 */ /* 0x000fe2000f8e001a */
[----:B------:R-:W-:Y:S01]  /*26750*/  ULDC.64 UR20, c[0x0][0x5b0] ;  /* 0x00016c0000147ab9 */ /* 0x000fe20000000a00 */
[----:B------:R-:W-:-:S02]  /*26760*/  ISETP.LT.OR P2, PT, R28, 0x1, !P1 ;  /* 0x000000011c00780c */ /* 0x000fc40004f41670 */
[----:B------:R-:W-:Y:S01]  /*26770*/  IMAD.MOV.U32 R34, RZ, RZ, R26 ;  /* 0x000000ffff227224 */ /* 0x000fe200078e001a */
[----:B------:R-:W-:Y:S01]  /*26780*/  ISETP.LT.OR P3, PT, R28, 0x2, !P1 ;  /* 0x000000021c00780c */ /* 0x000fe20004f61670 */
[----:B------:R-:W-:Y:S01]  /*26790*/  VIADD R35, R27, UR6 ;  /* 0x000000061b237c36 */ /* 0x000fe20008000000 */
[----:B------:R-:W3:Y:S01]  /*267a0*/  LDL.LU R40, [R1+0x604] ;  /* 0x0006040001287983 */ /* 0x000ee20000300800 */
[----:B------:R-:W-:Y:S02]  /*267b0*/  IMAD R4, R39, UR20, RZ ;  /* 0x0000001427047c24 */ /* 0x000fe4000f8e02ff */
[C---:B------:R-:W-:Y:S01]  /*267c0*/  IMAD.WIDE.U32 R26, R36.reuse, UR20, R34 ;  /* 0x00000014241a7c25 */ /* 0x040fe2000f8e0022 */
[----:B------:R-:W4:Y:S03]  /*267d0*/  LDL.LU R41, [R1+0x608] ;  /* 0x0006080001297983 */ /* 0x000f260000300800 */
[----:B------:R-:W-:Y:S01]  /*267e0*/  IMAD R4, R36, UR21, R4 ;  /* 0x0000001524047c24 */ /* 0x000fe2000f8e0204 */
[----:B------:R-:W-:Y:S01]  /*267f0*/  IADD3 R26, P0, R26, UR22, RZ ;  /* 0x000000161a1a7c10 */ /* 0x000fe2000ff1e0ff */
[----:B------:R-:W0:Y:S03]  /*26800*/  @!P2 LDC.64 R32, c[0x0][0x5c0] ;  /* 0x00017000ff20ab82 */ /* 0x000e260000000a00 */
[----:B------:R-:W-:-:S02]  /*26810*/  IADD3.X R27, R27, UR23, R4, P0, !PT ;  /* 0x000000171b1b7c10 */ /* 0x000fc400087fe404 */
[----:B------:R-:W-:-:S06]  /*26820*/  PRMT R4, RZ, 0x7610, R4 ;  /* 0x00007610ff047816 */ /* 0x000fcc0000000004 */
[----:B------:R-:W2:Y:S02]  /*26830*/  @!P2 LDG.E.U8 R4, desc[UR26][R26.64] ;  /* 0x0000001a1a04a981 */ /* 0x000ea4000c1e1100 */
[----:B--2---:R-:W-:-:S04]  /*26840*/  LOP3.LUT R4, R4, 0xff, RZ, 0xc0, !PT ;  /* 0x000000ff04047812 */ /* 0x004fc800078ec0ff */
[----:B------:R-:W-:-:S05]  /*26850*/  F2FP.F16.E4M3.UNPACK_B R4, R4 ;  /* 0x00000004ff04723e */ /* 0x000fca00020006ff */
[----:B------:R-:W-:-:S05]  /*26860*/  HADD2.F32 R4, -RZ, R4.H0_H0 ;  /* 0x20000004ff047230 */ /* 0x000fca0000004100 */
[----:B------:R-:W-:-:S04]  /*26870*/  FMUL R4, R4, UR18 ;  /* 0x0000001204047c20 */ /* 0x000fc80008400000 */
[----:B------:R-:W-:Y:S01]  /*26880*/  FFMA R31, R5, UR19, R4 ;  /* 0x00000013051f7c23 */ /* 0x000fe20008000004 */
[----:B0-----:R-:W-:-:S04]  /*26890*/  @!P2 IADD3 R4, P0, R24, R32, RZ ;  /* 0x000000201804a210 */ /* 0x001fc80007f1e0ff */
[----:B------:R-:W-:Y:S01]  /*268a0*/  F2FP.SATFINITE.E4M3.F32.PACK_AB_MERGE_C R31, RZ, R31, RZ ;  /* 0x0000001fff1f723e */ /* 0x000fe200048070ff */
[----:B------:R-:W-:-:S05]  /*268b0*/  @!P2 IMAD.X R5, R30, 0x1, R33, P0 ;  /* 0x000000011e05a824 */ /* 0x000fca00000e0621 */
[----:B------:R0:W-:Y:S02]  /*268c0*/  @!P2 STG.E.U8 desc[UR26][R4.64], R31 ;  /* 0x0000001f0400a986 */ /* 0x0001e4000c10111a */
[----:B0-----:R-:W-:Y:S01]  /*268d0*/  PRMT R31, RZ, 0x7610, R31 ;  /* 0x00007610ff1f7816 */ /* 0x001fe2000000001f */
[----:B------:R-:W0:Y:S05]  /*268e0*/  @!P3 LDC.64 R4, c[0x0][0x5c0] ;  /* 0x00017000ff04bb82 */ /* 0x000e2a0000000a00 */
[----:B------:R-:W2:Y:S01]  /*268f0*/  @!P3 LDG.E.U8 R31, desc[UR26][R26.64+0x1] ;  /* 0x0000011a1a1fb981 */ /* 0x000ea2000c1e1100 */
[----:B0-----:R-:W-:-:S05]  /*26900*/  @!P3 IADD3 R4, P0, R24, R4, RZ ;  /* 0x000000041804b210 */ /* 0x001fca0007f1e0ff */
[----:B------:R-:W-:Y:S01]  /*26910*/  @!P3 IMAD.X R5, R30, 0x1, R5, P0 ;  /* 0x000000011e05b824 */ /* 0x000fe200000e0605 */
[----:B--2---:R-:W-:-:S04]  /*26920*/  LOP3.LUT R31, R31, 0xff, RZ, 0xc0, !PT ;  /* 0x000000ff1f1f7812 */ /* 0x004fc800078ec0ff */
[----:B------:R-:W-:-:S05]  /*26930*/  F2FP.F16.E4M3.UNPACK_B R31, R31 ;  /* 0x0000001fff1f723e */ /* 0x000fca00020006ff */
[----:B------:R-:W-:-:S05]  /*26940*/  HADD2.F32 R31, -RZ, R31.H0_H0 ;  /* 0x2000001fff1f7230 */ /* 0x000fca0000004100 */
[----:B------:R-:W-:-:S04]  /*26950*/  FMUL R31, R31, UR18 ;  /* 0x000000121f1f7c20 */ /* 0x000fc80008400000 */
[----:B------:R-:W-:-:S05]  /*26960*/  FFMA R31, R6, UR19, R31 ;  /* 0x00000013061f7c23 */ /* 0x000fca000800001f */
[----:B------:R-:W-:-:S05]  /*26970*/  F2FP.SATFINITE.E4M3.F32.PACK_AB_MERGE_C R31, RZ, R31, RZ ;  /* 0x0000001fff1f723e */ /* 0x000fca00048070ff */
[----:B------:R0:W-:Y:S02]  /*26980*/  @!P3 STG.E.U8 desc[UR26][R4.64+0x1], R31 ;  /* 0x0000011f0400b986 */ /* 0x0001e4000c10111a */
[----:B0-----:R-:W-:-:S05]  /*26990*/  IADD3 R4, P0, R36, 0x8, RZ ;  /* 0x0000000824047810 */ /* 0x001fca0007f1e0ff */
[----:B------:R-:W-:Y:S01]  /*269a0*/  IMAD.X R6, RZ, RZ, R39, P0 ;  /* 0x000000ffff067224 */ /* 0x000fe200000e0627 */
[----:B------:R-:W-:-:S03]  /*269b0*/  ISETP.GE.AND P0, PT, R29, 0x9, PT ;  /* 0x000000091d00780c */ /* 0x000fc60003f06270 */
[----:B------:R-:W-:Y:S01]  /*269c0*/  IMAD R6, R6, UR20, RZ ;  /* 0x0000001406067c24 */ /* 0x000fe2000f8e02ff */
[----:B------:R-:W-:-:S03]  /*269d0*/  ISETP.LT.OR P2, PT, R28, 0x1, !P0 ;  /* 0x000000011c00780c */ /* 0x000fc60004741670 */
[C---:B------:R-:W-:Y:S02]  /*269e0*/  IMAD R6, R4.reuse, UR21, R6 ;  /* 0x0000001504067c24 */ /* 0x040fe4000f8e0206 */
[----:B------:R-:W-:-:S03]  /*269f0*/  IMAD.WIDE.U32 R4, R4, UR20, R34 ;  /* 0x0000001404047c25 */ /* 0x000fc6000f8e0022 */
[----:B------:R-:W-:-:S05]  /*26a00*/  IADD3 R4, P3, R4, UR22, RZ ;  /* 0x0000001604047c10 */ /* 0x000fca000ff7e0ff */
[----:B------:R-:W0:Y:S01]  /*26a10*/  @!P2 LDC.64 R32, c[0x0][0x5c0] ;  /* 0x00017000ff20ab82 */ /* 0x000e220000000a00 */
[--C-:B------:R-:W-:Y:S02]  /*26a20*/  IADD3.X R5, R5, UR23, R6.reuse, P3, !PT ;  /* 0x0000001705057c10 */ /* 0x100fe40009ffe406 */
[----:B------:R-:W-:-:S06]  /*26a30*/  PRMT R6, RZ, 0x7610, R6 ;  /* 0x00007610ff067816 */ /* 0x000fcc0000000006 */
[----:B------:R-:W2:Y:S01]  /*26a40*/  @!P2 LDG.E.U8 R6, desc[UR26][R4.64] ;  /* 0x0000001a0406a981 */ /* 0x000ea2000c1e1100 */
[----:B------:R-:W-:Y:S02]  /*26a50*/  ISETP.LT.OR P3, PT, R28, 0x2, !P0 ;  /* 0x000000021c00780c */ /* 0x000fe40004761670 */
[----:B--2---:R-:W-:-:S04]  /*26a60*/  LOP3.LUT R6, R6, 0xff, RZ, 0xc0, !PT ;  /* 0x000000ff06067812 */ /* 0x004fc800078ec0ff */
[----:B------:R-:W-:-:S05]  /*26a70*/  F2FP.F16.E4M3.UNPACK_B R6, R6 ;  /* 0x00000006ff06723e */ /* 0x000fca00020006ff */
[----:B------:R-:W-:-:S05]  /*26a80*/  HADD2.F32 R6, -RZ, R6.H0_H0 ;  /* 0x20000006ff067230 */ /* 0x000fca0000004100 */
[----:B------:R-:W-:-:S04]  /*26a90*/  FMUL R6, R6, UR18 ;  /* 0x0000001206067c20 */ /* 0x000fc80008400000 */
[----:B------:R-:W-:Y:S01]  /*26aa0*/  FFMA R31, R7, UR19, R6 ;  /* 0x00000013071f7c23 */ /* 0x000fe20008000006 */
[----:B0-----:R-:W-:-:S04]  /*26ab0*/  @!P2 IADD3 R6, P4, P5, R24, UR11, R32 ;  /* 0x0000000b1806ac10 */ /* 0x001fc8000fd9e020 */
[----:B------:R-:W-:Y:S02]  /*26ac0*/  @!P2 IADD3.X R7, R30, UR10, R33, P4, P5 ;  /* 0x0000000a1e07ac10 */ /* 0x000fe4000a7ea421 */
[----:B------:R-:W-:-:S05]  /*26ad0*/  F2FP.SATFINITE.E4M3.F32.PACK_AB_MERGE_C R31, RZ, R31, RZ ;  /* 0x0000001fff1f723e */ /* 0x000fca00048070ff */
[----:B------:R0:W-:Y:S02]  /*26ae0*/  @!P2 STG.E.U8 desc[UR26][R6.64], R31 ;  /* 0x0000001f0600a986 */ /* 0x0001e4000c10111a */
[----:B0-----:R-:W-:Y:S01]  /*26af0*/  PRMT R31, RZ, 0x7610, R31 ;  /* 0x00007610ff1f7816 */ /* 0x001fe2000000001f */
[----:B------:R-:W0:Y:S05]  /*26b00*/  @!P3 LDC.64 R6, c[0x0][0x5c0] ;  /* 0x00017000ff06bb82 */ /* 0x000e2a0000000a00 */
[----:B------:R-:W2:Y:S01]  /*26b10*/  @!P3 LDG.E.U8 R31, desc[UR26][R4.64+0x1] ;  /* 0x0000011a041fb981 */ /* 0x000ea2000c1e1100 */
[----:B------:R-:W-:Y:S02]  /*26b20*/  ISETP.LT.OR P2, PT, R28, 0x9, !P1 ;  /* 0x000000091c00780c */ /* 0x000fe40004f41670 */
[----:B0-----:R-:W-:-:S04]  /*26b30*/  @!P3 IADD3 R6, P4, P5, R24, UR11, R6 ;  /* 0x0000000b1806bc10 */ /* 0x001fc8000fd9e006 */
[----:B------:R-:W-:Y:S02]  /*26b40*/  @!P3 IADD3.X R7, R30, UR10, R7, P4, P5 ;  /* 0x0000000a1e07bc10 */ /* 0x000fe4000a7ea407 */
[----:B--2---:R-:W-:-:S04]  /*26b50*/  LOP3.LUT R31, R31, 0xff, RZ, 0xc0, !PT ;  /* 0x000000ff1f1f7812 */ /* 0x004fc800078ec0ff */
[----:B------:R-:W-:-:S05]  /*26b60*/  F2FP.F16.E4M3.UNPACK_B R31, R31 ;  /* 0x0000001fff1f723e */ /* 0x000fca00020006ff */
[----:B------:R-:W-:-:S05]  /*26b70*/  HADD2.F32 R31, -RZ, R31.H0_H0 ;  /* 0x2000001fff1f7230 */ /* 0x000fca0000004100 */
[----:B------:R-:W-:-:S04]  /*26b80*/  FMUL R31, R31, UR18 ;  /* 0x000000121f1f7c20 */ /* 0x000fc80008400000 */
[----:B------:R-:W-:Y:S01]  /*26b90*/  FFMA R31, R8, UR19, R31 ;  /* 0x00000013081f7c23 */ /* 0x000fe2000800001f */
[----:B------:R-:W-:-:S04]  /*26ba0*/  PRMT R8, RZ, 0x7610, R8 ;  /* 0x00007610ff087816 */ /* 0x000fc80000000008 */
[----:B------:R-:W-:-:S05]  /*26bb0*/  F2FP.SATFINITE.E4M3.F32.PACK_AB_MERGE_C R31, RZ, R31, RZ ;  /* 0x0000001fff1f723e */ /* 0x000fca00048070ff */
[----:B------:R0:W-:Y:S04]  /*26bc0*/  @!P3 STG.E.U8 desc[UR26][R6.64+0x1], R31 ;  /* 0x0000011f0600b986 */ /* 0x0001e8000c10111a */
[----:B------:R-:W2:Y:S01]  /*26bd0*/  @!P2 LDG.E.U8 R8, desc[UR26][R26.64+0x8] ;  /* 0x0000081a1a08a981 */ /* 0x000ea2000c1e1100 */
[----:B------:R-:W-:Y:S01]  /*26be0*/  ISETP.LT.OR P3, PT, R28, 0xa, !P1 ;  /* 0x0000000a1c00780c */ /* 0x000fe20004f61670 */
[----:B0-----:R-:W0:Y:S02]  /*26bf0*/  @!P2 LDC.64 R6, c[0x0][0x5c0] ;  /* 0x00017000ff06ab82 */ /* 0x001e240000000a00 */
        /* <DEDUP_REMOVED lines=9> */
[----:B0-----:R-:W-:Y:S01]  /*26c90*/  PRMT R8, RZ, 0x7610, R8 ;  /* 0x00007610ff087816 */ /* 0x001fe20000000008 */
[----:B------:R-:W0:Y:S05]  /*26ca0*/  @!P3 LDC.64 R6, c[0x0][0x5c0] ;  /* 0x00017000ff06bb82 */ /* 0x000e2a0000000a00 */
[----:B------:R-:W2:Y:S01]  /*26cb0*/  @!P3 LDG.E.U8 R8, desc[UR26][R26.64+0x9] ;  /* 0x0000091a1a08b981 */ /* 0x000ea2000c1e1100 */
[----:B------:R-:W-:Y:S02]  /*26cc0*/  ISETP.LT.OR P2, PT, R28, 0x9, !P0 ;  /* 0x000000091c00780c */ /* 0x000fe40004741670 */
        /* <DEDUP_REMOVED lines=306> */
[----:B------:R-:W-:Y:S02]  /*27ff0*/  F2FP.SATFINITE.E4M3.F32.PACK_AB_MERGE_C R9, RZ, R8, RZ ;  /* 0x00000008ff09723e */ /* 0x000fe400048070ff */
[----:B------:R-:W-:-:S03]  /*28000*/  PRMT R8, RZ, 0x7610, R8 ;  /* 0x00007610ff087816 */ /* 0x000fc60000000008 */
        /* <DEDUP_REMOVED lines=17> */
[----:B0-----:R-:W-:-:S04]  /*28120*/  @!P2 IADD3 R6, P4, P5, R24, UR11, R6 ;  /* 0x0000000b1806ac10 */ /* 0x001fc8000fd9e006 */
[----:B------:R-:W-:Y:S02]  /*28130*/  @!P2 IADD3.X R7, R30, UR10, R7, P4, P5 ;  /* 0x0000000a1e07ac10 */ /* 0x000fe4000a7ea407 */
[----:B--2---:R-:W-:-:S04]  /*28140*/  LOP3.LUT R8, R8, 0xff, RZ, 0xc0, !PT ;  /* 0x000000ff08087812 */ /* 0x004fc800078ec0ff */
[----:B------:R-:W-:-:S05]  /*28150*/  F2FP.F16.E4M3.UNPACK_B R8, R8 ;  /* 0x00000008ff08723e */ /* 0x000fca00020006ff */
[----:B------:R-:W-:-:S05]  /*28160*/  HADD2.F32 R8, -RZ, R8.H0_H0 ;  /* 0x20000008ff087230 */ /* 0x000fca0000004100 */
[----:B------:R-:W-:-:S04]  /*28170*/  FMUL R8, R8, UR18 ;  /* 0x0000001208087c20 */ /* 0x000fc80008400000 */
[--C-:B------:R-:W-:Y:S01]  /*28180*/  FFMA R163, R163, UR19, R8.reuse ;  /* 0x00000013a3a37c23 */ /* 0x100fe20008000008 */
[----:B------:R-:W-:-:S04]  /*28190*/  PRMT R8, RZ, 0x7610, R8 ;  /* 0x00007610ff087816 */ /* 0x000fc80000000008 */
[----:B------:R-:W-:-:S05]  /*281a0*/  F2FP.SATFINITE.E4M3.F32.PACK_AB_MERGE_C R163, RZ, R163, RZ ;  /* 0x000000a3ffa3723e */ /* 0x000fca00048070ff */
        /* <DEDUP_REMOVED lines=972> */
[----:B------:R-:W-:Y:S02]  /*2be70*/  FFMA R8, R37, UR19, R8 ;  /* 0x0000001325087c23 */ /* 0x000fe40008000008 */
[----:B------:R-:W2:Y:S03]  /*2be80*/  LDL.LU R37, [R1+0x60c] ;  /* 0x00060c0001257983 */ /* 0x000ea60000300800 */
[----:B------:R-:W-:Y:S02]  /*2be90*/  F2FP.SATFINITE.E4M3.F32.PACK_AB_MERGE_C R9, RZ, R8, RZ ;  /* 0x00000008ff09723e */ /* 0x000fe400048070ff */
[----:B------:R-:W-:-:S03]  /*2bea0*/  PRMT R8, RZ, 0x7610, R8 ;  /* 0x00007610ff087816 */ /* 0x000fc60000000008 */
[----:B------:R0:W-:Y:S04]  /*2beb0*/  @!P3 STG.E.U8 desc[UR26][R6.64+0xd1], R9 ;  /* 0x0000d1090600b986 */ /* 0x0001e8000c10111a */
[----:B------:R-:W3:Y:S01]  /*2bec0*/  @!P2 LDG.E.U8 R8, desc[UR26][R4.64+0xd0] ;  /* 0x0000d01a0408a981 */ /* 0x000ee2000c1e1100 */
[----:B------:R-:W-:Y:S01]  /*2bed0*/  ISETP.LT.OR P3, PT, R28, 0xd2, !P0 ;  /* 0x000000d21c00780c */ /* 0x000fe20004761670 */
[----:B0-----:R-:W0:Y:S02]  /*2bee0*/  @!P2 LDC.64 R6, c[0x0][0x5c0] ;  /* 0x00017000ff06ab82 */ /* 0x001e240000000a00 */
[----:B0-----:R-:W-:-:S04]  /*2bef0*/  @!P2 IADD3 R6, P4, P5, R24, UR11, R6 ;  /* 0x0000000b1806ac10 */ /* 0x001fc8000fd9e006 */
[----:B------:R-:W-:Y:S02]  /*2bf00*/  @!P2 IADD3.X R7, R30, UR10, R7, P4, P5 ;  /* 0x0000000a1e07ac10 */ /* 0x000fe4000a7ea407 */
[----:B---3--:R-:W-:-:S04]  /*2bf10*/  LOP3.LUT R8, R8, 0xff, RZ, 0xc0, !PT ;  /* 0x000000ff08087812 */ /* 0x008fc800078ec0ff */
[----:B------:R-:W-:-:S05]  /*2bf20*/  F2FP.F16.E4M3.UNPACK_B R8, R8 ;  /* 0x00000008ff08723e */ /* 0x000fca00020006ff */
[----:B------:R-:W-:-:S05]  /*2bf30*/  HADD2.F32 R8, -RZ, R8.H0_H0 ;  /* 0x20000008ff087230 */ /* 0x000fca0000004100 */
[----:B------:R-:W-:-:S04]  /*2bf40*/  FMUL R8, R8, UR18 ;  /* 0x0000001208087c20 */ /* 0x000fc80008400000 */
[----:B------:R-:W-:Y:S02]  /*2bf50*/  FFMA R8, R40, UR19, R8 ;  /* 0x0000001328087c23 */ /* 0x000fe40008000008 */
[----:B------:R-:W3:Y:S03]  /*2bf60*/  LDL.LU R40, [R1+0x610] ;  /* 0x0006100001287983 */ /* 0x000ee60000300800 */
[----:B------:R-:W-:Y:S02]  /*2bf70*/  F2FP.SATFINITE.E4M3.F32.PACK_AB_MERGE_C R9, RZ, R8, RZ ;  /* 0x00000008ff09723e */ /* 0x000fe400048070ff */
[----:B------:R-:W-:-:S03]  /*2bf80*/  PRMT R8, RZ, 0x7610, R8 ;  /* 0x00007610ff087816 */ /* 0x000fc60000000008 */
[----:B------:R0:W-:Y:S04]  /*2bf90*/  @!P2 STG.E.U8 desc[UR26][R6.64+0xd0], R9 ;  /* 0x0000d0090600a986 */ /* 0x0001e8000c10111a */
[----:B------:R-:W4:Y:S01]  /*2bfa0*/  @!P3 LDG.E.U8 R8, desc[UR26][R4.64+0xd1] ;  /* 0x0000d11a0408b981 */ /* 0x000f22000c1e1100 */
[----:B------:R-:W-:Y:S01]  /*2bfb0*/  ISETP.LT.OR P2, PT, R28, 0xd9, !P1 ;  /* 0x000000d91c00780c */ /* 0x000fe20004f41670 */
[----:B0-----:R-:W0:Y:S02]  /*2bfc0*/  @!P3 LDC.64 R6, c[0x0][0x5c0] ;  /* 0x00017000ff06bb82 */ /* 0x001e240000000a00 */
[----:B0-----:R-:W-:-:S04]  /*2bfd0*/  @!P3 IADD3 R6, P4, P5, R24, UR11, R6 ;  /* 0x0000000b1806bc10 */ /* 0x001fc8000fd9e006 */
[----:B------:R-:W-:Y:S02]  /*2bfe0*/  @!P3 IADD3.X R7, R30, UR10, R7, P4, P5 ;  /* 0x0000000a1e07bc10 */ /* 0x000fe4000a7ea407 */
[----:B----4-:R-:W-:-:S04]  /*2bff0*/  LOP3.LUT R8, R8, 0xff, RZ, 0xc0, !PT ;  /* 0x000000ff08087812 */ /* 0x010fc800078ec0ff */
[----:B------:R-:W-:-:S05]  /*2c000*/  F2FP.F16.E4M3.UNPACK_B R8, R8 ;  /* 0x00000008ff08723e */ /* 0x000fca00020006ff */
[----:B------:R-:W-:-:S05]  /*2c010*/  HADD2.F32 R8, -RZ, R8.H0_H0 ;  /* 0x20000008ff087230 */ /* 0x000fca0000004100 */
[----:B------:R-:W-:-:S04]  /*2c020*/  FMUL R8, R8, UR18 ;  /* 0x0000001208087c20 */ /* 0x000fc80008400000 */
[----:B------:R-:W-:Y:S02]  /*2c030*/  FFMA R8, R41, UR19, R8 ;  /* 0x0000001329087c23 */ /* 0x000fe40008000008 */
[----:B------:R-:W4:Y:S03]  /*2c040*/  LDL.LU R41, [R1+0x614] ;  /* 0x0006140001297983 */ /* 0x000f260000300800 */
        /* <DEDUP_REMOVED lines=20> */
[----:B0-----:R-:W-:-:S05]  /*2c190*/  @!P3 IADD3 R6, P4, R24, R6, RZ ;  /* 0x000000061806b210 */ /* 0x001fca0007f9e0ff */
[----:B------:R-:W-:Y:S01]  /*2c1a0*/  @!P3 IMAD.X R7, R30, 0x1, R7, P4 ;  /* 0x000000011e07b824 */ /* 0x000fe200020e0607 */
        /* <DEDUP_REMOVED lines=54> */
[----:B0-----:R-:W-:-:S05]  /*2c510*/  @!P3 IADD3 R6, P4, R24, R6, RZ ;  /* 0x000000061806b210 */ /* 0x001fca0007f9e0ff */
[----:B------:R-:W-:Y:S01]  /*2c520*/  @!P3 IMAD.X R7, R30, 0x1, R7, P4 ;  /* 0x000000011e07b824 */ /* 0x000fe200020e0607 */
        /* <DEDUP_REMOVED lines=144> */
[----:B------:R-:W-:Y:S01]  /*2ce30*/  FFMA R8, R37, UR19, R8 ;  /* 0x0000001325087c23 */ /* 0x000fe20008000008 */
[----:B------:R-:W-:Y:S01]  /*2ce40*/  ISETP.LT.OR P1, PT, R28, 0xfa, !P1 ;  /* 0x000000fa1c00780c */ /* 0x000fe20004f21670 */
[----:B------:R-:W2:Y:S03]  /*2ce50*/  LDL.LU R37, [R1+0x654] ;  /* 0x0006540001257983 */ /* 0x000ea60000300800 */
[----:B------:R-:W-:Y:S02]  /*2ce60*/  F2FP.SATFINITE.E4M3.F32.PACK_AB_MERGE_C R9, RZ, R8, RZ ;  /* 0x00000008ff09723e */ /* 0x000fe400048070ff */
[----:B------:R-:W-:-:S03]  /*2ce70*/  PRMT R8, RZ, 0x7610, R8 ;  /* 0x00007610ff087816 */ /* 0x000fc60000000008 */
[----:B------:R0:W-:Y:S04]  /*2ce80*/  @!P3 STG.E.U8 desc[UR26][R6.64+0xf1], R9 ;  /* 0x0000f1090600b986 */ /* 0x0001e8000c10111a */
[----:B------:R-:W3:Y:S01]  /*2ce90*/  @!P2 LDG.E.U8 R8, desc[UR26][R26.64+0xf8] ;  /* 0x0000f81a1a08a981 */ /* 0x000ee2000c1e1100 */
        /* <DEDUP_REMOVED lines=21> */
[----:B------:R-:W-:-:S05]  /*2cff0*/  FFMA R8, R41, UR19, R8 ;  /* 0x0000001329087c23 */ /* 0x000fca0008000008 */
        /* <DEDUP_REMOVED lines=12> */
[----:B--2---:R-:W-:Y:S02]  /*2d0c0*/  FFMA R8, R37, UR19, R8 ;  /* 0x0000001325087c23 */ /* 0x004fe40008000008 */
[----:B------:R-:W2:Y:S03]  /*2d0d0*/  LDL.LU R37, [R1+0x65c] ;  /* 0x00065c0001257983 */ /* 0x000ea60000300800 */
[----:B------:R-:W-:Y:S02]  /*2d0e0*/  F2FP.SATFINITE.E4M3.F32.PACK_AB_MERGE_C R9, RZ, R8, RZ ;  /* 0x00000008ff09723e */ /* 0x000fe400048070ff */
[----:B------:R-:W-:-:S03]  /*2d0f0*/  PRMT R8, RZ, 0x7610, R8 ;  /* 0x00007610ff087816 */ /* 0x000fc60000000008 */
[----:B------:R0:W-:Y:S04]  /*2d100*/  @!P2 STG.E.U8 desc[UR26][R6.64+0xf8], R9 ;  /* 0x0000f8090600a986 */ /* 0x0001e8000c10111a */
[----:B------:R-:W4:Y:S01]  /*2d110*/  @!P1 LDG.E.U8 R8, desc[UR26][R4.64+0xf9] ;  /* 0x0000f91a04089981 */ /* 0x000f22000c1e1100 */
[----:B0-----:R-:W0:Y:S02]  /*2d120*/  @!P1 LDC.64 R6, c[0x0][0x5c0] ;  /* 0x00017000ff069b82 */ /* 0x001e240000000a00 */
[----:B0-----:R-:W-:-:S04]  /*2d130*/  @!P1 IADD3 R6, P4, P5, R24, UR11, R6 ;  /* 0x0000000b18069c10 */ /* 0x001fc8000fd9e006 */
[----:B------:R-:W-:Y:S02]  /*2d140*/  @!P1 IADD3.X R7, R30, UR10, R7, P4, P5 ;  /* 0x0000000a1e079c10 */ /* 0x000fe4000a7ea407 */
[----:B----4-:R-:W-:Y:S02]  /*2d150*/  LOP3.LUT R4, R8, 0xff, RZ, 0xc0, !PT ;  /* 0x000000ff08047812 */ /* 0x010fe400078ec0ff */
[----:B------:R-:W-:Y:S02]  /*2d160*/  IADD3 R8, P0, R36, 0x80, RZ ;  /* 0x0000008024087810 */ /* 0x000fe40007f1e0ff */
[----:B------:R-:W-:-:S03]  /*2d170*/  F2FP.F16.E4M3.UNPACK_B R4, R4 ;  /* 0x00000004ff04723e */ /* 0x000fc600020006ff */
[----:B------:R-:W-:Y:S01]  /*2d180*/  IMAD.X R10, RZ, RZ, R39, P0 ;  /* 0x000000ffff0a7224 */ /* 0x000fe200000e0627 */
[----:B------:R-:W-:Y:S01]  /*2d190*/  ISETP.GE.AND P0, PT, R29, 0x81, PT ;  /* 0x000000811d00780c */ /* 0x000fe20003f06270 */
[----:B------:R-:W-:Y:S02]  /*2d1a0*/  HADD2.F32 R4, -RZ, R4.H0_H0 ;  /* 0x20000004ff047230 */ /* 0x000fe40000004100 */
[----:B------:R-:W-:-:S03]  /*2d1b0*/  IMAD R10, R10, UR20, RZ ;  /* 0x000000140a0a7c24 */ /* 0x000fc6000f8e02ff */
[----:B------:R-:W-:Y:S01]  /*2d1c0*/  FMUL R9, R4, UR18 ;  /* 0x0000001204097c20 */ /* 0x000fe20008400000 */
[----:B------:R-:W-:Y:S01]  /*2d1d0*/  IMAD.WIDE.U32 R4, R8, UR20, R34 ;  /* 0x0000001408047c25 */ /* 0x000fe2000f8e0022 */
[----:B------:R-:W-:-:S03]  /*2d1e0*/  ISETP.LT.OR P3, PT, R28, 0x1, !P0 ;  /* 0x000000011c00780c */ /* 0x000fc60004761670 */
[----:B---3--:R-:W-:Y:S01]  /*2d1f0*/  FFMA R9, R40, UR19, R9 ;  /* 0x0000001328097c23 */ /* 0x008fe20008000009 */
[----:B------:R-:W-:Y:S01]  /*2d200*/  IMAD R8, R8, UR21, R10 ;  /* 0x0000001508087c24 */ /* 0x000fe2000f8e020a */
[----:B------:R-:W-:Y:S01]  /*2d210*/  IADD3 R4, P2, R4, UR22, RZ ;  /* 0x0000001604047c10 */ /* 0x000fe2000ff5e0ff */
[----:B------:R-:W3:Y:S02]  /*2d220*/  LDL.LU R40, [R1+0x660] ;  /* 0x0006600001287983 */ /* 0x000ee40000300800 */
[----:B------:R-:W-:Y:S02]  /*2d230*/  F2FP.SATFINITE.E4M3.F32.PACK_AB_MERGE_C R9, RZ, R9, RZ ;  /* 0x00000009ff09723e */ /* 0x000fe400048070ff */
[--C-:B------:R-:W-:Y:S02]  /*2d240*/  IADD3.X R5, R5, UR23, R8.reuse, P2, !PT ;  /* 0x0000001705057c10 */ /* 0x100fe400097fe408 */
[----:B------:R-:W-:Y:S01]  /*2d250*/  PRMT R8, RZ, 0x7610, R8 ;  /* 0x00007610ff087816 */ /* 0x000fe20000000008 */
[----:B------:R0:W-:Y:S05]  /*2d260*/  @!P1 STG.E.U8 desc[UR26][R6.64+0xf9], R9 ;  /* 0x0000f90906009986 */ /* 0x0001ea000c10111a */
        /* <DEDUP_REMOVED lines=9> */
[----:B--2---:R-:W-:Y:S01]  /*2d300*/  FFMA R8, R37, UR19, R8 ;  /* 0x0000001325087c23 */ /* 0x004fe20008000008 */
[----:B------:R-:W-:Y:S01]  /*2d310*/  IADD3 R11, P1, R36, 0x88, RZ ;  /* 0x00000088240b7810 */ /* 0x000fe20007f3e0ff */
[----:B------:R-:W2:Y:S03]  /*2d320*/  LDL.LU R37, [R1+0x664] ;  /* 0x0006640001257983 */ /* 0x000ea60000300800 */
[----:B------:R-:W-:Y:S01]  /*2d330*/  F2FP.SATFINITE.E4M3.F32.PACK_AB_MERGE_C R9, RZ, R8, RZ ;  /* 0x00000008ff09723e */ /* 0x000fe200048070ff */
[----:B------:R-:W-:Y:S01]  /*2d340*/  IMAD.X R13, RZ, RZ, R39, P1 ;  /* 0x000000ffff0d7224 */ /* 0x000fe200008e0627 */
[----:B------:R-:W-:Y:S01]  /*2d350*/  PRMT R8, RZ, 0x7610, R8 ;  /* 0x00007610ff087816 */ /* 0x000fe20000000008 */
[----:B------:R-:W4:Y:S04]  /*2d360*/  LDL.LU R41, [R1+0x668] ;  /* 0x0006680001297983 */ /* 0x000f280000300800 */
[----:B------:R0:W-:Y:S04]  /*2d370*/  @!P3 STG.E.U8 desc[UR26][R6.64], R9 ;  /* 0x000000090600b986 */ /* 0x0001e8000c10111a */
[----:B------:R-:W3:Y:S01]  /*2d380*/  @!P2 LDG.E.U8 R8, desc[UR26][R4.64+0x1] ;  /* 0x0000011a0408a981 */ /* 0x000ee2000c1e1100 */
[----:B------:R-:W-:Y:S01]  /*2d390*/  ISETP.GE.AND P1, PT, R29, 0x89, PT ;  /* 0x000000891d00780c */ /* 0x000fe20003f26270 */
[----:B------:R-:W-:-:S03]  /*2d3a0*/  IMAD R13, R13, UR20, RZ ;  /* 0x000000140d0d7c24 */ /* 0x000fc6000f8e02ff */
[----:B------:R-:W-:Y:S01]  /*2d3b0*/  ISETP.LT.OR P3, PT, R28, 0x1, !P1 ;  /* 0x000000011c00780c */ /* 0x000fe20004f61670 */
[----:B------:R-:W-:Y:S01]  /*2d3c0*/  IMAD R13, R11, UR21, R13 ;  /* 0x000000150b0d7c24 */ /* 0x000fe2000f8e020d */
[----:B0-----:R-:W0:Y:S02]  /*2d3d0*/  @!P2 LDC.64 R6, c[0x0][0x5c0] ;  /* 0x00017000ff06ab82 */ /* 0x001e240000000a00 */
[----:B0-----:R-:W-:Y:S02]  /*2d3e0*/  @!P2 IADD3 R10, P4, P5, R24, UR9, R6 ;  /* 0x00000009180aac10 */ /* 0x001fe4000fd9e006 */
[----:B---3--:R-:W-:-:S04]  /*2d3f0*/  LOP3.LUT R8, R8, 0xff, RZ, 0xc0, !PT ;  /* 0x000000ff08087812 */ /* 0x008fc800078ec0ff */
[----:B------:R-:W-:-:S05]  /*2d400*/  F2FP.F16.E4M3.UNPACK_B R8, R8 ;  /* 0x00000008ff08723e */ /* 0x000fca00020006ff */
[----:B------:R-:W-:-:S05]  /*2d410*/  HADD2.F32 R8, -RZ, R8.H0_H0 ;  /* 0x20000008ff087230 */ /* 0x000fca0000004100 */
[----:B------:R-:W-:Y:S01]  /*2d420*/  FMUL R12, R8, UR18 ;  /* 0x00000012080c7c20 */ /* 0x000fe20008400000 */
[----:B------:R-:W-:Y:S01]  /*2d430*/  IMAD.WIDE.U32 R8, R11, UR20, R34 ;  /* 0x000000140b087c25 */ /* 0x000fe2000f8e0022 */
[----:B------:R-:W-:-:S03]  /*2d440*/  @!P2 IADD3.X R11, R30, UR8, R7, P4, P5 ;  /* 0x000000081e0bac10 */ /* 0x000fc6000a7ea407 */
[----:B------:R-:W-:Y:S01]  /*2d450*/  FFMA R12, R40, UR19, R12 ;  /* 0x00000013280c7c23 */ /* 0x000fe2000800000c */
[----:B------:R-:W-:-:S04]  /*2d460*/  IADD3 R6, P4, R8, UR22, RZ ;  /* 0x0000001608067c10 */ /* 0x000fc8000ff9e0ff */
[----:B------:R-:W-:Y:S02]  /*2d470*/  F2FP.SATFINITE.E4M3.F32.PACK_AB_MERGE_C R8, RZ, R12, RZ ;  /* 0x0000000cff08723e */ /* 0x000fe400048070ff */
[----:B------:R-:W-:Y:S02]  /*2d480*/  PRMT R12, RZ, 0x7610, R12 ;  /* 0x00007610ff0c7816 */ /* 0x000fe4000000000c */
[----:B------:R-:W-:Y:S01]  /*2d490*/  IADD3.X R7, R9, UR23, R13, P4, !PT ;  /* 0x0000001709077c10 */ /* 0x000fe2000a7fe40d */
[----:B------:R0:W-:Y:S04]  /*2d4a0*/  @!P2 STG.E.U8 desc[UR26][R10.64+0x1], R8 ;  /* 0x000001080a00a986 */ /* 0x0001e8000c10111a */
[----:B------:R-:W3:Y:S01]  /*2d4b0*/  @!P3 LDG.E.U8 R12, desc[UR26][R6.64] ;  /* 0x0000001a060cb981 */ /* 0x000ee2000c1e1100 */
[----:B0-----:R-:W0:Y:S01]  /*2d4c0*/  @!P3 LDC.64 R8, c[0x0][0x5c0] ;  /* 0x00017000ff08bb82 */ /* 0x001e220000000a00 */
[----:B------:R-:W-:Y:S01]  /*2d4d0*/  IMAD.U32 R13, RZ, RZ, UR10 ;  /* 0x0000000aff0d7e24 */ /* 0x000fe2000f8e00ff */
[----:B------:R-:W-:-:S02]  /*2d4e0*/  ISETP.LT.OR P2, PT, R28, 0x2, !P1 ;  /* 0x000000021c00780c */ /* 0x000fc40004f41670 */
[----:B---3--:R-:W-:Y:S01]  /*2d4f0*/  LOP3.LUT R10, R12, 0xff, RZ, 0xc0, !PT ;  /* 0x000000ff0c0a7812 */ /* 0x008fe200078ec0ff */
[----:B------:R-:W-:-:S03]  /*2d500*/  IMAD.U32 R12, RZ, RZ, UR11 ;  /* 0x0000000bff0c7e24 */ /* 0x000fc6000f8e00ff */
[----:B------:R-:W-:-:S05]  /*2d510*/  F2FP.F16.E4M3.UNPACK_B R10, R10 ;  /* 0x0000000aff0a723e */ /* 0x000fca00020006ff */
[----:B------:R-:W-:Y:S01]  /*2d520*/  HADD2.F32 R11, -RZ, R10.H0_H0 ;  /* 0x2000000aff0b7230 */ /* 0x000fe20000004100 */
[----:B------:R-:W-:-:S04]  /*2d530*/  @!P3 IADD3 R10, P4, P5, R12, UR9, R24 ;  /* 0x000000090c0abc10 */ /* 0x000fc8000fd9e018 */
[----:B------:R-:W-:Y:S01]  /*2d540*/  FMUL R11, R11, UR18 ;  /* 0x000000120b0b7c20 */ /* 0x000fe20008400000 */
[----:B------:R-:W-:Y:S02]  /*2d550*/  @!P3 IADD3.X R12, R13, UR8, R30, P4, P5 ;  /* 0x000000080d0cbc10 */ /* 0x000fe4000a7ea41e */
[----:B0-----:R-:W-:Y:S01]  /*2d560*/  @!P3 IADD3 R8, P4, R10, R8, RZ ;  /* 0x000000080a08b210 */ /* 0x001fe20007f9e0ff */
[----:B--2---:R-:W-:Y:S02]  /*2d570*/  FFMA R10, R37, UR19, R11 ;  /* 0x00000013250a7c23 */ /* 0x004fe4000800000b */
[----:B------:R-:W2:Y:S02]  /*2d580*/  LDL.LU R37, [R1+0x66c] ;  /* 0x00066c0001257983 */ /* 0x000ea40000300800 */
[----:B------:R-:W-:Y:S01]  /*2d590*/  @!P3 IMAD.X R9, R12, 0x1, R9, P4 ;  /* 0x000000010c09b824 */ /* 0x000fe200020e0609 */
[----:B------:R-:W-:Y:S01]  /*2d5a0*/  F2FP.SATFINITE.E4M3.F32.PACK_AB_MERGE_C R11, RZ, R10, RZ ;  /* 0x0000000aff0b723e */ /* 0x000fe200048070ff */
[----:B------:R-:W3:Y:S01]  /*2d5b0*/  LDL.LU R40, [R1+0x670] ;  /* 0x0006700001287983 */ /* 0x000ee20000300800 */
[----:B------:R-:W-:-:S03]  /*2d5c0*/  PRMT R10, RZ, 0x7610, R10 ;  /* 0x00007610ff0a7816 */ /* 0x000fc6000000000a */
[----:B------:R0:W-:Y:S04]  /*2d5d0*/  @!P3 STG.E.U8 desc[UR26][R8.64], R11 ;  /* 0x0000000b0800b986 */ /* 0x0001e8000c10111a */
[----:B------:R-:W4:Y:S01]  /*2d5e0*/  @!P2 LDG.E.U8 R10, desc[UR26][R6.64+0x1] ;  /* 0x0000011a060aa981 */ /* 0x000f22000c1e1100 */
[----:B0-----:R-:W0:Y:S01]  /*2d5f0*/  @!P2 LDC.64 R8, c[0x0][0x5c0] ;  /* 0x00017000ff08ab82 */ /* 0x001e220000000a00 */
[----:B------:R-:W-:Y:S01]  /*2d600*/  IMAD.U32 R12, RZ, RZ, UR11 ;  /* 0x0000000bff0c7e24 */ /* 0x000fe2000f8e00ff */
[----:B------:R-:W-:Y:S02]  /*2d610*/  ISETP.LT.OR P3, PT, R28, 0x9, !P0 ;  /* 0x000000091c00780c */ /* 0x000fe40004761670 */
[----:B----4-:R-:W-:-:S04]  /*2d620*/  LOP3.LUT R10, R10, 0xff, RZ, 0xc0, !PT ;  /* 0x000000ff0a0a7812 */ /* 0x010fc800078ec0ff */
[----:B------:R-:W-:-:S05]  /*2d630*/  F2FP.F16.E4M3.UNPACK_B R10, R10 ;  /* 0x0000000aff0a723e */ /* 0x000fca00020006ff */
[----:B------:R-:W-:Y:S01]  /*2d640*/  HADD2.F32 R11, -RZ, R10.H0_H0 ;  /* 0x2000000aff0b7230 */ /* 0x000fe20000004100 */
[----:B------:R-:W-:-:S04]  /*2d650*/  @!P2 IADD3 R10, P4, P5, R12, UR9, R24 ;  /* 0x000000090c0aac10 */ /* 0x000fc8000fd9e018 */
[----:B------:R-:W-:Y:S01]  /*2d660*/  FMUL R11, R11, UR18 ;  /* 0x000000120b0b7c20 */ /* 0x000fe20008400000 */
[----:B------:R-:W-:Y:S02]  /*2d670*/  @!P2 IADD3.X R12, R13, UR8, R30, P4, P5 ;  /* 0x000000080d0cac10 */ /* 0x000fe4000a7ea41e */
[----:B0-----:R-:W-:Y:S01]  /*2d680*/  @!P2 IADD3 R8, P4, R10, R8, RZ ;  /* 0x000000080a08a210 */ /* 0x001fe20007f9e0ff */
[----:B------:R-:W-:-:S04]  /*2d690*/  FFMA R10, R41, UR19, R11 ;  /* 0x00000013290a7c23 */ /* 0x000fc8000800000b */
[----:B------:R-:W-:Y:S01]  /*2d6a0*/  @!P2 IMAD.X R9, R12, 0x1, R9, P4 ;  /* 0x000000010c09a824 */ /* 0x000fe200020e0609 */
[----:B------:R-:W-:Y:S02]  /*2d6b0*/  F2FP.SATFINITE.E4M3.F32.PACK_AB_MERGE_C R11, RZ, R10, RZ ;  /* 0x0000000aff0b723e */ /* 0x000fe400048070ff */
[----:B------:R-:W-:-:S03]  /*2d6c0*/  PRMT R10, RZ, 0x7610, R10 ;  /* 0x00007610ff0a7816 */ /* 0x000fc6000000000a */
[----:B------:R0:W-:Y:S04]  /*2d6d0*/  @!P2 STG.E.U8 desc[UR26][R8.64+0x1], R11 ;  /* 0x0000010b0800a986 */ /* 0x0001e8000c10111a */
[----:B------:R-:W4:Y:S01]  /*2d6e0*/  @!P3 LDG.E.U8 R10, desc[UR26][R4.64+0x8] ;  /* 0x0000081a040ab981 */ /* 0x000f22000c1e1100 */
[----:B0-----:R-:W0:Y:S01]  /*2d6f0*/  @!P3 LDC.64 R8, c[0x0][0x5c0] ;  /* 0x00017000ff08bb82 */ /* 0x001e220000000a00 */
[----:B------:R-:W-:Y:S02]  /*2d700*/  ISETP.LT.OR P2, PT, R28, 0xa, !P0 ;  /* 0x0000000a1c00780c */ /* 0x000fe40004741670 */
        /* <DEDUP_REMOVED lines=8> */
[----:B------:R-:W-:Y:S01]  /*2d790*/  F2FP.SATFINITE.E4M3.F32.PACK_AB_MERGE_C R11, RZ, R10, RZ ;  /* 0x0000000aff0b723e */ /* 0x000fe200048070ff */
[----:B------:R-:W-:Y:S01]  /*2d7a0*/  IMAD.U32 R12, RZ, RZ, UR11 ;  /* 0x0000000bff0c7e24 */ /* 0x000fe2000f8e00ff */
[----:B------:R-:W-:Y:S01]  /*2d7b0*/  PRMT R10, RZ, 0x7610, R10 ;  /* 0x00007610ff0a7816 */ /* 0x000fe2000000000a */
[----:B------:R-:W4:Y:S04]  /*2d7c0*/  LDL.LU R41, [R1+0x678] ;  /* 0x0006780001297983 */ /* 0x000f280000300800 */
[----:B------:R0:W-:Y:S04]  /*2d7d0*/  @!P3 STG.E.U8 desc[UR26][R8.64+0x8], R11 ;  /* 0x0000080b0800b986 */ /* 0x0001e8000c10111a */
[----:B------:R-:W3:Y:S01]  /*2d7e0*/  @!P2 LDG.E.U8 R10, desc[UR26][R4.64+0x9] ;  /* 0x0000091a040aa981 */ /* 0x000ee2000c1e1100 */
[----:B0-----:R-:W0:Y:S01]  /*2d7f0*/  @!P2 LDC.64 R8, c[0x0][0x5c0] ;  /* 0x00017000ff08ab82 */ /* 0x001e220000000a00 */
[----:B------:R-:W-:-:S02]  /*2d800*/  ISETP.LT.OR P3, PT, R28, 0x9, !P1 ;  /* 0x000000091c00780c */ /* 0x000fc40004f61670 */
[----:B0-----:R-:W-:-:S04]  /*2d810*/  @!P2 IADD3 R8, P4, P5, R24, UR9, R8 ;  /* 0x000000091808ac10 */ /* 0x001fc8000fd9e008 */
[----:B------:R-:W-:Y:S02]  /*2d820*/  @!P2 IADD3.X R9, R30, UR8, R9, P4, P5 ;  /* 0x000000081e09ac10 */ /* 0x000fe4000a7ea409 */
[----:B---3--:R-:W-:-:S04]  /*2d830*/  LOP3.LUT R10, R10, 0xff, RZ, 0xc0, !PT ;  /* 0x000000ff0a0a7812 */ /* 0x008fc800078ec0ff */
[----:B------:R-:W-:-:S05]  /*2d840*/  F2FP.F16.E4M3.UNPACK_B R10, R10 ;  /* 0x0000000aff0a723e */ /* 0x000fca00020006ff */
[----:B------:R-:W-:-:S05]  /*2d850*/  HADD2.F32 R10, -RZ, R10.H0_H0 ;  /* 0x2000000aff0a7230 */ /* 0x000fca0000004100 */
[----:B------:R-:W-:-:S04]  /*2d860*/  FMUL R10, R10, UR18 ;  /* 0x000000120a0a7c20 */ /* 0x000fc80008400000 */
[----:B------:R-:W-:-:S05]  /*2d870*/  FFMA R10, R40, UR19, R10 ;  /* 0x00000013280a7c23 */ /* 0x000fca000800000a */
[----:B------:R-:W-:Y:S02]  /*2d880*/  F2FP.SATFINITE.E4M3.F32.PACK_AB_MERGE_C R11, RZ, R10, RZ ;  /* 0x0000000aff0b723e */ /* 0x000fe400048070ff */
[----:B------:R-:W-:-:S03]  /*2d890*/  PRMT R10, RZ, 0x7610, R10 ;  /* 0x00007610ff0a7816 */ /* 0x000fc6000000000a */
[----:B------:R0:W-:Y:S04]  /*2d8a0*/  @!P2 STG.E.U8 desc[UR26][R8.64+0x9], R11 ;  /* 0x0000090b0800a986 */ /* 0x0001e8000c10111a */
[----:B------:R-:W3:Y:S01]  /*2d8b0*/  @!P3 LDG.E.U8 R10, desc[UR26][R6.64+0x8] ;  /* 0x0000081a060ab981 */ /* 0x000ee2000c1e1100 */
[----:B0-----:R-:W0:Y:S01]  /*2d8c0*/  @!P3 LDC.64 R8, c[0x0][0x5c0] ;  /* 0x00017000ff08bb82 */ /* 0x001e220000000a00 */
[----:B------:R-:W-:Y:S02]  /*2d8d0*/  ISETP.LT.OR P2, PT, R28, 0xa, !P1 ;  /* 0x0000000a1c00780c */ /* 0x000fe40004f41670 */
[----:B---3--:R-:W-:-:S04]  /*2d8e0*/  LOP3.LUT R10, R10, 0xff, RZ, 0xc0, !PT ;  /* 0x000000ff0a0a7812 */ /* 0x008fc800078ec0ff */
        /* <DEDUP_REMOVED lines=1733> */
[----:B------:R-:W2:Y:S01]  /*34540*/  @!P3 LDG.E.U8 R10, desc[UR26][R6.64+0xe8] ;  /* 0x0000e81a060ab981 */ /* 0x000ea2000c1e1100 */
[----:B0-----:R-:W0:Y:S01]  /*34550*/  @!P3 LDC.64 R8, c[0x0][0x5c0] ;  /* 0x00017000ff08bb82 */ /* 0x001e220000000a00 */
[----:B------:R-:W-:Y:S02]  /*34560*/  ISETP.LT.OR P2, PT, R28, 0xea, !P1 ;  /* 0x000000ea1c00780c */ /* 0x000fe40004f41670 */
[----:B--2---:R-:W-:-:S04]  /*34570*/  LOP3.LUT R10, R10, 0xff, RZ, 0xc0, !PT ;  /* 0x000000ff0a0a7812 */ /* 0x004fc800078ec0ff */
[----:B------:R-:W-:-:S05]  /*34580*/  F2FP.F16.E4M3.UNPACK_B R10, R10 ;  /* 0x0000000aff0a723e */ /* 0x000fca00020006ff */
[----:B------:R-:W-:Y:S01]  /*34590*/  HADD2.F32 R11, -RZ, R10.H0_H0 ;  /* 0x2000000aff0b7230 */ /* 0x000fe20000004100 */
[----:B------:R-:W-:-:S04]  /*345a0*/  @!P3 IADD3 R10, P4, P5, R12, UR9, R24 ;  /* 0x000000090c0abc10 */ /* 0x000fc8000fd9e018 */
[----:B------:R-:W-:Y:S01]  /*345b0*/  FMUL R11, R11, UR18 ;  /* 0x000000120b0b7c20 */ /* 0x000fe20008400000 */
[----:B------:R-:W-:Y:S02]  /*345c0*/  @!P3 IADD3.X R12, R13, UR8, R30, P4, P5 ;  /* 0x000000080d0cbc10 */ /* 0x000fe4000a7ea41e */
[----:B0-----:R-:W-:Y:S01]  /*345d0*/  @!P3 IADD3 R8, P4, R10, R8, RZ ;  /* 0x000000080a08b210 */ /* 0x001fe20007f9e0ff */
[----:B------:R-:W-:Y:S02]  /*345e0*/  FFMA R10, R37, UR19, R11 ;  /* 0x00000013250a7c23 */ /* 0x000fe4000800000b */
[----:B------:R-:W2:Y:S02]  /*345f0*/  LDL.LU R37, [R1+0x840] ;  /* 0x0008400001257983 */ /* 0x000ea40000300800 */
[----:B------:R-:W-:Y:S01]  /*34600*/  @!P3 IMAD.X R9, R12, 0x1, R9, P4 ;  /* 0x000000010c09b824 */ /* 0x000fe200020e0609 */
[----:B------:R-:W-:Y:S02]  /*34610*/  F2FP.SATFINITE.E4M3.F32.PACK_AB_MERGE_C R11, RZ, R10, RZ ;  /* 0x0000000aff0b723e */ /* 0x000fe400048070ff */
        /* <DEDUP_REMOVED lines=27> */
[----:B---3--:R-:W-:Y:S02]  /*347d0*/  FFMA R10, R40, UR19, R10 ;  /* 0x00000013280a7c23 */ /* 0x008fe4000800000a */
[----:B------:R-:W3:Y:S03]  /*347e0*/  LDL.LU R40, [R1+0x844] ;  /* 0x0008440001287983 */ /* 0x000ee60000300800 */
        /* <DEDUP_REMOVED lines=12> */
[----:B--2---:R-:W-:Y:S01]  /*348b0*/  FFMA R10, R37, UR19, R10 ;  /* 0x00000013250a7c23 */ /* 0x004fe2000800000a */
[----:B------:R-:W-:Y:S01]  /*348c0*/  IMAD.U32 R12, RZ, RZ, UR11 ;  /* 0x0000000bff0c7e24 */ /* 0x000fe2000f8e00ff */
[----:B------:R-:W2:Y:S03]  /*348d0*/  LDL.LU R37, [R1+0x848] ;  /* 0x0008480001257983 */ /* 0x000ea60000300800 */
[----:B------:R-:W-:Y:S01]  /*348e0*/  F2FP.SATFINITE.E4M3.F32.PACK_AB_MERGE_C R11, RZ, R10, RZ ;  /* 0x0000000aff0b723e */ /* 0x000fe200048070ff */
[----:B------:R-:W4:Y:S01]  /*348f0*/  LDL.LU R41, [R1+0x84c] ;  /* 0x00084c0001297983 */ /* 0x000f220000300800 */
        /* <DEDUP_REMOVED lines=12> */
[----:B------:R-:W-:Y:S02]  /*349c0*/  FFMA R10, R40, UR19, R11 ;  /* 0x00000013280a7c23 */ /* 0x000fe4000800000b */
[----:B------:R-:W3:Y:S02]  /*349d0*/  LDL.LU R40, [R1+0x850] ;  /* 0x0008500001287983 */ /* 0x000ee40000300800 */
[----:B------:R-:W-:Y:S01]  /*349e0*/  @!P3 IMAD.X R9, R12, 0x1, R9, P4 ;  /* 0x000000010c09b824 */ /* 0x000fe200020e0609 */
[----:B------:R-:W-:Y:S02]  /*349f0*/  F2FP.SATFINITE.E4M3.F32.PACK_AB_MERGE_C R11, RZ, R10, RZ ;  /* 0x0000000aff0b723e */ /* 0x000fe400048070ff */
[----:B------:R-:W-:-:S03]  /*34a00*/  PRMT R10, RZ, 0x7610, R10 ;  /* 0x00007610ff0a7816 */ /* 0x000fc6000000000a */
[----:B------:R0:W-:Y:S04]  /*34a10*/  @!P3 STG.E.U8 desc[UR26][R8.64+0xf0], R11 ;  /* 0x0000f00b0800b986 */ /* 0x0001e8000c10111a */
[----:B------:R-:W2:Y:S01]  /*34a20*/  @!P2 LDG.E.U8 R10, desc[UR26][R6.64+0xf1] ;  /* 0x0000f11a060aa981 */ /* 0x000ea2000c1e1100 */
[----:B0-----:R-:W0:Y:S01]  /*34a30*/  @!P2 LDC.64 R8, c[0x0][0x5c0] ;  /* 0x00017000ff08ab82 */ /* 0x001e220000000a00 */
[----:B------:R-:W-:Y:S01]  /*34a40*/  IMAD.U32 R12, RZ, RZ, UR11 ;  /* 0x0000000bff0c7e24 */ /* 0x000fe2000f8e00ff */
        /* <DEDUP_REMOVED lines=8> */
[----:B------:R-:W-:Y:S01]  /*34ad0*/  FFMA R10, R37, UR19, R11 ;  /* 0x00000013250a7c23 */ /* 0x000fe2000800000b */
[----:B------:R-:W-:Y:S01]  /*34ae0*/  ISETP.LT.OR P0, PT, R28, 0xfa, !P0 ;  /* 0x000000fa1c00780c */ /* 0x000fe20004701670 */
[----:B------:R-:W2:Y:S02]  /*34af0*/  LDL.LU R37, [R1+0x854] ;  /* 0x0008540001257983 */ /* 0x000ea40000300800 */
[----:B------:R-:W-:Y:S01]  /*34b00*/  @!P2 IMAD.X R9, R12, 0x1, R9, P4 ;  /* 0x000000010c09a824 */ /* 0x000fe200020e0609 */
[----:B------:R-:W-:Y:S02]  /*34b10*/  F2FP.SATFINITE.E4M3.F32.PACK_AB_MERGE_C R11, RZ, R10, RZ ;  /* 0x0000000aff0b723e */ /* 0x000fe400048070ff */
[----:B------:R-:W-:-:S03]  /*34b20*/  PRMT R10, RZ, 0x7610, R10 ;  /* 0x00007610ff0a7816 */ /* 0x000fc6000000000a */
[----:B------:R0:W-:Y:S04]  /*34b30*/  @!P2 STG.E.U8 desc[UR26][R8.64+0xf1], R11 ;  /* 0x0000f10b0800a986 */ /* 0x0001e8000c10111a */
[----:B------:R-:W4:Y:S01]  /*34b40*/  @!P3 LDG.E.U8 R10, desc[UR26][R4.64+0xf8] ;  /* 0x0000f81a040ab981 */ /* 0x000f22000c1e1100 */
[----:B0-----:R-:W0:Y:S02]  /*34b50*/  @!P3 LDC.64 R8, c[0x0][0x5c0] ;  /* 0x00017000ff08bb82 */ /* 0x001e240000000a00 */
[----:B0-----:R-:W-:-:S04]  /*34b60*/  @!P3 IADD3 R8, P2, P4, R24, UR9, R8 ;  /* 0x000000091808bc10 */ /* 0x001fc8000fc5e008 */
[----:B------:R-:W-:Y:S02]  /*34b70*/  @!P3 IADD3.X R9, R30, UR8, R9, P2, P4 ;  /* 0x000000081e09bc10 */ /* 0x000fe400097e8409 */
        /* <DEDUP_REMOVED lines=8> */
[----:B------:R4:W0:Y:S02]  /*34c00*/  @!P0 LDG.E.U8 R10, desc[UR26][R4.64+0xf9] ;  /* 0x0000f91a040a8981 */ /* 0x000824000c1e1100 */
[----:B----4-:R-:W4:Y:S01]  /*34c10*/  @!P0 LDC.64 R4, c[0x0][0x5c0] ;  /* 0x00017000ff048b82 */ /* 0x010f220000000a00 */
[----:B------:R-:W-:Y:S02]  /*34c20*/  ISETP.LT.OR P2, PT, R28, 0xf9, !P1 ;  /* 0x000000f91c00780c */ /* 0x000fe40004f41670 */
[----:B----4-:R-:W-:-:S04]  /*34c30*/  @!P0 IADD3 R4, P3, P4, R24, UR9, R4 ;  /* 0x0000000918048c10 */ /* 0x010fc8000fc7e004 */
[----:B------:R-:W-:Y:S02]  /*34c40*/  @!P0 IADD3.X R5, R30, UR8, R5, P3, P4 ;  /* 0x000000081e058c10 */ /* 0x000fe40009fe8405 */
[----:B0-----:R-:W-:-:S04]  /*34c50*/  LOP3.LUT R8, R10, 0xff, RZ, 0xc0, !PT ;  /* 0x000000ff0a087812 */ /* 0x001fc800078ec0ff */
[----:B------:R-:W-:-:S05]  /*34c60*/  F2FP.F16.E4M3.UNPACK_B R8, R8 ;  /* 0x00000008ff08723e */ /* 0x000fca00020006ff */
[----:B------:R-:W-:-:S05]  /*34c70*/  HADD2.F32 R8, -RZ, R8.H0_H0 ;  /* 0x20000008ff087230 */ /* 0x000fca0000004100 */
[----:B------:R-:W-:-:S04]  /*34c80*/  FMUL R8, R8, UR18 ;  /* 0x0000001208087c20 */ /* 0x000fc80008400000 */
[----:B---3--:R-:W-:Y:S01]  /*34c90*/  FFMA R8, R40, UR19, R8 ;  /* 0x0000001328087c23 */ /* 0x008fe20008000008 */
[----:B------:R-:W-:Y:S01]  /*34ca0*/  IMAD.U32 R10, RZ, RZ, UR11 ;  /* 0x0000000bff0a7e24 */ /* 0x000fe2000f8e00ff */
[----:B------:R-:W-:Y:S01]  /*34cb0*/  ISETP.LT.OR P1, PT, R28, 0xfa, !P1 ;  /* 0x000000fa1c00780c */ /* 0x000fe20004f21670 */
[----:B------:R-:W3:Y:S02]  /*34cc0*/  LDL.LU R40, [R1+0x858] ;  /* 0x0008580001287983 */ /* 0x000ee40000300800 */
[----:B------:R-:W-:Y:S02]  /*34cd0*/  F2FP.SATFINITE.E4M3.F32.PACK_AB_MERGE_C R9, RZ, R8, RZ ;  /* 0x00000008ff09723e */ /* 0x000fe400048070ff */
[----:B------:R-:W-:-:S03]  /*34ce0*/  PRMT R8, RZ, 0x7610, R8 ;  /* 0x00007610ff087816 */ /* 0x000fc60000000008 */
[----:B------:R0:W-:Y:S04]  /*34cf0*/  @!P0 STG.E.U8 desc[UR26][R4.64+0xf9], R9 ;  /* 0x0000f90904008986 */ /* 0x0001e8000c10111a */
[----:B------:R-:W4:Y:S01]  /*34d00*/  @!P2 LDG.E.U8 R8, desc[UR26][R6.64+0xf8] ;  /* 0x0000f81a0608a981 */ /* 0x000f22000c1e1100 */
[----:B0-----:R-:W0:Y:S01]  /*34d10*/  @!P2 LDC.64 R4, c[0x0][0x5c0] ;  /* 0x00017000ff04ab82 */ /* 0x001e220000000a00 */
[----:B----4-:R-:W-:-:S04]  /*34d20*/  LOP3.LUT R8, R8, 0xff, RZ, 0xc0, !PT ;  /* 0x000000ff08087812 */ /* 0x010fc800078ec0ff */
[----:B------:R-:W-:-:S05]  /*34d30*/  F2FP.F16.E4M3.UNPACK_B R8, R8 ;  /* 0x00000008ff08723e */ /* 0x000fca00020006ff */
[----:B------:R-:W-:Y:S01]  /*34d40*/  HADD2.F32 R9, -RZ, R8.H0_H0 ;  /* 0x20000008ff097230 */ /* 0x000fe20000004100 */
[----:B------:R-:W-:Y:S01]  /*34d50*/  @!P2 IADD3 R8, P0, P3, R10, UR9, R24 ;  /* 0x000000090a08ac10 */ /* 0x000fe2000fb1e018 */
[----:B------:R-:W-:-:S03]  /*34d60*/  IMAD.U32 R10, RZ, RZ, UR10 ;  /* 0x0000000aff0a7e24 */ /* 0x000fc6000f8e00ff */
[----:B------:R-:W-:Y:S01]  /*34d70*/  FMUL R9, R9, UR18 ;  /* 0x0000001209097c20 */ /* 0x000fe20008400000 */
[----:B0-----:R-:W-:Y:S02]  /*34d80*/  @!P2 IADD3 R4, P4, R8, R4, RZ ;  /* 0x000000040804a210 */ /* 0x001fe40007f9e0ff */
[----:B------:R-:W-:Y:S01]  /*34d90*/  @!P2 IADD3.X R8, R10, UR8, R30, P0, P3 ;  /* 0x000000080a08ac10 */ /* 0x000fe200087e641e */
[----:B--2---:R-:W-:Y:S01]  /*34da0*/  FFMA R9, R37, UR19, R9 ;  /* 0x0000001325097c23 */ /* 0x004fe20008000009 */
[----:B------:R-:W-:Y:S01]  /*34db0*/  IMAD.U32 R12, RZ, RZ, UR10 ;  /* 0x0000000aff0c7e24 */ /* 0x000fe2000f8e00ff */
[----:B------:R-:W2:Y:S02]  /*34dc0*/  LDL.LU R37, [R1+0x85c] ;  /* 0x00085c0001257983 */ /* 0x000ea40000300800 */
[----:B------:R-:W-:Y:S01]  /*34dd0*/  @!P2 IMAD.X R5, R8, 0x1, R5, P4 ;  /* 0x000000010805a824 */ /* 0x000fe200020e0605 */
[----:B------:R-:W-:Y:S02]  /*34de0*/  F2FP.SATFINITE.E4M3.F32.PACK_AB_MERGE_C R9, RZ, R9, RZ ;  /* 0x00000009ff09723e */ /* 0x000fe400048070ff */
[----:B------:R-:W-:-:S03]  /*34df0*/  PRMT R8, RZ, 0x7610, R8 ;  /* 0x00007610ff087816 */ /* 0x000fc60000000008 */
[----:B------:R0:W-:Y:S04]  /*34e00*/  @!P2 STG.E.U8 desc[UR26][R4.64+0xf8], R9 ;  /* 0x0000f8090400a986 */ /* 0x0001e8000c10111a */
[----:B------:R4:W3:Y:S02]  /*34e10*/  @!P1 LDG.E.U8 R8, desc[UR26][R6.64+0xf9] ;  /* 0x0000f91a06089981 */ /* 0x0008e4000c1e1100 */
[----:B----4-:R-:W4:Y:S01]  /*34e20*/  @!P1 LDC.64 R6, c[0x0][0x5c0] ;  /* 0x00017000ff069b82 */ /* 0x010f220000000a00 */
[----:B0-----:R-:W-:-:S05]  /*34e30*/  IMAD.U32 R9, RZ, RZ, UR11 ;  /* 0x0000000bff097e24 */ /* 0x001fca000f8e00ff */
[----:B------:R-:W-:-:S04]  /*34e40*/  @!P1 IADD3 R9, P4, P5, R9, UR9, R24 ;  /* 0x0000000909099c10 */ /* 0x000fc8000fd9e018 */
[----:B----4-:R-:W-:Y:S02]  /*34e50*/  @!P1 IADD3 R6, P3, R9, R6, RZ ;  /* 0x0000000609069210 */ /* 0x010fe40007f7e0ff */
[----:B------:R-:W-:-:S05]  /*34e60*/  @!P1 IADD3.X R9, R12, UR8, R30, P4, P5 ;  /* 0x000000080c099c10 */ /* 0x000fca000a7ea41e */
[----:B------:R-:W-:Y:S01]  /*34e70*/  @!P1 IMAD.X R7, R9, 0x1, R7, P3 ;  /* 0x0000000109079824 */ /* 0x000fe200018e0607 */
[----:B---3--:R-:W-:-:S04]  /*34e80*/  LOP3.LUT R4, R8, 0xff, RZ, 0xc0, !PT ;  /* 0x000000ff08047812 */ /* 0x008fc800078ec0ff */
[----:B------:R-:W-:Y:S02]  /*34e90*/  F2FP.F16.E4M3.UNPACK_B R4, R4 ;  /* 0x00000004ff04723e */ /* 0x000fe400020006ff */
[----:B------:R-:W-:-:S03]  /*34ea0*/  IADD3 R8, P0, R36, 0x100, RZ ;  /* 0x0000010024087810 */ /* 0x000fc60007f1e0ff */
[----:B------:R-:W-:Y:S02]  /*34eb0*/  HADD2.F32 R4, -RZ, R4.H0_H0 ;  /* 0x20000004ff047230 */ /* 0x000fe40000004100 */
[----:B------:R-:W-:-:S03]  /*34ec0*/  IMAD.X R11, RZ, RZ, R39, P0 ;  /* 0x000000ffff0b7224 */ /* 0x000fc600000e0627 */
[----:B------:R-:W-:Y:S01]  /*34ed0*/  FMUL R4, R4, UR18 ;  /* 0x0000001204047c20 */ /* 0x000fe20008400000 */
[----:B------:R-:W-:Y:S01]  /*34ee0*/  ISETP.GE.AND P0, PT, R29, 0x101, PT ;  /* 0x000001011d00780c */ /* 0x000fe20003f06270 */
[----:B------:R-:W-:Y:S02]  /*34ef0*/  IMAD R11, R11, UR20, RZ ;  /* 0x000000140b0b7c24 */ /* 0x000fe4000f8e02ff */
[----:B------:R-:W-:Y:S01]  /*34f00*/  FFMA R10, R40, UR19, R4 ;  /* 0x00000013280a7c23 */ /* 0x000fe20008000004 */
[----:B------:R-:W-:Y:S01]  /*34f10*/  IMAD.WIDE.U32 R4, R8, UR20, R34 ;  /* 0x0000001408047c25 */ /* 0x000fe2000f8e0022 */
[----:B------:R-:W-:Y:S01]  /*34f20*/  ISETP.LT.OR P2, PT, R28, 0x1, !P0 ;  /* 0x000000011c00780c */ /* 0x000fe20004741670 */
[----:B------:R-:W3:Y:S02]  /*34f30*/  LDL.LU R40, [R1+0x860] ;  /* 0x0008600001287983 */ /* 0x000ee40000300800 */
[----:B------:R-:W-:Y:S01]  /*34f40*/  IMAD R8, R8, UR21, R11 ;  /* 0x0000001508087c24 */ /* 0x000fe2000f8e020b */
[----:B------:R-:W-:-:S02]  /*34f50*/  IADD3 R4, P4, R4, UR22, RZ ;  /* 0x0000001604047c10 */ /* 0x000fc4000ff9e0ff */
[----:B------:R-:W-:Y:S02]  /*34f60*/  F2FP.SATFINITE.E4M3.F32.PACK_AB_MERGE_C R10, RZ, R10, RZ ;  /* 0x0000000aff0a723e */ /* 0x000fe400048070ff */
[--C-:B------:R-:W-:Y:S02]  /*34f70*/  IADD3.X R5, R5, UR23, R8.reuse, P4, !PT ;  /* 0x0000001705057c10 */ /* 0x100fe4000a7fe408 */
[----:B------:R-:W-:Y:S01]  /*34f80*/  PRMT R8, RZ, 0x7610, R8 ;  /* 0x00007610ff087816 */ /* 0x000fe20000000008 */
[----:B------:R0:W-:Y:S05]  /*34f90*/  @!P1 STG.E.U8 desc[UR26][R6.64+0xf9], R10 ;  /* 0x0000f90a06009986 */ /* 0x0001ea000c10111a */
[----:B------:R-:W4:Y:S01]  /*34fa0*/  @!P2 LDG.E.U8 R8, desc[UR26][R4.64] ;  /* 0x0000001a0408a981 */ /* 0x000f22000c1e1100 */
[----:B0-----:R-:W0:Y:S01]  /*34fb0*/  @!P2 LDC.64 R6, c[0x0][0x5c0] ;  /* 0x00017000ff06ab82 */ /* 0x001e220000000a00 */
[----:B------:R-:W-:-:S02]  /*34fc0*/  ISETP.LT.OR P3, PT, R28, 0x2, !P0 ;  /* 0x000000021c00780c */ /* 0x000fc40004761670 */
        /* <DEDUP_REMOVED lines=15> */
[----:B0-----:R-:W0:Y:S01]  /*350c0*/  @!P3 LDC.64 R6, c[0x0][0x5c0] ;  /* 0x00017000ff06bb82 */ /* 0x001e220000000a00 */
[----:B------:R-:W-:Y:S01]  /*350d0*/  ISETP.GE.AND P1, PT, R29, 0x109, PT ;  /* 0x000001091d00780c */ /* 0x000fe20003f26270 */
[----:B------:R-:W-:-:S03]  /*350e0*/  IMAD R13, R13, UR20, RZ ;  /* 0x000000140d0d7c24 */ /* 0x000fc6000f8e02ff */
[----:B------:R-:W-:Y:S01]  /*350f0*/  ISETP.LT.OR P2, PT, R28, 0x1, !P1 ;  /* 0x000000011c00780c */ /* 0x000fe20004f41670 */
[----:B------:R-:W-:Y:S01]  /*35100*/  IMAD R13, R11, UR21, R13 ;  /* 0x000000150b0d7c24 */ /* 0x000fe2000f8e020d */
        /* <DEDUP_REMOVED lines=515> */
[----:B------:R-:W-:Y:S01]  /*37140*/  F2FP.F16.E4M3.UNPACK_B R11, R11 ;  /* 0x0000000bff0b723e */ /* 0x000fe200020006ff */
[----:B------:R-:W-:-:S04]  /*37150*/  IMAD.U32 R10, RZ, RZ, UR11 ;  /* 0x0000000bff0a7e24 */ /* 0x000fc8000f8e00ff */
[----:B------:R-:W-:Y:S01]  /*37160*/  HADD2.F32 R11, -RZ, R11.H0_H0 ;  /* 0x2000000bff0b7230 */ /* 0x000fe20000004100 */
[----:B------:R-:W-:-:S04]  /*37170*/  @!P2 IADD3 R10, P4, P5, R10, UR13, R24 ;  /* 0x0000000d0a0aac10 */ /* 0x000fc8000fd9e018 */
[----:B------:R-:W-:Y:S01]  /*37180*/  FMUL R11, R11, UR18 ;  /* 0x000000120b0b7c20 */ /* 0x000fe20008400000 */
[----:B------:R-:W-:Y:S02]  /*37190*/  @!P2 IADD3.X R12, R12, UR12, R30, P4, P5 ;  /* 0x0000000c0c0cac10 */ /* 0x000fe4000a7ea41e */
[----:B0-----:R-:W-:Y:S01]  /*371a0*/  @!P2 IADD3 R8, P4, R10, R8, RZ ;  /* 0x000000080a08a210 */ /* 0x001fe20007f9e0ff */
[----:B--2---:R-:W-:Y:S01]  /*371b0*/  FFMA R11, R37, UR19, R11 ;  /* 0x00000013250b7c23 */ /* 0x004fe2000800000b */
[----:B------:R-:W-:Y:S01]  /*371c0*/  PRMT R10, RZ, 0x7610, R10 ;  /* 0x00007610ff0a7816 */ /* 0x000fe2000000000a */
[----:B------:R-:W2:Y:S02]  /*371d0*/  LDL.LU R37, [R1+0x8ec] ;  /* 0x0008ec0001257983 */ /* 0x000ea40000300800 */
[----:B------:R-:W-:Y:S01]  /*371e0*/  @!P2 IMAD.X R9, R12, 0x1, R9, P4 ;  /* 0x000000010c09a824 */ /* 0x000fe200020e0609 */
[----:B------:R-:W-:Y:S01]  /*371f0*/  F2FP.SATFINITE.E4M3.F32.PACK_AB_MERGE_C R11, RZ, R11, RZ ;  /* 0x0000000bff0b723e */ /* 0x000fe200048070ff */
[----:B------:R-:W3:Y:S04]  /*37200*/  LDL.LU R40, [R1+0x8f0] ;  /* 0x0008f00001287983 */ /* 0x000ee80000300800 */
[----:B------:R0:W-:Y:S04]  /*37210*/  @!P2 STG.E.U8 desc[UR26][R8.64+0x40], R11 ;  /* 0x0000400b0800a986 */ /* 0x0001e8000c10111a */
[----:B------:R-:W4:Y:S01]  /*37220*/  @!P3 LDG.E.U8 R10, desc[UR26][R6.64+0x41] ;  /* 0x0000411a060ab981 */ /* 0x000f22000c1e1100 */
[----:B0-----:R-:W0:Y:S01]  /*37230*/  @!P3 LDC.64 R8, c[0x0][0x5c0] ;  /* 0x00017000ff08bb82 */ /* 0x001e220000000a00 */
[----:B------:R-:W-:Y:S01]  /*37240*/  IMAD.U32 R11, RZ, RZ, UR11 ;  /* 0x0000000bff0b7e24 */ /* 0x000fe2000f8e00ff */
[----:B------:R-:W-:-:S04]  /*37250*/  ISETP.LT.OR P2, PT, R28, 0x49, !P0 ;  /* 0x000000491c00780c */ /* 0x000fc80004741670 */
[----:B------:R-:W-:Y:S02]  /*37260*/  @!P3 IADD3 R11, P4, P5, R11, UR13, R24 ;  /* 0x0000000d0b0bbc10 */ /* 0x000fe4000fd9e018 */
[----:B----4-:R-:W-:-:S04]  /*37270*/  LOP3.LUT R12, R10, 0xff, RZ, 0xc0, !PT ;  /* 0x000000ff0a0c7812 */ /* 0x010fc800078ec0ff */
[----:B------:R-:W-:Y:S01]  /*37280*/  F2FP.F16.E4M3.UNPACK_B R12, R12 ;  /* 0x0000000cff0c723e */ /* 0x000fe200020006ff */
[----:B------:R-:W-:-:S04]  /*37290*/  IMAD.U32 R10, RZ, RZ, UR10 ;  /* 0x0000000aff0a7e24 */ /* 0x000fc8000f8e00ff */
[----:B------:R-:W-:Y:S01]  /*372a0*/  HADD2.F32 R12, -RZ, R12.H0_H0 ;  /* 0x2000000cff0c7230 */ /* 0x000fe20000004100 */
[----:B------:R-:W-:-:S04]  /*372b0*/  @!P3 IADD3.X R10, R10, UR12, R30, P4, P5 ;  /* 0x0000000c0a0abc10 */ /* 0x000fc8000a7ea41e */
[----:B------:R-:W-:Y:S01]  /*372c0*/  FMUL R12, R12, UR18 ;  /* 0x000000120c0c7c20 */ /* 0x000fe20008400000 */
[----:B0-----:R-:W-:-:S03]  /*372d0*/  @!P3 IADD3 R8, P4, R11, R8, RZ ;  /* 0x000000080b08b210 */ /* 0x001fc60007f9e0ff */
[----:B------:R-:W-:Y:S02]  /*372e0*/  FFMA R12, R41, UR19, R12 ;  /* 0x00000013290c7c23 */ /* 0x000fe4000800000c */
[----:B------:R-:W-:Y:S01]  /*372f0*/  @!P3 IMAD.X R9, R10, 0x1, R9, P4 ;  /* 0x000000010a09b824 */ /* 0x000fe200020e0609 */
[----:B------:R-:W-:Y:S02]  /*37300*/  PRMT R10, RZ, 0x7610, R10 ;  /* 0x00007610ff0a7816 */ /* 0x000fe4000000000a */
[----:B------:R-:W-:-:S05]  /*37310*/  F2FP.SATFINITE.E4M3.F32.PACK_AB_MERGE_C R12, RZ, R12, RZ ;  /* 0x0000000cff0c723e */ /* 0x000fca00048070ff */
        /* <DEDUP_REMOVED lines=32> */
[----:B------:R-:W-:Y:S01]  /*37520*/  IMAD.U32 R11, RZ, RZ, UR10 ;  /* 0x0000000aff0b7e24 */ /* 0x000fe2000f8e00ff */
[----:B------:R-:W-:Y:S02]  /*37530*/  @!P2 IADD3 R12, P4, P5, R12, UR13, R24 ;  /* 0x0000000d0c0cac10 */ /* 0x000fe4000fd9e018 */
[----:B------:R-:W-:Y:S02]  /*37540*/  ISETP.LT.OR P3, PT, R28, 0x4a, !P1 ;  /* 0x0000004a1c00780c */ /* 0x000fe40004f61670 */
[----:B------:R-:W-:-:S02]  /*37550*/  @!P2 IADD3.X R11, R11, UR12, R30, P4, P5 ;  /* 0x0000000c0b0bac10 */ /* 0x000fc4000a7ea41e */
[----:B0-----:R-:W-:-:S05]  /*37560*/  @!P2 IADD3 R8, P4, R12, R8, RZ ;  /* 0x000000080c08a210 */ /* 0x001fca0007f9e0ff */
[----:B------:R-:W-:Y:S01]  /*37570*/  @!P2 IMAD.X R9, R11, 0x1, R9, P4 ;  /* 0x000000010b09a824 */ /* 0x000fe200020e0609 */
[----:B---3--:R-:W-:-:S04]  /*37580*/  LOP3.LUT R10, R10, 0xff, RZ, 0xc0, !PT ;  /* 0x000000ff0a0a7812 */ /* 0x008fc800078ec0ff */
[----:B------:R-:W-:-:S05]  /*37590*/  F2FP.F16.E4M3.UNPACK_B R10, R10 ;  /* 0x0000000aff0a723e */ /* 0x000fca00020006ff */
[----:B------:R-:W-:-:S05]  /*375a0*/  HADD2.F32 R10, -RZ, R10.H0_H0 ;  /* 0x2000000aff0a7230 */ /* 0x000fca0000004100 */
[----:B------:R-:W-:-:S04]  /*375b0*/  FMUL R10, R10, UR18 ;  /* 0x000000120a0a7c20 */ /* 0x000fc80008400000 */
[----:B--2---:R-:W-:Y:S01]  /*375c0*/  FFMA R10, R37, UR19, R10 ;  /* 0x00000013250a7c23 */ /* 0x004fe2000800000a */
[----:B------:R-:W-:Y:S01]  /*375d0*/  IMAD.U32 R12, RZ, RZ, UR11 ;  /* 0x0000000bff0c7e24 */ /* 0x000fe2000f8e00ff */
[----:B------:R-:W2:Y:S03]  /*375e0*/  LDL.LU R37, [R1+0x8fc] ;  /* 0x0008fc0001257983 */ /* 0x000ea60000300800 */
[----:B------:R-:W-:Y:S01]  /*375f0*/  F2FP.SATFINITE.E4M3.F32.PACK_AB_MERGE_C R11, RZ, R10, RZ ;  /* 0x0000000aff0b723e */ /* 0x000fe200048070ff */
[----:B------:R-:W3:Y:S01]  /*37600*/  LDL.LU R40, [R1+0x900] ;  /* 0x0009000001287983 */ /* 0x000ee20000300800 */
[----:B------:R-:W-:-:S03]  /*37610*/  PRMT R10, RZ, 0x7610, R10 ;  /* 0x00007610ff0a7816 */ /* 0x000fc6000000000a */
[----:B------:R0:W-:Y:S04]  /*37620*/  @!P2 STG.E.U8 desc[UR26][R8.64+0x48], R11 ;  /* 0x0000480b0800a986 */ /* 0x0001e8000c10111a */
[----:B------:R-:W4:Y:S01]  /*37630*/  @!P3 LDG.E.U8 R10, desc[UR26][R6.64+0x49] ;  /* 0x0000491a060ab981 */ /* 0x000f22000c1e1100 */
[----:B0-----:R-:W0:Y:S01]  /*37640*/  @!P3 LDC.64 R8, c[0x0][0x5c0] ;  /* 0x00017000ff08bb82 */ /* 0x001e220000000a00 */
[----:B------:R-:W-:Y:S01]  /*37650*/  IMAD.U32 R11, RZ, RZ, UR10 ;  /* 0x0000000aff0b7e24 */ /* 0x000fe2000f8e00ff */
[----:B------:R-:W-:Y:S02]  /*37660*/  @!P3 IADD3 R12, P4, P5, R12, UR13, R24 ;  /* 0x0000000d0c0cbc10 */ /* 0x000fe4000fd9e018 */
[----:B------:R-:W-:Y:S02]  /*37670*/  ISETP.LT.OR P2, PT, R28, 0x51, !P0 ;  /* 0x000000511c00780c */ /* 0x000fe40004741670 */
[----:B------:R-:W-:-:S02]  /*37680*/  @!P3 IADD3.X R11, R11, UR12, R30, P4, P5 ;  /* 0x0000000c0b0bbc10 */ /* 0x000fc4000a7ea41e */
        /* <DEDUP_REMOVED lines=84> */
[----:B------:R-:W2:Y:S01]  /*37bd0*/  LDL.LU R37, [R1+0x914] ;  /* 0x0009140001257983 */ /* 0x000ea20000300800 */
[----:B------:R-:W-:-:S03]  /*37be0*/  IMAD.U32 R12, RZ, RZ, UR11 ;  /* 0x0000000bff0c7e24 */ /* 0x000fc6000f8e00ff */
[----:B------:R-:W4:Y:S01]  /*37bf0*/  LDL.LU R41, [R1+0x918] ;  /* 0x0009180001297983 */ /* 0x000f220000300800 */
[----:B------:R-:W-:Y:S02]  /*37c00*/  F2FP.SATFINITE.E4M3.F32.PACK_AB_MERGE_C R11, RZ, R10, RZ ;  /* 0x0000000aff0b723e */ /* 0x000fe400048070ff */
[----:B------:R-:W-:-:S03]  /*37c10*/  PRMT R10, RZ, 0x7610, R10 ;  /* 0x00007610ff0a7816 */ /* 0x000fc6000000000a */
[----:B------:R0:W-:Y:S04]  /*37c20*/  @!P2 STG.E.U8 desc[UR26][R8.64+0x58], R11 ;  /* 0x0000580b0800a986 */ /* 0x0001e8000c10111a */
[----:B------:R-:W3:Y:S01]  /*37c30*/  @!P3 LDG.E.U8 R10, desc[UR26][R4.64+0x59] ;  /* 0x0000591a040ab981 */ /* 0x000ee2000c1e1100 */
[----:B0-----:R-:W0:Y:S01]  /*37c40*/  @!P3 LDC.64 R8, c[0x0][0x5c0] ;  /* 0x00017000ff08bb82 */ /* 0x001e220000000a00 */
[----:B------:R-:W-:Y:S02]  /*37c50*/  ISETP.LT.OR P2, PT, R28, 0x59, !P1 ;  /* 0x000000591c00780c */ /* 0x000fe40004f41670 */
        /* <DEDUP_REMOVED lines=23> */
[----:B------:R-:W-:Y:S02]  /*37dd0*/  IMAD.U32 R12, RZ, RZ, UR11 ;  /* 0x0000000bff0c7e24 */ /* 0x000fe4000f8e00ff */
[----:B------:R-:W-:Y:S01]  /*37de0*/  IMAD.U32 R11, RZ, RZ, UR10 ;  /* 0x0000000aff0b7e24 */ /* 0x000fe2000f8e00ff */
[----:B------:R-:W2:Y:S04]  /*37df0*/  LDL.LU R37, [R1+0x91c] ;  /* 0x00091c0001257983 */ /* 0x000ea80000300800 */
[----:B------:R-:W3:Y:S01]  /*37e00*/  LDL.LU R40, [R1+0x920] ;  /* 0x0009200001287983 */ /* 0x000ee20000300800 */
[----:B------:R-:W-:Y:S02]  /*37e10*/  F2FP.SATFINITE.E4M3.F32.PACK_AB_MERGE_C R13, RZ, R10, RZ ;  /* 0x0000000aff0d723e */ /* 0x000fe400048070ff */
[----:B------:R-:W-:-:S03]  /*37e20*/  PRMT R10, RZ, 0x7610, R10 ;  /* 0x00007610ff0a7816 */ /* 0x000fc6000000000a */
[----:B------:R0:W-:Y:S04]  /*37e30*/  @!P2 STG.E.U8 desc[UR26][R8.64+0x58], R13 ;  /* 0x0000580d0800a986 */ /* 0x0001e8000c10111a */
[----:B------:R-:W4:Y:S01]  /*37e40*/  @!P3 LDG.E.U8 R10, desc[UR26][R6.64+0x59] ;  /* 0x0000591a060ab981 */ /* 0x000f22000c1e1100 */
[----:B0-----:R-:W0:Y:S01]  /*37e50*/  @!P3 LDC.64 R8, c[0x0][0x5c0] ;  /* 0x00017000ff08bb82 */ /* 0x001e220000000a00 */
        /* <DEDUP_REMOVED lines=24> */
[----:B------:R-:W-:Y:S02]  /*37fe0*/  IMAD.U32 R15, RZ, RZ, UR11 ;  /* 0x0000000bff0f7e24 */ /* 0x000fe4000f8e00ff */
[----:B------:R-:W-:Y:S01]  /*37ff0*/  IMAD.U32 R17, RZ, RZ, UR10 ;  /* 0x0000000aff117e24 */ /* 0x000fe2000f8e00ff */
[----:B------:R-:W-:Y:S02]  /*38000*/  F2FP.SATFINITE.E4M3.F32.PACK_AB_MERGE_C R11, RZ, R10, RZ ;  /* 0x0000000aff0b723e */ /* 0x000fe400048070ff */
        /* <DEDUP_REMOVED lines=18> */
[----:B------:R-:W-:Y:S02]  /*38130*/  @!P2 IADD3 R15, P4, P5, R15, UR13, R24 ;  /* 0x0000000d0f0fac10 */ /* 0x000fe4000fd9e018 */
[----:B------:R-:W-:Y:S02]  /*38140*/  ISETP.LT.OR P3, PT, R28, 0x62, !P1 ;  /* 0x000000621c00780c */ /* 0x000fe40004f61670 */
[----:B---3--:R-:W-:-:S04]  /*38150*/  LOP3.LUT R10, R10, 0xff, RZ, 0xc0, !PT ;  /* 0x000000ff0a0a7812 */ /* 0x008fc800078ec0ff */
[----:B------:R-:W-:-:S05]  /*38160*/  F2FP.F16.E4M3.UNPACK_B R10, R10 ;  /* 0x0000000aff0a723e */ /* 0x000fca00020006ff */
[----:B------:R-:W-:-:S05]  /*38170*/  HADD2.F32 R10, -RZ, R10.H0_H0 ;  /* 0x2000000aff0a7230 */ /* 0x000fca0000004100 */
[----:B------:R-:W-:Y:S01]  /*38180*/  FMUL R11, R10, UR18 ;  /* 0x000000120a0b7c20 */ /* 0x000fe20008400000 */
[----:B------:R-:W-:Y:S02]  /*38190*/  @!P2 IADD3.X R10, R17, UR12, R30, P4, P5 ;  /* 0x0000000c110aac10 */ /* 0x000fe4000a7ea41e */
[----:B0-----:R-:W-:Y:S01]  /*381a0*/  @!P2 IADD3 R8, P4, R15, R8, RZ ;  /* 0x000000080f08a210 */ /* 0x001fe20007f9e0ff */
[----:B--2---:R-:W-:Y:S01]  /*381b0*/  FFMA R11, R37, UR19, R11 ;  /* 0x00000013250b7c23 */ /* 0x004fe2000800000b */
[----:B------:R-:W-:Y:S02]  /*381c0*/  IMAD.U32 R13, RZ, RZ, UR11 ;  /* 0x0000000bff0d7e24 */ /* 0x000fe4000f8e00ff */
[----:B------:R-:W-:Y:S02]  /*381d0*/  IMAD.U32 R15, RZ, RZ, UR10 ;  /* 0x0000000aff0f7e24 */ /* 0x000fe4000f8e00ff */
[----:B------:R-:W-:Y:S01]  /*381e0*/  @!P2 IMAD.X R9, R10, 0x1, R9, P4 ;  /* 0x000000010a09a824 */ /* 0x000fe200020e0609 */
[----:B------:R-:W-:-:S02]  /*381f0*/  PRMT R10, RZ, 0x7610, R10 ;  /* 0x00007610ff0a7816 */ /* 0x000fc4000000000a */
[----:B------:R-:W-:Y:S01]  /*38200*/  F2FP.SATFINITE.E4M3.F32.PACK_AB_MERGE_C R11, RZ, R11, RZ ;  /* 0x0000000bff0b723e */ /* 0x000fe200048070ff */
[----:B------:R-:W2:Y:S01]  /*38210*/  LDL.LU R37, [R1+0x92c] ;  /* 0x00092c0001257983 */ /* 0x000ea20000300800 */
[----:B------:R-:W-:-:S03]  /*38220*/  @!P3 IADD3 R13, P4, P5, R13, UR13, R24 ;  /* 0x0000000d0d0dbc10 */ /* 0x000fc6000fd9e018 */
[----:B------:R-:W3:Y:S04]  /*38230*/  LDL.LU R40, [R1+0x930] ;  /* 0x0009300001287983 */ /* 0x000ee80000300800 */
[----:B------:R0:W-:Y:S04]  /*38240*/  @!P2 STG.E.U8 desc[UR26][R8.64+0x60], R11 ;  /* 0x0000600b0800a986 */ /* 0x0001e8000c10111a */
[----:B------:R-:W4:Y:S01]  /*38250*/  @!P3 LDG.E.U8 R10, desc[UR26][R6.64+0x61] ;  /* 0x0000611a060ab981 */ /* 0x000f22000c1e1100 */
[----:B0-----:R-:W0:Y:S01]  /*38260*/  @!P3 LDC.64 R8, c[0x0][0x5c0] ;  /* 0x00017000ff08bb82 */ /* 0x001e220000000a00 */
[----:B------:R-:W-:-:S02]  /*38270*/  ISETP.LT.OR P2, PT, R28, 0x69, !P0 ;  /* 0x000000691c00780c */ /* 0x000fc40004741670 */
[----:B------:R-:W-:Y:S02]  /*38280*/  @!P3 IADD3.X R12, R15, UR12, R30, P4, P5 ;  /* 0x0000000c0f0cbc10 */ /* 0x000fe4000a7ea41e */
        /* <DEDUP_REMOVED lines=1027> */
[----:B------:R-:W-:Y:S01]  /*3c2c0*/  FFMA R10, R40, UR19, R10 ;  /* 0x00000013280a7c23 */ /* 0x000fe2000800000a */
[----:B------:R-:W-:Y:S01]  /*3c2d0*/  @!P2 IADD3 R13, P4, P5, R13, UR13, R24 ;  /* 0x0000000d0d0dac10 */ /* 0x000fe2000fd9e018 */
[----:B------:R-:W3:Y:S03]  /*3c2e0*/  LDL.LU R40, [R1+0xa3c] ;  /* 0x000a3c0001287983 */ /* 0x000ee60000300800 */
[----:B------:R-:W-:Y:S02]  /*3c2f0*/  F2FP.SATFINITE.E4M3.F32.PACK_AB_MERGE_C R11, RZ, R10, RZ ;  /* 0x0000000aff0b723e */ /* 0x000fe400048070ff */
[----:B------:R-:W-:-:S03]  /*3c300*/  PRMT R10, RZ, 0x7610, R10 ;  /* 0x00007610ff0a7816 */ /* 0x000fc6000000000a */
[----:B------:R0:W-:Y:S04]  /*3c310*/  @!P3 STG.E.U8 desc[UR26][R8.64+0xe9], R11 ;  /* 0x0000e90b0800b986 */ /* 0x0001e8000c10111a */
[----:B------:R-:W2:Y:S01]  /*3c320*/  @!P2 LDG.E.U8 R10, desc[UR26][R6.64+0xe8] ;  /* 0x0000e81a060aa981 */ /* 0x000ea2000c1e1100 */
[----:B0-----:R-:W0:Y:S01]  /*3c330*/  @!P2 LDC.64 R8, c[0x0][0x5c0] ;  /* 0x00017000ff08ab82 */ /* 0x001e220000000a00 */
[----:B------:R-:W-:Y:S02]  /*3c340*/  ISETP.LT.OR P3, PT, R28, 0xea, !P1 ;  /* 0x000000ea1c00780c */ /* 0x000fe40004f61670 */
[----:B------:R-:W-:Y:S02]  /*3c350*/  @!P2 IADD3.X R12, R15, UR12, R30, P4, P5 ;  /* 0x0000000c0f0cac10 */ /* 0x000fe4000a7ea41e */
[----:B0-----:R-:W-:-:S05]  /*3c360*/  @!P2 IADD3 R8, P4, R13, R8, RZ ;  /* 0x000000080d08a210 */ /* 0x001fca0007f9e0ff */
[----:B------:R-:W-:Y:S01]  /*3c370*/  @!P2 IMAD.X R9, R12, 0x1, R9, P4 ;  /* 0x000000010c09a824 */ /* 0x000fe200020e0609 */
[----:B--2---:R-:W-:-:S04]  /*3c380*/  LOP3.LUT R10, R10, 0xff, RZ, 0xc0, !PT ;  /* 0x000000ff0a0a7812 */ /* 0x004fc800078ec0ff */
[----:B------:R-:W-:-:S05]  /*3c390*/  F2FP.F16.E4M3.UNPACK_B R10, R10 ;  /* 0x0000000aff0a723e */ /* 0x000fca00020006ff */
[----:B------:R-:W-:-:S05]  /*3c3a0*/  HADD2.F32 R10, -RZ, R10.H0_H0 ;  /* 0x2000000aff0a7230 */ /* 0x000fca0000004100 */
[----:B------:R-:W-:-:S04]  /*3c3b0*/  FMUL R10, R10, UR18 ;  /* 0x000000120a0a7c20 */ /* 0x000fc80008400000 */
[----:B------:R-:W-:Y:S01]  /*3c3c0*/  FFMA R10, R37, UR19, R10 ;  /* 0x00000013250a7c23 */ /* 0x000fe2000800000a */
[----:B------:R-:W-:Y:S01]  /*3c3d0*/  IMAD.U32 R13, RZ, RZ, UR11 ;  /* 0x0000000bff0d7e24 */ /* 0x000fe2000f8e00ff */
[----:B------:R-:W2:Y:S03]  /*3c3e0*/  LDL.LU R37, [R1+0xa40] ;  /* 0x000a400001257983 */ /* 0x000ea60000300800 */
        /* <DEDUP_REMOVED lines=58> */
[----:B---3--:R-:W-:Y:S01]  /*3c790*/  FFMA R10, R40, UR19, R10 ;  /* 0x00000013280a7c23 */ /* 0x008fe2000800000a */
[----:B------:R-:W-:Y:S01]  /*3c7a0*/  IMAD.U32 R13, RZ, RZ, UR11 ;  /* 0x0000000bff0d7e24 */ /* 0x000fe2000f8e00ff */
[----:B------:R-:W3:Y:S04]  /*3c7b0*/  LDL.LU R40, [R1+0xa4c] ;  /* 0x000a4c0001287983 */ /* 0x000ee80000300800 */
[----:B------:R-:W4:Y:S01]  /*3c7c0*/  LDL.LU R41, [R1+0xa50] ;  /* 0x000a500001297983 */ /* 0x000f220000300800 */
[----:B------:R-:W-:Y:S02]  /*3c7d0*/  F2FP.SATFINITE.E4M3.F32.PACK_AB_MERGE_C R11, RZ, R10, RZ ;  /* 0x0000000aff0b723e */ /* 0x000fe400048070ff */
[----:B------:R-:W-:-:S03]  /*3c7e0*/  PRMT R10, RZ, 0x7610, R10 ;  /* 0x00007610ff0a7816 */ /* 0x000fc6000000000a */
[----:B------:R0:W-:Y:S04]  /*3c7f0*/  @!P2 STG.E.U8 desc[UR26][R8.64+0xf0], R11 ;  /* 0x0000f00b0800a986 */ /* 0x0001e8000c10111a */
[----:B------:R-:W2:Y:S01]  /*3c800*/  @!P3 LDG.E.U8 R10, desc[UR26][R6.64+0xf1] ;  /* 0x0000f11a060ab981 */ /* 0x000ea2000c1e1100 */
[----:B0-----:R-:W0:Y:S01]  /*3c810*/  @!P3 LDC.64 R8, c[0x0][0x5c0] ;  /* 0x00017000ff08bb82 */ /* 0x001e220000000a00 */
[----:B------:R-:W-:Y:S02]  /*3c820*/  @!P3 IADD3 R13, P4, P5, R13, UR13, R24 ;  /* 0x0000000d0d0dbc10 */ /* 0x000fe4000fd9e018 */
[----:B------:R-:W-:Y:S02]  /*3c830*/  ISETP.LT.OR P2, PT, R28, 0xf9, !P0 ;  /* 0x000000f91c00780c */ /* 0x000fe40004741670 */
[----:B------:R-:W-:-:S02]  /*3c840*/  @!P3 IADD3.X R12, R15, UR12, R30, P4, P5 ;  /* 0x0000000c0f0cbc10 */ /* 0x000fc4000a7ea41e */
[----:B0-----:R-:W-:-:S05]  /*3c850*/  @!P3 IADD3 R8, P4, R13, R8, RZ ;  /* 0x000000080d08b210 */ /* 0x001fca0007f9e0ff */
[----:B------:R-:W-:Y:S01]  /*3c860*/  @!P3 IMAD.X R9, R12, 0x1, R9, P4 ;  /* 0x000000010c09b824 */ /* 0x000fe200020e0609 */
        /* <DEDUP_REMOVED lines=12> */
[----:B0-----:R-:W-:-:S04]  /*3c930*/  @!P2 IADD3 R8, P3, P4, R24, UR13, R8 ;  /* 0x0000000d1808ac10 */ /* 0x001fc8000fc7e008 */
[----:B------:R-:W-:Y:S02]  /*3c940*/  @!P2 IADD3.X R9, R30, UR12, R9, P3, P4 ;  /* 0x0000000c1e09ac10 */ /* 0x000fe40009fe8409 */
[----:B---3--:R-:W-:-:S04]  /*3c950*/  LOP3.LUT R10, R10, 0xff, RZ, 0xc0, !PT ;  /* 0x000000ff0a0a7812 */ /* 0x008fc800078ec0ff */
[----:B------:R-:W-:-:S05]  /*3c960*/  F2FP.F16.E4M3.UNPACK_B R10, R10 ;  /* 0x0000000aff0a723e */ /* 0x000fca00020006ff */
[----:B------:R-:W-:-:S05]  /*3c970*/  HADD2.F32 R10, -RZ, R10.H0_H0 ;  /* 0x2000000aff0a7230 */ /* 0x000fca0000004100 */
[----:B------:R-:W-:-:S04]  /*3c980*/  FMUL R10, R10, UR18 ;  /* 0x000000120a0a7c20 */ /* 0x000fc80008400000 */
[----:B------:R-:W-:Y:S01]  /*3c990*/  FFMA R10, R40, UR19, R10 ;  /* 0x00000013280a7c23 */ /* 0x000fe2000800000a */
[----:B------:R-:W-:Y:S01]  /*3c9a0*/  IMAD.U32 R13, RZ, RZ, UR10 ;  /* 0x0000000aff0d7e24 */ /* 0x000fe2000f8e00ff */
[----:B------:R-:W3:Y:S03]  /*3c9b0*/  LDL.LU R40, [R1+0xa58] ;  /* 0x000a580001287983 */ /* 0x000ee60000300800 */
[----:B------:R-:W-:Y:S02]  /*3c9c0*/  F2FP.SATFINITE.E4M3.F32.PACK_AB_MERGE_C R11, RZ, R10, RZ ;  /* 0x0000000aff0b723e */ /* 0x000fe400048070ff */
[----:B------:R-:W-:-:S03]  /*3c9d0*/  PRMT R10, RZ, 0x7610, R10 ;  /* 0x00007610ff0a7816 */ /* 0x000fc6000000000a */
[----:B------:R0:W-:Y:S04]  /*3c9e0*/  @!P2 STG.E.U8 desc[UR26][R8.64+0xf8], R11 ;  /* 0x0000f80b0800a986 */ /* 0x0001e8000c10111a */
[----:B------:R1:W4:Y:S02]  /*3c9f0*/  @!P0 LDG.E.U8 R10, desc[UR26][R4.64+0xf9] ;  /* 0x0000f91a040a8981 */ /* 0x000324000c1e1100 */
[----:B-1----:R-:W1:Y:S01]  /*3ca00*/  @!P0 LDC.64 R4, c[0x0][0x5c0] ;  /* 0x00017000ff048b82 */ /* 0x002e620000000a00 */
[----:B------:R-:W-:Y:S02]  /*3ca10*/  ISETP.LT.OR P2, PT, R28, 0xf9, !P1 ;  /* 0x000000f91c00780c */ /* 0x000fe40004f41670 */
[----:B0-----:R-:W-:Y:S02]  /*3ca20*/  PRMT R8, RZ, 0x7610, R8 ;  /* 0x00007610ff087816 */ /* 0x001fe40000000008 */
[----:B-1----:R-:W-:-:S04]  /*3ca30*/  @!P0 IADD3 R4, P3, P4, R24, UR13, R4 ;  /* 0x0000000d18048c10 */ /* 0x002fc8000fc7e004 */
[----:B------:R-:W-:Y:S02]  /*3ca40*/  @!P0 IADD3.X R5, R30, UR12, R5, P3, P4 ;  /* 0x0000000c1e058c10 */ /* 0x000fe40009fe8405 */
[----:B----4-:R-:W-:-:S04]  /*3ca50*/  LOP3.LUT R10, R10, 0xff, RZ, 0xc0, !PT ;  /* 0x000000ff0a0a7812 */ /* 0x010fc800078ec0ff */
[----:B------:R-:W-:-:S05]  /*3ca60*/  F2FP.F16.E4M3.UNPACK_B R10, R10 ;  /* 0x0000000aff0a723e */ /* 0x000fca00020006ff */
[----:B------:R-:W-:-:S05]  /*3ca70*/  HADD2.F32 R10, -RZ, R10.H0_H0 ;  /* 0x2000000aff0a7230 */ /* 0x000fca0000004100 */
[----:B------:R-:W-:-:S04]  /*3ca80*/  FMUL R10, R10, UR18 ;  /* 0x000000120a0a7c20 */ /* 0x000fc80008400000 */
[----:B------:R-:W-:-:S05]  /*3ca90*/  FFMA R10, R41, UR19, R10 ;  /* 0x00000013290a7c23 */ /* 0x000fca000800000a */
[----:B------:R-:W-:-:S05]  /*3caa0*/  F2FP.SATFINITE.E4M3.F32.PACK_AB_MERGE_C R9, RZ, R10, RZ ;  /* 0x0000000aff09723e */ /* 0x000fca00048070ff */
[----:B------:R0:W-:Y:S04]  /*3cab0*/  @!P0 STG.E.U8 desc[UR26][R4.64+0xf9], R9 ;  /* 0x0000f90904008986 */ /* 0x0001e8000c10111a */
[----:B------:R-:W4:Y:S01]  /*3cac0*/  @!P2 LDG.E.U8 R8, desc[UR26][R6.64+0xf8] ;  /* 0x0000f81a0608a981 */ /* 0x000f22000c1e1100 */
[----:B0-----:R-:W0:Y:S01]  /*3cad0*/  @!P2 LDC.64 R4, c[0x0][0x5c0] ;  /* 0x00017000ff04ab82 */ /* 0x001e220000000a00 */
[----:B------:R-:W-:Y:S01]  /*3cae0*/  IMAD.U32 R11, RZ, RZ, UR11 ;  /* 0x0000000bff0b7e24 */ /* 0x000fe2000f8e00ff */
[----:B------:R-:W-:-:S04]  /*3caf0*/  ISETP.LT.OR P1, PT, R28, 0xfa, !P1 ;  /* 0x000000fa1c00780c */ /* 0x000fc80004f21670 */
[----:B------:R-:W-:-:S04]  /*3cb00*/  @!P2 IADD3 R11, P0, P3, R11, UR13, R24 ;  /* 0x0000000d0b0bac10 */ /* 0x000fc8000fb1e018 */
[----:B------:R-:W-:Y:S02]  /*3cb10*/  @!P2 IADD3.X R10, R13, UR12, R30, P0, P3 ;  /* 0x0000000c0d0aac10 */ /* 0x000fe400087e641e */
[----:B0-----:R-:W-:-:S05]  /*3cb20*/  @!P2 IADD3 R4, P4, R11, R4, RZ ;  /* 0x000000040b04a210 */ /* 0x001fca0007f9e0ff */
[----:B------:R-:W-:Y:S01]  /*3cb30*/  @!P2 IMAD.X R5, R10, 0x1, R5, P4 ;  /* 0x000000010a05a824 */ /* 0x000fe200020e0605 */
[----:B----4-:R-:W-:-:S04]  /*3cb40*/  LOP3.LUT R8, R8, 0xff, RZ, 0xc0, !PT ;  /* 0x000000ff08087812 */ /* 0x010fc800078ec0ff */
[----:B------:R-:W-:-:S05]  /*3cb50*/  F2FP.F16.E4M3.UNPACK_B R8, R8 ;  /* 0x00000008ff08723e */ /* 0x000fca00020006ff */
[----:B------:R-:W-:-:S05]  /*3cb60*/  HADD2.F32 R8, -RZ, R8.H0_H0 ;  /* 0x20000008ff087230 */ /* 0x000fca0000004100 */
[----:B------:R-:W-:-:S04]  /*3cb70*/  FMUL R8, R8, UR18 ;  /* 0x0000001208087c20 */ /* 0x000fc80008400000 */
[----:B--2---:R-:W-:Y:S01]  /*3cb80*/  FFMA R8, R37, UR19, R8 ;  /* 0x0000001325087c23 */ /* 0x004fe20008000008 */
[----:B------:R-:W-:Y:S01]  /*3cb90*/  IADD3 R9, P0, R36, 0x180, RZ ;  /* 0x0000018024097810 */ /* 0x000fe20007f1e0ff */
[----:B------:R-:W-:Y:S01]  /*3cba0*/  IMAD.U32 R13, RZ, RZ, UR11 ;  /* 0x0000000bff0d7e24 */ /* 0x000fe2000f8e00ff */
[----:B------:R-:W2:Y:S02]  /*3cbb0*/  LDL.LU R37, [R1+0xa5c] ;  /* 0x000a5c0001257983 */ /* 0x000ea40000300800 */
[----:B------:R-:W-:Y:S02]  /*3cbc0*/  F2FP.SATFINITE.E4M3.F32.PACK_AB_MERGE_C R11, RZ, R8, RZ ;  /* 0x00000008ff0b723e */ /* 0x000fe400048070ff */
[----:B------:R-:W-:-:S03]  /*3cbd0*/  PRMT R8, RZ, 0x7610, R8 ;  /* 0x00007610ff087816 */ /* 0x000fc60000000008 */
[----:B------:R0:W-:Y:S04]  /*3cbe0*/  @!P2 STG.E.U8 desc[UR26][R4.64+0xf8], R11 ;  /* 0x0000f80b0400a986 */ /* 0x0001e8000c10111a */
[----:B------:R1:W4:Y:S02]  /*3cbf0*/  @!P1 LDG.E.U8 R8, desc[UR26][R6.64+0xf9] ;  /* 0x0000f91a06089981 */ /* 0x000324000c1e1100 */
[----:B-1----:R-:W1:Y:S01]  /*3cc00*/  @!P1 LDC.64 R6, c[0x0][0x5c0] ;  /* 0x00017000ff069b82 */ /* 0x002e620000000a00 */
[----:B------:R-:W-:Y:S01]  /*3cc10*/  IMAD.X R10, RZ, RZ, R39, P0 ;  /* 0x000000ffff0a7224 */ /* 0x000fe200000e0627 */
[----:B------:R-:W-:Y:S02]  /*3cc20*/  ISETP.GE.AND P0, PT, R29, 0x181, PT ;  /* 0x000001811d00780c */ /* 0x000fe40003f06270 */
[----:B0-----:R-:W-:Y:S01]  /*3cc30*/  @!P1 IADD3 R11, P4, P5, R13, UR13, R24 ;  /* 0x0000000d0d0b9c10 */ /* 0x001fe2000fd9e018 */
[----:B------:R-:W-:-:S04]  /*3cc40*/  IMAD.WIDE.U32 R4, R9, UR20, R34 ;  /* 0x0000001409047c25 */ /* 0x000fc8000f8e0022 */
[----:B------:R-:W-:Y:S01]  /*3cc50*/  IMAD R10, R10, UR20, RZ ;  /* 0x000000140a0a7c24 */ /* 0x000fe2000f8e02ff */
[----:B------:R-:W-:Y:S02]  /*3cc60*/  ISETP.LT.OR P2, PT, R28, 0x1, !P0 ;  /* 0x000000011c00780c */ /* 0x000fe40004741670 */
[----:B------:R-:W-:Y:S01]  /*3cc70*/  @!P1 IADD3.X R12, R15, UR12, R30, P4, P5 ;  /* 0x0000000c0f0c9c10 */ /* 0x000fe2000a7ea41e */
[--C-:B------:R-:W-:Y:S01]  /*3cc80*/  IMAD R9, R9, UR21, R10.reuse ;  /* 0x0000001509097c24 */ /* 0x100fe2000f8e020a */
[----:B------:R-:W-:Y:S02]  /*3cc90*/  IADD3 R4, P4, R4, UR22, RZ ;  /* 0x0000001604047c10 */ /* 0x000fe4000ff9e0ff */
[----:B------:R-:W-:Y:S02]  /*3cca0*/  PRMT R10, RZ, 0x7610, R10 ;  /* 0x00007610ff0a7816 */ /* 0x000fe4000000000a */
[----:B------:R-:W-:Y:S02]  /*3ccb0*/  IADD3.X R5, R5, UR23, R9, P4, !PT ;  /* 0x0000001705057c10 */ /* 0x000fe4000a7fe409 */
[----:B-1----:R-:W-:-:S05]  /*3ccc0*/  @!P1 IADD3 R6, P3, R11, R6, RZ ;  /* 0x000000060b069210 */ /* 0x002fca0007f7e0ff */
[----:B------:R-:W-:Y:S01]  /*3ccd0*/  @!P1 IMAD.X R7, R12, 0x1, R7, P3 ;  /* 0x000000010c079824 */ /* 0x000fe200018e0607 */
[----:B----4-:R-:W-:-:S04]  /*3cce0*/  LOP3.LUT R8, R8, 0xff, RZ, 0xc0, !PT ;  /* 0x000000ff08087812 */ /* 0x010fc800078ec0ff */
[----:B------:R-:W-:-:S05]  /*3ccf0*/  F2FP.F16.E4M3.UNPACK_B R8, R8 ;  /* 0x00000008ff08723e */ /* 0x000fca00020006ff */
[----:B------:R-:W-:-:S05]  /*3cd00*/  HADD2.F32 R8, -RZ, R8.H0_H0 ;  /* 0x20000008ff087230 */ /* 0x000fca0000004100 */
[----:B------:R-:W-:-:S04]  /*3cd10*/  FMUL R8, R8, UR18 ;  /* 0x0000001208087c20 */ /* 0x000fc80008400000 */
[----:B---3--:R-:W-:Y:S01]  /*3cd20*/  FFMA R8, R40, UR19, R8 ;  /* 0x0000001328087c23 */ /* 0x008fe20008000008 */
[----:B------:R-:W-:Y:S01]  /*3cd30*/  ISETP.LT.OR P3, PT, R28, 0x2, !P0 ;  /* 0x000000021c00780c */ /* 0x000fe20004761670 */
[----:B------:R-:W3:Y:S03]  /*3cd40*/  LDL.LU R40, [R1+0xa60] ;  /* 0x000a600001287983 */ /* 0x000ee60000300800 */
[----:B------:R-:W-:Y:S02]  /*3cd50*/  F2FP.SATFINITE.E4M3.F32.PACK_AB_MERGE_C R11, RZ, R8, RZ ;  /* 0x00000008ff0b723e */ /* 0x000fe400048070ff */
[----:B------:R-:W0:Y:S03]  /*3cd60*/  @!P2 LDC.64 R8, c[0x0][0x5c0] ;  /* 0x00017000ff08ab82 */ /* 0x000e260000000a00 */
[----:B------:R1:W-:Y:S04]  /*3cd70*/  @!P1 STG.E.U8 desc[UR26][R6.64+0xf9], R11 ;  /* 0x0000f90b06009986 */ /* 0x0003e8000c10111a */
[----:B------:R-:W4:Y:S01]  /*3cd80*/  @!P2 LDG.E.U8 R10, desc[UR26][R4.64] ;  /* 0x0000001a040aa981 */ /* 0x000f22000c1e1100 */
[----:B-1----:R-:W-:-:S02]  /*3cd90*/  @!P2 IMAD.MOV.U32 R6, RZ, RZ, R24 ;  /* 0x000000ffff06a224 */ /* 0x002fc400078e0018 */
[----:B------:R-:W-:Y:S02]  /*3cda0*/  @!P2 IMAD.MOV.U32 R7, RZ, RZ, R30 ;  /* 0x000000ffff07a224 */ /* 0x000fe400078e001e */
[----:B------:R-:W-:-:S04]  /*3cdb0*/  @!P2 IMAD.WIDE.U32 R6, R2, 0x180, R6 ;  /* 0x000001800206a825 */ /* 0x000fc800078e0006 */
[----:B------:R-:W-:Y:S01]  /*3cdc0*/  @!P2 IMAD R11, R3, 0x180, RZ ;  /* 0x00000180030ba824 */ /* 0x000fe200078e02ff */
[----:B0-----:R-:W-:Y:S02]  /*3cdd0*/  @!P2 IADD3 R6, P1, R6, R8, RZ ;  /* 0x000000080606a210 */ /* 0x001fe40007f3e0ff */
[----:B------:R-:W-:Y:S02]  /*3cde0*/  PRMT R8, RZ, 0x7610, R8 ;  /* 0x00007610ff087816 */ /* 0x000fe40000000008 */
[----:B------:R-:W-:Y:S02]  /*3cdf0*/  @!P2 IADD3.X R7, R9, R7, R11, P1, !PT ;  /* 0x000000070907a210 */ /* 0x000fe40000ffe40b */
[----:B----4-:R-:W-:-:S04]  /*3ce00*/  LOP3.LUT R10, R10, 0xff, RZ, 0xc0, !PT ;  /* 0x000000ff0a0a7812 */ /* 0x010fc800078ec0ff */
[----:B------:R-:W-:-:S05]  /*3ce10*/  F2FP.F16.E4M3.UNPACK_B R10, R10 ;  /* 0x0000000aff0a723e */ /* 0x000fca00020006ff */
[----:B------:R-:W-:-:S05]  /*3ce20*/  HADD2.F32 R10, -RZ, R10.H0_H0 ;  /* 0x2000000aff0a7230 */ /* 0x000fca0000004100 */
[----:B------:R-:W-:-:S04]  /*3ce30*/  FMUL R10, R10, UR18 ;  /* 0x000000120a0a7c20 */ /* 0x000fc80008400000 */
[----:B--2---:R-:W-:Y:S01]  /*3ce40*/  FFMA R10, R37, UR19, R10 ;  /* 0x00000013250a7c23 */ /* 0x004fe2000800000a */
[----:B------:R-:W-:Y:S01]  /*3ce50*/  ISETP.GE.AND P1, PT, R29, 0x189, PT ;  /* 0x000001891d00780c */ /* 0x000fe20003f26270 */
[----:B------:R-:W-:Y:S01]  /*3ce60*/  @!P3 IMAD R14, R3, 0x180, RZ ;  /* 0x00000180030eb824 */ /* 0x000fe200078e02ff */
[----:B------:R-:W2:Y:S04]  /*3ce70*/  LDL.LU R37, [R1+0xa64] ;  /* 0x000a640001257983 */ /* 0x000ea80000300800 */
[----:B------:R-:W4:Y:S01]  /*3ce80*/  LDL.LU R41, [R1+0xa68] ;  /* 0x000a680001297983 */ /* 0x000f220000300800 */
[----:B------:R-:W-:-:S05]  /*3ce90*/  F2FP.SATFINITE.E4M3.F32.PACK_AB_MERGE_C R11, RZ, R10, RZ ;  /* 0x0000000aff0b723e */ /* 0x000fca00048070ff */
[----:B------:R0:W-:Y:S04]  /*3cea0*/  @!P2 STG.E.U8 desc[UR26][R6.64], R11 ;  /* 0x0000000b0600a986 */ /* 0x0001e8000c10111a */
[----:B------:R-:W3:Y:S01]  /*3ceb0*/  @!P3 LDG.E.U8 R8, desc[UR26][R4.64+0x1] ;  /* 0x0000011a0408b981 */ /* 0x000ee2000c1e1100 */
[----:B------:R-:W-:-:S05]  /*3cec0*/  IADD3 R13, P2, R36, 0x188, RZ ;  /* 0x00000188240d7810 */ /* 0x000fca0007f5e0ff */
[----:B------:R-:W-:Y:S02]  /*3ced0*/  IMAD.X R38, RZ, RZ, R39, P2 ;  /* 0x000000ffff267224 */ /* 0x000fe400010e0627 */
[----:B0-----:R-:W-:Y:S02]  /*3cee0*/  @!P3 IMAD.MOV.U32 R6, RZ, RZ, R24 ;  /* 0x000000ffff06b224 */ /* 0x001fe400078e0018 */
[----:B------:R-:W-:Y:S02]  /*3cef0*/  @!P3 IMAD.MOV.U32 R7, RZ, RZ, R30 ;  /* 0x000000ffff07b224 */ /* 0x000fe400078e001e */
[----:B------:R-:W-:Y:S01]  /*3cf00*/  IMAD R38, R38, UR20, RZ ;  /* 0x0000001426267c24 */ /* 0x000fe2000f8e02ff */
[----:B------:R-:W-:Y:S01]  /*3cf10*/  ISETP.LT.OR P2, PT, R28, 0x1, !P1 ;  /* 0x000000011c00780c */ /* 0x000fe20004f41670 */
[----:B------:R-:W-:Y:S01]  /*3cf20*/  @!P3 IMAD.WIDE.U32 R6, R2, 0x180, R6 ;  /* 0x000001800206b825 */ /* 0x000fe200078e0006 */
[----:B---3--:R-:W-:Y:S02]  /*3cf30*/  LOP3.LUT R10, R8, 0xff, RZ, 0xc0, !PT ;  /* 0x000000ff080a7812 */ /* 0x008fe400078ec0ff */
[----:B------:R-:W0:Y:S02]  /*3cf40*/  @!P3 LDC.64 R8, c[0x0][0x5c0] ;  /* 0x00017000ff08bb82 */ /* 0x000e240000000a00 */
[----:B------:R-:W-:-:S05]  /*3cf50*/  F2FP.F16.E4M3.UNPACK_B R10, R10 ;  /* 0x0000000aff0a723e */ /* 0x000fca00020006ff */
[----:B------:R-:W-:-:S05]  /*3cf60*/  HADD2.F32 R10, -RZ, R10.H0_H0 ;  /* 0x2000000aff0a7230 */ /* 0x000fca0000004100 */
[----:B------:R-:W-:-:S04]  /*3cf70*/  FMUL R10, R10, UR18 ;  /* 0x000000120a0a7c20 */ /* 0x000fc80008400000 */
[----:B------:R-:W-:Y:S01]  /*3cf80*/  FFMA R12, R40, UR19, R10 ;  /* 0x00000013280c7c23 */ /* 0x000fe2000800000a */
[----:B------:R-:W-:-:S04]  /*3cf90*/  IMAD.WIDE.U32 R10, R13, UR20, R34 ;  /* 0x000000140d0a7c25 */ /* 0x000fc8000f8e0022 */
[----:B------:R-:W-:Y:S01]  /*3cfa0*/  IMAD R13, R13, UR21, R38 ;  /* 0x000000150d0d7c24 */ /* 0x000fe2000f8e0226 */
[----:B------:R-:W-:Y:S02]  /*3cfb0*/  F2FP.SATFINITE.E4M3.F32.PACK_AB_MERGE_C R15, RZ, R12, RZ ;  /* 0x0000000cff0f723e */ /* 0x000fe400048070ff */
[----:B0-----:R-:W-:Y:S02]  /*3cfc0*/  @!P3 IADD3 R8, P5, R6, R8, RZ ;  /* 0x000000080608b210 */ /* 0x001fe40007fbe0ff */
[----:B------:R-:W-:Y:S02]  /*3cfd0*/  IADD3 R6, P4, R10, UR22, RZ ;  /* 0x000000160a067c10 */ /* 0x000fe4000ff9e0ff */
[----:B------:R-:W-:Y:S02]  /*3cfe0*/  PRMT R12, RZ, 0x7610, R12 ;  /* 0x00007610ff0c7816 */ /* 0x000fe4000000000c */
[----:B------:R-:W-:Y:S02]  /*3cff0*/  @!P3 IADD3.X R9, R9, R7, R14, P5, !PT ;  /* 0x000000070909b210 */ /* 0x000fe40002ffe40e */
[----:B------:R-:W-:-:S02]  /*3d000*/  IADD3.X R7, R11, UR23, R13, P4, !PT ;  /* 0x000000170b077c10 */ /* 0x000fc4000a7fe40d */
[----:B------:R-:W0:Y:S01]  /*3d010*/  @!P2 LDC.64 R10, c[0x0][0x5c0] ;  /* 0x00017000ff0aab82 */ /* 0x000e220000000a00 */
[----:B------:R1:W-:Y:S04]  /*3d020*/  @!P3 STG.E.U8 desc[UR26][R8.64+0x1], R15 ;  /* 0x0000010f0800b986 */ /* 0x0003e8000c10111a */
[----:B------:R-:W3:Y:S01]  /*3d030*/  @!P2 LDG.E.U8 R12, desc[UR26][R6.64] ;  /* 0x0000001a060ca981 */ /* 0x000ee2000c1e1100 */
[----:B------:R-:W-:Y:S01]  /*3d040*/  @!P2 IMAD R13, R3, 0x180, RZ ;  /* 0x00000180030da824 */ /* 0x000fe200078e02ff */
[----:B------:R-:W-:Y:S01]  /*3d050*/  ISETP.LT.OR P3, PT, R28, 0x2, !P1 ;  /* 0x000000021c00780c */ /* 0x000fe20004f61670 */
[----:B-1----:R-:W-:Y:S02]  /*3d060*/  @!P2 IMAD.MOV.U32 R8, RZ, RZ, R24 ;  /* 0x000000ffff08a224 */ /* 0x002fe400078e0018 */
[----:B------:R-:W-:-:S02]  /*3d070*/  @!P2 IMAD.MOV.U32 R9, RZ, RZ, R30 ;  /* 0x000000ffff09a224 */ /* 0x000fc400078e001e */
[----:B------:R-:W-:-:S04]  /*3d080*/  @!P2 IMAD.WIDE.U32 R8, R2, 0x180, R8 ;  /* 0x000001800208a825 */ /* 0x000fc800078e0008 */
[----:B------:R-:W-:Y:S01]  /*3d090*/  @!P2 IMAD.IADD R14, R9, 0x1, R13 ;  /* 0x00000001090ea824 */ /* 0x000fe200078e020d */
[----:B0-----:R-:W-:-:S04]  /*3d0a0*/  @!P2 IADD3 R8, P4, P5, R8, UR11, R10 ;  /* 0x0000000b0808ac10 */ /* 0x001fc8000fd9e00a */
[----:B------:R-:W-:Y:S02]  /*3d0b0*/  @!P2 IADD3.X R9, R14, UR10, R11, P4, P5 ;  /* 0x0000000a0e09ac10 */ /* 0x000fe4000a7ea40b */
[----:B------:R-:W0:Y:S01]  /*3d0c0*/  @!P3 LDC.64 R10, c[0x0][0x5c0] ;  /* 0x00017000ff0abb82 */ /* 0x000e220000000a00 */
[----:B---3--:R-:W-:-:S04]  /*3d0d0*/  LOP3.LUT R12, R12, 0xff, RZ, 0xc0, !PT ;  /* 0x000000ff0c0c7812 */ /* 0x008fc800078ec0ff */
[----:B------:R-:W-:-:S05]  /*3d0e0*/  F2FP.F16.E4M3.UNPACK_B R12, R12 ;  /* 0x0000000cff0c723e */ /* 0x000fca00020006ff */
[----:B------:R-:W-:-:S05]  /*3d0f0*/  HADD2.F32 R12, -RZ, R12.H0_H0 ;  /* 0x2000000cff0c7230 */ /* 0x000fca0000004100 */
[----:B------:R-:W-:-:S04]  /*3d100*/  FMUL R12, R12, UR18 ;  /* 0x000000120c0c7c20 */ /* 0x000fc80008400000 */
[----:B--2---:R-:W-:Y:S01]  /*3d110*/  FFMA R12, R37, UR19, R12 ;  /* 0x00000013250c7c23 */ /* 0x004fe2000800000c */
[----:B------:R-:W-:Y:S01]  /*3d120*/  @!P3 IMAD R15, R3, 0x180, RZ ;  /* 0x00000180030fb824 */ /* 0x000fe200078e02ff */
[----:B------:R-:W2:Y:S04]  /*3d130*/  LDL.LU R37, [R1+0xa6c] ;  /* 0x000a6c0001257983 */ /* 0x000ea80000300800 */
[----:B------:R-:W3:Y:S01]  /*3d140*/  LDL.LU R40, [R1+0xa70] ;  /* 0x000a700001287983 */ /* 0x000ee20000300800 */
[----:B------:R-:W-:Y:S02]  /*3d150*/  F2FP.SATFINITE.E4M3.F32.PACK_AB_MERGE_C R13, RZ, R12, RZ ;  /* 0x0000000cff0d723e */ /* 0x000fe400048070ff */
[----:B------:R-:W-:-:S03]  /*3d160*/  PRMT R12, RZ, 0x7610, R12 ;  /* 0x00007610ff0c7816 */ /* 0x000fc6000000000c */
[----:B------:R1:W-:Y:S04]  /*3d170*/  @!P2 STG.E.U8 desc[UR26][R8.64], R13 ;  /* 0x0000000d0800a986 */ /* 0x0003e8000c10111a */
[----:B------:R-:W4:Y:S01]  /*3d180*/  @!P3 LDG.E.U8 R12, desc[UR26][R6.64+0x1] ;  /* 0x0000011a060cb981 */ /* 0x000f22000c1e1100 */
[----:B------:R-:W-:Y:S01]  /*3d190*/  ISETP.LT.OR P2, PT, R28, 0x9, !P0 ;  /* 0x000000091c00780c */ /* 0x000fe20004741670 */
[----:B-1----:R-:W-:Y:S02]  /*3d1a0*/  @!P3 IMAD.MOV.U32 R8, RZ, RZ, R24 ;  /* 0x000000ffff08b224 */ /* 0x002fe400078e0018 */
[----:B------:R-:W-:Y:S02]  /*3d1b0*/  @!P3 IMAD.MOV.U32 R9, RZ, RZ, R30 ;  /* 0x000000ffff09b224 */ /* 0x000fe400078e001e */
[----:B------:R-:W-:-:S04]  /*3d1c0*/  @!P3 IMAD.WIDE.U32 R8, R2, 0x180, R8 ;  /* 0x000001800208b825 */ /* 0x000fc800078e0008 */
[----:B------:R-:W-:Y:S01]  /*3d1d0*/  @!P3 IMAD.IADD R14, R9, 0x1, R15 ;  /* 0x00000001090eb824 */ /* 0x000fe200078e020f */
[----:B0-----:R-:W-:-:S04]  /*3d1e0*/  @!P3 IADD3 R8, P4, P5, R8, UR11, R10 ;  /* 0x0000000b0808bc10 */ /* 0x001fc8000fd9e00a */
[----:B------:R-:W-:Y:S02]  /*3d1f0*/  @!P3 IADD3.X R9, R14, UR10, R11, P4, P5 ;  /* 0x0000000a0e09bc10 */ /* 0x000fe4000a7ea40b */
[----:B------:R-:W0:Y:S01]  /*3d200*/  @!P2 LDC.64 R10, c[0x0][0x5c0] ;  /* 0x00017000ff0aab82 */ /* 0x000e220000000a00 */
        /* <DEDUP_REMOVED lines=13> */
[----:B------:R-:W-:Y:S01]  /*3d2e0*/  @!P2 IMAD R13, R3, 0x180, RZ ;  /* 0x00000180030da824 */ /* 0x000fe200078e02ff */
[----:B0-----:R-:W-:-:S04]  /*3d2f0*/  @!P2 IADD3 R8, P4, R8, R10, RZ ;  /* 0x0000000a0808a210 */ /* 0x001fc80007f9e0ff */
[----:B------:R-:W-:Y:S02]  /*3d300*/  @!P2 IADD3.X R9, R11, R9, R13, P4, !PT ;  /* 0x000000090b09a210 */ /* 0x000fe400027fe40d */
[----:B------:R-:W0:Y:S01]  /*3d310*/  @!P3 LDC.64 R10, c[0x0][0x5c0] ;  /* 0x00017000ff0abb82 */ /* 0x000e220000000a00 */
[----:B----4-:R-:W-:-:S04]  /*3d320*/  LOP3.LUT R12, R12, 0xff, RZ, 0xc0, !PT ;  /* 0x000000ff0c0c7812 */ /* 0x010fc800078ec0ff */
[----:B------:R-:W-:-:S05]  /*3d330*/  F2FP.F16.E4M3.UNPACK_B R12, R12 ;  /* 0x0000000cff0c723e */ /* 0x000fca00020006ff */
[----:B------:R-:W-:-:S05]  /*3d340*/  HADD2.F32 R12, -RZ, R12.H0_H0 ;  /* 0x2000000cff0c7230 */ /* 0x000fca0000004100 */
[----:B------:R-:W-:-:S04]  /*3d350*/  FMUL R12, R12, UR18 ;  /* 0x000000120c0c7c20 */ /* 0x000fc80008400000 */
[----:B--2---:R-:W-:Y:S02]  /*3d360*/  FFMA R12, R37, UR19, R12 ;  /* 0x00000013250c7c23 */ /* 0x004fe4000800000c */
[----:B------:R-:W2:Y:S04]  /*3d370*/  LDL.LU R37, [R1+0xa74] ;  /* 0x000a740001257983 */ /* 0x000ea80000300800 */
[----:B------:R-:W4:Y:S01]  /*3d380*/  LDL.LU R41, [R1+0xa78] ;  /* 0x000a780001297983 */ /* 0x000f220000300800 */
[----:B------:R-:W-:Y:S02]  /*3d390*/  F2FP.SATFINITE.E4M3.F32.PACK_AB_MERGE_C R13, RZ, R12, RZ ;  /* 0x0000000cff0d723e */ /* 0x000fe400048070ff */
[----:B------:R-:W-:-:S03]  /*3d3a0*/  PRMT R12, RZ, 0x7610, R12 ;  /* 0x00007610ff0c7816 */ /* 0x000fc6000000000c */
[----:B------:R1:W-:Y:S04]  /*3d3b0*/  @!P2 STG.E.U8 desc[UR26][R8.64+0x8], R13 ;  /* 0x0000080d0800a986 */ /* 0x0003e8000c10111a */
[----:B------:R-:W3:Y:S01]  /*3d3c0*/  @!P3 LDG.E.U8 R12, desc[UR26][R4.64+0x9] ;  /* 0x0000091a040cb981 */ /* 0x000ee2000c1e1100 */
        /* <DEDUP_REMOVED lines=17> */
[----:B------:R-:W-:Y:S01]  /*3d4e0*/  @!P2 IMAD R15, R3, 0x180, RZ ;  /* 0x00000180030fa824 */ /* 0x000fe200078e02ff */
        /* <DEDUP_REMOVED lines=227> */
[--C-:B0-----:R-:W-:Y:S02]  /*3e320*/  @!P2 IADD3 R8, P4, P5, R8, UR11, R10.reuse ;  /* 0x0000000b0808ac10 */ /* 0x101fe4000fd9e00a */
[----:B------:R-:W-:Y:S02]  /*3e330*/  PRMT R10, RZ, 0x7610, R10 ;  /* 0x00007610ff0a7816 */ /* 0x000fe4000000000a */
[----:B------:R-:W-:Y:S02]  /*3e340*/  @!P2 IADD3.X R9, R14, UR10, R11, P4, P5 ;  /* 0x0000000a0e09ac10 */ /* 0x000fe4000a7ea40b */
[----:B---3--:R-:W-:-:S04]  /*3e350*/  LOP3.LUT R12, R12, 0xff, RZ, 0xc0, !PT ;  /* 0x000000ff0c0c7812 */ /* 0x008fc800078ec0ff */
[----:B------:R-:W-:-:S05]  /*3e360*/  F2FP.F16.E4M3.UNPACK_B R12, R12 ;  /* 0x0000000cff0c723e */ /* 0x000fca00020006ff */
[----:B------:R-:W-:-:S05]  /*3e370*/  HADD2.F32 R12, -RZ, R12.H0_H0 ;  /* 0x2000000cff0c7230 */ /* 0x000fca0000004100 */
[----:B------:R-:W-:-:S04]  /*3e380*/  FMUL R12, R12, UR18 ;  /* 0x000000120c0c7c20 */ /* 0x000fc80008400000 */
[----:B--2---:R-:W-:Y:S01]  /*3e390*/  FFMA R12, R37, UR19, R12 ;  /* 0x00000013250c7c23 */ /* 0x004fe2000800000c */
[----:B------:R-:W-:Y:S02]  /*3e3a0*/  @!P3 IMAD.MOV.U32 R11, RZ, RZ, R30 ;  /* 0x000000ffff0bb224 */ /* 0x000fe400078e001e */
[----:B------:R-:W-:Y:S01]  /*3e3b0*/  @!P3 IMAD R15, R3, 0x180, RZ ;  /* 0x00000180030fb824 */ /* 0x000fe200078e02ff */
[----:B------:R-:W2:Y:S04]  /*3e3c0*/  LDL.LU R37, [R1+0xaac] ;  /* 0x000aac0001257983 */ /* 0x000ea80000300800 */
[----:B------:R-:W3:Y:S01]  /*3e3d0*/  LDL.LU R40, [R1+0xab0] ;  /* 0x000ab00001287983 */ /* 0x000ee20000300800 */
[----:B------:R-:W-:-:S05]  /*3e3e0*/  F2FP.SATFINITE.E4M3.F32.PACK_AB_MERGE_C R13, RZ, R12, RZ ;  /* 0x0000000cff0d723e */ /* 0x000fca00048070ff */
[----:B------:R0:W-:Y:S04]  /*3e3f0*/  @!P2 STG.E.U8 desc[UR26][R8.64+0x20], R13 ;  /* 0x0000200d0800a986 */ /* 0x0001e8000c10111a */
[----:B------:R-:W4:Y:S01]  /*3e400*/  @!P3 LDG.E.U8 R10, desc[UR26][R6.64+0x21] ;  /* 0x0000211a060ab981 */ /* 0x000f22000c1e1100 */
[----:B0-----:R-:W0:Y:S01]  /*3e410*/  @!P3 LDC.64 R8, c[0x0][0x5c0] ;  /* 0x00017000ff08bb82 */ /* 0x001e220000000a00 */
[----:B------:R-:W-:Y:S02]  /*3e420*/  ISETP.LT.OR P2, PT, R28, 0x29, !P0 ;  /* 0x000000291c00780c */ /* 0x000fe40004741670 */
[----:B----4-:R-:W-:-:S04]  /*3e430*/  LOP3.LUT R10, R10, 0xff, RZ, 0xc0, !PT ;  /* 0x000000ff0a0a7812 */ /* 0x010fc800078ec0ff */
[----:B------:R-:W-:-:S05]  /*3e440*/  F2FP.F16.E4M3.UNPACK_B R10, R10 ;  /* 0x0000000aff0a723e */ /* 0x000fca00020006ff */
[----:B------:R-:W-:Y:S02]  /*3e450*/  HADD2.F32 R12, -RZ, R10.H0_H0 ;  /* 0x2000000aff0c7230 */ /* 0x000fe40000004100 */
[----:B------:R-:W-:-:S04]  /*3e460*/  @!P3 IMAD.MOV.U32 R10, RZ, RZ, R24 ;  /* 0x000000ffff0ab224 */ /* 0x000fc800078e0018 */
[----:B------:R-:W-:-:S04]  /*3e470*/  @!P3 IMAD.WIDE.U32 R10, R2, 0x180, R10 ;  /* 0x00000180020ab825 */ /* 0x000fc800078e000a */
[----:B------:R-:W-:Y:S01]  /*3e480*/  FMUL R12, R12, UR18 ;  /* 0x000000120c0c7c20 */ /* 0x000fe20008400000 */
[----:B------:R-:W-:-:S03]  /*3e490*/  @!P3 IMAD.IADD R14, R11, 0x1, R15 ;  /* 0x000000010b0eb824 */ /* 0x000fc600078e020f */
[----:B------:R-:W-:Y:S01]  /*3e4a0*/  FFMA R12, R41, UR19, R12 ;  /* 0x00000013290c7c23 */ /* 0x000fe2000800000c */
[----:B0-----:R-:W-:Y:S02]  /*3e4b0*/  @!P3 IADD3 R8, P4, P5, R10, UR11, R8 ;  /* 0x0000000b0a08bc10 */ /* 0x001fe4000fd9e008 */
[----:B------:R-:W-:Y:S02]  /*3e4c0*/  PRMT R10, RZ, 0x7610, R10 ;  /* 0x00007610ff0a7816 */ /* 0x000fe4000000000a */
[----:B------:R-:W-:Y:S02]  /*3e4d0*/  @!P3 IADD3.X R9, R14, UR10, R9, P4, P5 ;  /* 0x0000000a0e09bc10 */ /* 0x000fe4000a7ea409 */
[----:B------:R-:W-:-:S05]  /*3e4e0*/  F2FP.SATFINITE.E4M3.F32.PACK_AB_MERGE_C R13, RZ, R12, RZ ;  /* 0x0000000cff0d723e */ /* 0x000fca00048070ff */
[----:B------:R0:W-:Y:S04]  /*3e4f0*/  @!P3 STG.E.U8 desc[UR26][R8.64+0x21], R13 ;  /* 0x0000210d0800b986 */ /* 0x0001e8000c10111a */
[----:B------:R-:W4:Y:S01]  /*3e500*/  @!P2 LDG.E.U8 R10, desc[UR26][R4.64+0x28] ;  /* 0x0000281a040aa981 */ /* 0x000f22000c1e1100 */
[----:B0-----:R-:W0:Y:S01]  /*3e510*/  @!P2 LDC.64 R8, c[0x0][0x5c0] ;  /* 0x00017000ff08ab82 */ /* 0x001e220000000a00 */
[----:B------:R-:W-:Y:S01]  /*3e520*/  @!P2 IMAD.MOV.U32 R11, RZ, RZ, R30 ;  /* 0x000000ffff0ba224 */ /* 0x000fe200078e001e */
[----:B------:R-:W-:Y:S01]  /*3e530*/  ISETP.LT.OR P3, PT, R28, 0x2a, !P0 ;  /* 0x0000002a1c00780c */ /* 0x000fe20004761670 */
[----:B------:R-:W-:Y:S01]  /*3e540*/  @!P2 IMAD R13, R3, 0x180, RZ ;  /* 0x00000180030da824 */ /* 0x000fe200078e02ff */
[----:B----4-:R-:W-:-:S04]  /*3e550*/  LOP3.LUT R10, R10, 0xff, RZ, 0xc0, !PT ;  /* 0x000000ff0a0a7812 */ /* 0x010fc800078ec0ff */
[----:B------:R-:W-:-:S05]  /*3e560*/  F2FP.F16.E4M3.UNPACK_B R10, R10 ;  /* 0x0000000aff0a723e */ /* 0x000fca00020006ff */
[----:B------:R-:W-:-:S05]  /*3e570*/  HADD2.F32 R10, -RZ, R10.H0_H0 ;  /* 0x2000000aff0a7230 */ /* 0x000fca0000004100 */
[----:B------:R-:W-:Y:S01]  /*3e580*/  FMUL R12, R10, UR18 ;  /* 0x000000120a0c7c20 */ /* 0x000fe20008400000 */
[----:B------:R-:W-:-:S04]  /*3e590*/  @!P2 IMAD.MOV.U32 R10, RZ, RZ, R24 ;  /* 0x000000ffff0aa224 */ /* 0x000fc800078e0018 */
[----:B------:R-:W-:-:S04]  /*3e5a0*/  @!P2 IMAD.WIDE.U32 R10, R2, 0x180, R10 ;  /* 0x00000180020aa825 */ /* 0x000fc800078e000a */
[----:B--2---:R-:W-:Y:S02]  /*3e5b0*/  FFMA R12, R37, UR19, R12 ;  /* 0x00000013250c7c23 */ /* 0x004fe4000800000c */
[----:B------:R-:W2:Y:S04]  /*3e5c0*/  LDL.LU R37, [R1+0xab4] ;  /* 0x000ab40001257983 */ /* 0x000ea80000300800 */
[----:B------:R-:W4:Y:S01]  /*3e5d0*/  LDL.LU R41, [R1+0xab8] ;  /* 0x000ab80001297983 */ /* 0x000f220000300800 */
[----:B0-----:R-:W-:Y:S02]  /*3e5e0*/  @!P2 IADD3 R8, P4, R10, R8, RZ ;  /* 0x000000080a08a210 */ /* 0x001fe40007f9e0ff */
[----:B------:R-:W-:Y:S02]  /*3e5f0*/  PRMT R10, RZ, 0x7610, R10 ;  /* 0x00007610ff0a7816 */ /* 0x000fe4000000000a */
[----:B------:R-:W-:-:S02]  /*3e600*/  @!P2 IADD3.X R9, R9, R11, R13, P4, !PT ;  /* 0x0000000b0909a210 */ /* 0x000fc400027fe40d */
[----:B------:R-:W-:-:S05]  /*3e610*/  F2FP.SATFINITE.E4M3.F32.PACK_AB_MERGE_C R13, RZ, R12, RZ ;  /* 0x0000000cff0d723e */ /* 0x000fca00048070ff */
[----:B------:R0:W-:Y:S04]  /*3e620*/  @!P2 STG.E.U8 desc[UR26][R8.64+0x28], R13 ;  /* 0x0000280d0800a986 */ /* 0x0001e8000c10111a */
[----:B------:R-:W3:Y:S01]  /*3e630*/  @!P3 LDG.E.U8 R10, desc[UR26][R4.64+0x29] ;  /* 0x0000291a040ab981 */ /* 0x000ee2000c1e1100 */
[----:B0-----:R-:W0:Y:S01]  /*3e640*/  @!P3 LDC.64 R8, c[0x0][0x5c0] ;  /* 0x00017000ff08bb82 */ /* 0x001e220000000a00 */
[----:B------:R-:W-:Y:S01]  /*3e650*/  @!P3 IMAD.MOV.U32 R11, RZ, RZ, R30 ;  /* 0x000000ffff0bb224 */ /* 0x000fe200078e001e */
[----:B------:R-:W-:Y:S01]  /*3e660*/  ISETP.LT.OR P2, PT, R28, 0x29, !P1 ;  /* 0x000000291c00780c */ /* 0x000fe20004f41670 */
[----:B------:R-:W-:Y:S01]  /*3e670*/  @!P3 IMAD R13, R3, 0x180, RZ ;  /* 0x00000180030db824 */ /* 0x000fe200078e02ff */
[----:B---3--:R-:W-:-:S04]  /*3e680*/  LOP3.LUT R10, R10, 0xff, RZ, 0xc0, !PT ;  /* 0x000000ff0a0a7812 */ /* 0x008fc800078ec0ff */
[----:B------:R-:W-:-:S05]  /*3e690*/  F2FP.F16.E4M3.UNPACK_B R10, R10 ;  /* 0x0000000aff0a723e */ /* 0x000fca00020006ff */
[----:B------:R-:W-:-:S05]  /*3e6a0*/  HADD2.F32 R10, -RZ, R10.H0_H0 ;  /* 0x2000000aff0a7230 */ /* 0x000fca0000004100 */
[----:B------:R-:W-:Y:S01]  /*3e6b0*/  FMUL R12, R10, UR18 ;  /* 0x000000120a0c7c20 */ /* 0x000fe20008400000 */
[----:B------:R-:W-:-:S04]  /*3e6c0*/  @!P3 IMAD.MOV.U32 R10, RZ, RZ, R24 ;  /* 0x000000ffff0ab224 */ /* 0x000fc800078e0018 */
[----:B------:R-:W-:-:S04]  /*3e6d0*/  @!P3 IMAD.WIDE.U32 R10, R2, 0x180, R10 ;  /* 0x00000180020ab825 */ /* 0x000fc800078e000a */
[----:B------:R-:W-:Y:S01]  /*3e6e0*/  FFMA R12, R40, UR19, R12 ;  /* 0x00000013280c7c23 */ /* 0x000fe2000800000c */
[----:B0-----:R-:W-:Y:S02]  /*3e6f0*/  @!P3 IADD3 R8, P4, R10, R8, RZ ;  /* 0x000000080a08b210 */ /* 0x001fe40007f9e0ff */
[----:B------:R-:W-:Y:S02]  /*3e700*/  PRMT R10, RZ, 0x7610, R10 ;  /* 0x00007610ff0a7816 */ /* 0x000fe4000000000a */
[----:B------:R-:W-:Y:S02]  /*3e710*/  @!P3 IADD3.X R9, R9, R11, R13, P4, !PT ;  /* 0x0000000b0909b210 */ /* 0x000fe400027fe40d */
[----:B------:R-:W-:-:S05]  /*3e720*/  F2FP.SATFINITE.E4M3.F32.PACK_AB_MERGE_C R13, RZ, R12, RZ ;  /* 0x0000000cff0d723e */ /* 0x000fca00048070ff */
[----:B------:R0:W-:Y:S04]  /*3e730*/  @!P3 STG.E.U8 desc[UR26][R8.64+0x29], R13 ;  /* 0x0000290d0800b986 */ /* 0x0001e8000c10111a */
[----:B------:R-:W3:Y:S01]  /*3e740*/  @!P2 LDG.E.U8 R10, desc[UR26][R6.64+0x28] ;  /* 0x0000281a060aa981 */ /* 0x000ee2000c1e1100 */
[----:B0-----:R-:W0:Y:S01]  /*3e750*/  @!P2 LDC.64 R8, c[0x0][0x5c0] ;  /* 0x00017000ff08ab82 */ /* 0x001e220000000a00 */
[----:B------:R-:W-:Y:S02]  /*3e760*/  @!P2 IMAD.MOV.U32 R11, RZ, RZ, R30 ;  /* 0x000000ffff0ba224 */ /* 0x000fe400078e001e */
[----:B------:R-:W-:Y:S01]  /*3e770*/  @!P2 IMAD R15, R3, 0x180, RZ ;  /* 0x00000180030fa824 */ /* 0x000fe200078e02ff */
[----:B------:R-:W-:Y:S02]  /*3e780*/  ISETP.LT.OR P3, PT, R28, 0x2a, !P1 ;  /* 0x0000002a1c00780c */ /* 0x000fe40004f61670 */
[----:B---3--:R-:W-:-:S04]  /*3e790*/  LOP3.LUT R10, R10, 0xff, RZ, 0xc0, !PT ;  /* 0x000000ff0a0a7812 */ /* 0x008fc800078ec0ff */
[----:B------:R-:W-:-:S05]  /*3e7a0*/  F2FP.F16.E4M3.UNPACK_B R10, R10 ;  /* 0x0000000aff0a723e */ /* 0x000fca00020006ff */
[----:B------:R-:W-:Y:S02]  /*3e7b0*/  HADD2.F32 R12, -RZ, R10.H0_H0 ;  /* 0x2000000aff0c7230 */ /* 0x000fe40000004100 */
[----:B------:R-:W-:-:S04]  /*3e7c0*/  @!P2 IMAD.MOV.U32 R10, RZ, RZ, R24 ;  /* 0x000000ffff0aa224 */ /* 0x000fc800078e0018 */
[----:B------:R-:W-:-:S04]  /*3e7d0*/  @!P2 IMAD.WIDE.U32 R10, R2, 0x180, R10 ;  /* 0x00000180020aa825 */ /* 0x000fc800078e000a */
[----:B------:R-:W-:Y:S01]  /*3e7e0*/  FMUL R12, R12, UR18 ;  /* 0x000000120c0c7c20 */ /* 0x000fe20008400000 */
[----:B------:R-:W-:-:S03]  /*3e7f0*/  @!P2 IMAD.IADD R14, R11, 0x1, R15 ;  /* 0x000000010b0ea824 */ /* 0x000fc600078e020f */
[----:B--2---:R-:W-:Y:S01]  /*3e800*/  FFMA R12, R37, UR19, R12 ;  /* 0x00000013250c7c23 */ /* 0x004fe2000800000c */
[----:B0-----:R-:W-:Y:S02]  /*3e810*/  @!P2 IADD3 R8, P4, P5, R10, UR11, R8 ;  /* 0x0000000b0a08ac10 */ /* 0x001fe4000fd9e008 */
[----:B------:R-:W-:Y:S01]  /*3e820*/  PRMT R10, RZ, 0x7610, R10 ;  /* 0x00007610ff0a7816 */ /* 0x000fe2000000000a */
[----:B------:R-:W-:Y:S02]  /*3e830*/  @!P3 IMAD.MOV.U32 R11, RZ, RZ, R30 ;  /* 0x000000ffff0bb224 */ /* 0x000fe400078e001e */
[----:B------:R-:W-:Y:S01]  /*3e840*/  @!P3 IMAD R15, R3, 0x180, RZ ;  /* 0x00000180030fb824 */ /* 0x000fe200078e02ff */
[----:B------:R-:W-:Y:S02]  /*3e850*/  @!P2 IADD3.X R9, R14, UR10, R9, P4, P5 ;  /* 0x0000000a0e09ac10 */ /* 0x000fe4000a7ea409 */
[----:B------:R-:W-:Y:S01]  /*3e860*/  F2FP.SATFINITE.E4M3.F32.PACK_AB_MERGE_C R13, RZ, R12, RZ ;  /* 0x0000000cff0d723e */ /* 0x000fe200048070ff */
[----:B------:R-:W2:Y:S04]  /*3e870*/  LDL.LU R37, [R1+0xabc] ;  /* 0x000abc0001257983 */ /* 0x000ea80000300800 */
[----:B------:R-:W3:Y:S04]  /*3e880*/  LDL.LU R40, [R1+0xac0] ;  /* 0x000ac00001287983 */ /* 0x000ee80000300800 */
[----:B------:R0:W-:Y:S04]  /*3e890*/  @!P2 STG.E.U8 desc[UR26][R8.64+0x28], R13 ;  /* 0x0000280d0800a986 */ /* 0x0001e8000c10111a */
[----:B------:R-:W4:Y:S01]  /*3e8a0*/  @!P3 LDG.E.U8 R10, desc[UR26][R6.64+0x29] ;  /* 0x0000291a060ab981 */ /* 0x000f22000c1e1100 */
[----:B0-----:R-:W0:Y:S01]  /*3e8b0*/  @!P3 LDC.64 R8, c[0x0][0x5c0] ;  /* 0x00017000ff08bb82 */ /* 0x001e220000000a00 */
[----:B------:R-:W-:-:S02]  /*3e8c0*/  ISETP.LT.OR P2, PT, R28, 0x31, !P0 ;  /* 0x000000311c00780c */ /* 0x000fc40004741670 */
        /* <DEDUP_REMOVED lines=27> */
[----:B0-----:R-:W-:-:S04]  /*3ea80*/  @!P2 IADD3 R8, P4, R10, R8, RZ ;  /* 0x000000080a08a210 */ /* 0x001fc80007f9e0ff */
[----:B------:R-:W-:Y:S02]  /*3ea90*/  @!P2 IADD3.X R9, R9, R11, R13, P4, !PT ;  /* 0x0000000b0909a210 */ /* 0x000fe400027fe40d */
[----:B------:R-:W-:Y:S02]  /*3eaa0*/  F2FP.SATFINITE.E4M3.F32.PACK_AB_MERGE_C R13, RZ, R12, RZ ;  /* 0x0000000cff0d723e */ /* 0x000fe400048070ff */
[----:B------:R-:W-:Y:S01]  /*3eab0*/  PRMT R12, RZ, 0x7610, R12 ;  /* 0x00007610ff0c7816 */ /* 0x000fe2000000000c */
[----:B------:R-:W0:Y:S02]  /*3eac0*/  @!P3 LDC.64 R10, c[0x0][0x5c0] ;  /* 0x00017000ff0abb82 */ /* 0x000e240000000a00 */
[----:B------:R1:W-:Y:S04]  /*3ead0*/  @!P2 STG.E.U8 desc[UR26][R8.64+0x30], R13 ;  /* 0x0000300d0800a986 */ /* 0x0003e8000c10111a */
[----:B------:R-:W3:Y:S01]  /*3eae0*/  @!P3 LDG.E.U8 R12, desc[UR26][R4.64+0x31] ;  /* 0x0000311a040cb981 */ /* 0x000ee2000c1e1100 */
[----:B------:R-:W-:Y:S01]  /*3eaf0*/  ISETP.LT.OR P2, PT, R28, 0x31, !P1 ;  /* 0x000000311c00780c */ /* 0x000fe20004f41670 */
[----:B-1----:R-:W-:-:S02]  /*3eb00*/  @!P3 IMAD.MOV.U32 R8, RZ, RZ, R24 ;  /* 0x000000ffff08b224 */ /* 0x002fc400078e0018 */
        /* <DEDUP_REMOVED lines=18> */
[----:B------:R-:W-:Y:S01]  /*3ec30*/  @!P2 IMAD.MOV.U32 R11, RZ, RZ, R30 ;  /* 0x000000ffff0ba224 */ /* 0x000fe200078e001e */
[----:B---3--:R-:W-:-:S04]  /*3ec40*/  LOP3.LUT R12, R12, 0xff, RZ, 0xc0, !PT ;  /* 0x000000ff0c0c7812 */ /* 0x008fc800078ec0ff */
[----:B------:R-:W-:-:S05]  /*3ec50*/  F2FP.F16.E4M3.UNPACK_B R12, R12 ;  /* 0x0000000cff0c723e */ /* 0x000fca00020006ff */
[----:B------:R-:W-:Y:S02]  /*3ec60*/  HADD2.F32 R14, -RZ, R12.H0_H0 ;  /* 0x2000000cff0e7230 */ /* 0x000fe40000004100 */
[----:B------:R-:W-:-:S04]  /*3ec70*/  @!P2 IMAD.WIDE.U32 R12, R2, 0x180, R10 ;  /* 0x00000180020ca825 */ /* 0x000fc800078e000a */
[----:B------:R-:W-:Y:S01]  /*3ec80*/  FMUL R14, R14, UR18 ;  /* 0x000000120e0e7c20 */ /* 0x000fe20008400000 */
[----:B------:R-:W-:Y:S01]  /*3ec90*/  @!P2 IMAD.IADD R10, R13, 0x1, R17 ;  /* 0x000000010d0aa824 */ /* 0x000fe200078e0211 */
[----:B0-----:R-:W-:Y:S02]  /*3eca0*/  @!P2 IADD3 R12, P4, P5, R12, UR11, R8 ;  /* 0x0000000b0c0cac10 */ /* 0x001fe4000fd9e008 */
[----:B--2---:R-:W-:Y:S02]  /*3ecb0*/  FFMA R14, R37, UR19, R14 ;  /* 0x00000013250e7c23 */ /* 0x004fe4000800000e */
[----:B------:R-:W-:Y:S02]  /*3ecc0*/  @!P2 IADD3.X R13, R10, UR10, R9, P4, P5 ;  /* 0x0000000a0a0dac10 */ /* 0x000fe4000a7ea409 */
[----:B------:R-:W-:Y:S01]  /*3ecd0*/  PRMT R10, RZ, 0x7610, R10 ;  /* 0x00007610ff0a7816 */ /* 0x000fe2000000000a */
[----:B------:R-:W0:Y:S01]  /*3ece0*/  @!P3 LDC.64 R8, c[0x0][0x5c0] ;  /* 0x00017000ff08bb82 */ /* 0x000e220000000a00 */
[----:B------:R-:W-:Y:S01]  /*3ecf0*/  F2FP.SATFINITE.E4M3.F32.PACK_AB_MERGE_C R15, RZ, R14, RZ ;  /* 0x0000000eff0f723e */ /* 0x000fe200048070ff */
[----:B------:R-:W-:-:S02]  /*3ed00*/  @!P3 IMAD.MOV.U32 R11, RZ, RZ, R30 ;  /* 0x000000ffff0bb224 */ /* 0x000fc400078e001e */
[----:B------:R-:W-:Y:S01]  /*3ed10*/  @!P3 IMAD R17, R3, 0x180, RZ ;  /* 0x000001800311b824 */ /* 0x000fe200078e02ff */
[----:B------:R-:W2:Y:S04]  /*3ed20*/  LDL.LU R37, [R1+0xacc] ;  /* 0x000acc0001257983 */ /* 0x000ea80000300800 */
[----:B------:R1:W-:Y:S04]  /*3ed30*/  @!P2 STG.E.U8 desc[UR26][R12.64+0x30], R15 ;  /* 0x0000300f0c00a986 */ /* 0x0003e8000c10111a */
[----:B------:R-:W3:Y:S01]  /*3ed40*/  @!P3 LDG.E.U8 R10, desc[UR26][R6.64+0x31] ;  /* 0x0000311a060ab981 */ /* 0x000ee2000c1e1100 */
[----:B------:R-:W-:-:S03]  /*3ed50*/  ISETP.LT.OR P2, PT, R28, 0x39, !P0 ;  /* 0x000000391c00780c */ /* 0x000fc60004741670 */
[----:B------:R-:W2:Y:S01]  /*3ed60*/  LDL.LU R40, [R1+0xad0] ;  /* 0x000ad00001287983 */ /* 0x000ea20000300800 */
[----:B---3--:R-:W-:-:S04]  /*3ed70*/  LOP3.LUT R10, R10, 0xff, RZ, 0xc0, !PT ;  /* 0x000000ff0a0a7812 */ /* 0x008fc800078ec0ff */
[----:B------:R-:W-:-:S05]  /*3ed80*/  F2FP.F16.E4M3.UNPACK_B R10, R10 ;  /* 0x0000000aff0a723e */ /* 0x000fca00020006ff */
[----:B------:R-:W-:Y:S02]  /*3ed90*/  HADD2.F32 R14, -RZ, R10.H0_H0 ;  /* 0x2000000aff0e7230 */ /* 0x000fe40000004100 */
[----:B------:R-:W-:-:S04]  /*3eda0*/  @!P3 IMAD.MOV.U32 R10, RZ, RZ, R24 ;  /* 0x000000ffff0ab224 */ /* 0x000fc800078e0018 */
[----:B------:R-:W-:-:S04]  /*3edb0*/  @!P3 IMAD.WIDE.U32 R10, R2, 0x180, R10 ;  /* 0x00000180020ab825 */ /* 0x000fc800078e000a */
[----:B------:R-:W-:Y:S01]  /*3edc0*/  FMUL R14, R14, UR18 ;  /* 0x000000120e0e7c20 */ /* 0x000fe20008400000 */
[----:B-1----:R-:W-:Y:S01]  /*3edd0*/  @!P3 IMAD.IADD R12, R11, 0x1, R17 ;  /* 0x000000010b0cb824 */ /* 0x002fe200078e0211 */
[----:B0-----:R-:W-:Y:S02]  /*3ede0*/  @!P3 IADD3 R8, P4, P5, R10, UR11, R8 ;  /* 0x0000000b0a08bc10 */ /* 0x001fe4000fd9e008 */
[----:B----4-:R-:W-:Y:S01]  /*3edf0*/  FFMA R14, R41, UR19, R14 ;  /* 0x00000013290e7c23 */ /* 0x010fe2000800000e */
[----:B------:R-:W0:Y:S01]  /*3ee00*/  @!P2 LDC.64 R10, c[0x0][0x5c0] ;  /* 0x00017000ff0aab82 */ /* 0x000e220000000a00 */
[----:B------:R-:W-:Y:S02]  /*3ee10*/  @!P3 IADD3.X R9, R12, UR10, R9, P4, P5 ;  /* 0x0000000a0c09bc10 */ /* 0x000fe4000a7ea409 */
[----:B------:R-:W-:Y:S02]  /*3ee20*/  PRMT R12, RZ, 0x7610, R12 ;  /* 0x00007610ff0c7816 */ /* 0x000fe4000000000c */
[----:B------:R-:W-:-:S05]  /*3ee30*/  F2FP.SATFINITE.E4M3.F32.PACK_AB_MERGE_C R15, RZ, R14, RZ ;  /* 0x0000000eff0f723e */ /* 0x000fca00048070ff */
[----:B------:R1:W-:Y:S04]  /*3ee40*/  @!P3 STG.E.U8 desc[UR26][R8.64+0x31], R15 ;  /* 0x0000310f0800b986 */ /* 0x0003e8000c10111a */
[----:B------:R-:W3:Y:S01]  /*3ee50*/  @!P2 LDG.E.U8 R12, desc[UR26][R4.64+0x38] ;  /* 0x0000381a040ca981 */ /* 0x000ee2000c1e1100 */
[----:B------:R-:W-:Y:S01]  /*3ee60*/  ISETP.LT.OR P3, PT, R28, 0x3a, !P0 ;  /* 0x0000003a1c00780c */ /* 0x000fe20004761670 */
[----:B-1----:R-:W-:Y:S02]  /*3ee70*/  @!P2 IMAD.MOV.U32 R8, RZ, RZ, R24 ;  /* 0x000000ffff08a224 */ /* 0x002fe400078e0018 */
[----:B------:R-:W-:Y:S01]  /*3ee80*/  @!P2 IMAD.MOV.U32 R9, RZ, RZ, R30 ;  /* 0x000000ffff09a224 */ /* 0x000fe200078e001e */
[----:B---3--:R-:W-:-:S04]  /*3ee90*/  LOP3.LUT R12, R12, 0xff, RZ, 0xc0, !PT ;  /* 0x000000ff0c0c7812 */ /* 0x008fc800078ec0ff */
[----:B------:R-:W-:-:S05]  /*3eea0*/  F2FP.F16.E4M3.UNPACK_B R12, R12 ;  /* 0x0000000cff0c723e */ /* 0x000fca00020006ff */
[----:B------:R-:W-:-:S05]  /*3eeb0*/  HADD2.F32 R12, -RZ, R12.H0_H0 ;  /* 0x2000000cff0c7230 */ /* 0x000fca0000004100 */
[----:B------:R-:W-:Y:S01]  /*3eec0*/  FMUL R14, R12, UR18 ;  /* 0x000000120c0e7c20 */ /* 0x000fe20008400000 */
[----:B------:R-:W-:-:S04]  /*3eed0*/  @!P2 IMAD.WIDE.U32 R12, R2, 0x180, R8 ;  /* 0x00000180020ca825 */ /* 0x000fc800078e0008 */
[----:B------:R-:W-:Y:S02]  /*3eee0*/  @!P2 IMAD R8, R3, 0x180, RZ ;  /* 0x000001800308a824 */ /* 0x000fe400078e02ff */
[----:B--2---:R-:W-:Y:S01]  /*3eef0*/  FFMA R14, R37, UR19, R14 ;  /* 0x00000013250e7c23 */ /* 0x004fe2000800000e */
[----:B0-----:R-:W-:Y:S02]  /*3ef00*/  @!P2 IADD3 R10, P4, R12, R10, RZ ;  /* 0x0000000a0c0aa210 */ /* 0x001fe40007f9e0ff */
[----:B------:R-:W-:Y:S01]  /*3ef10*/  PRMT R12, RZ, 0x7610, R12 ;  /* 0x00007610ff0c7816 */ /* 0x000fe2000000000c */
[----:B------:R-:W2:Y:S01]  /*3ef20*/  LDL.LU R37, [R1+0xad4] ;  /* 0x000ad40001257983 */ /* 0x000ea20000300800 */
[----:B------:R-:W-:Y:S02]  /*3ef30*/  F2FP.SATFINITE.E4M3.F32.PACK_AB_MERGE_C R15, RZ, R14, RZ ;  /* 0x0000000eff0f723e */ /* 0x000fe400048070ff */
[----:B------:R-:W-:Y:S01]  /*3ef40*/  @!P2 IADD3.X R11, R11, R13, R8, P4, !PT ;  /* 0x0000000d0b0ba210 */ /* 0x000fe200027fe408 */
[----:B------:R-:W3:Y:S01]  /*3ef50*/  LDL.LU R41, [R1+0xad8] ;  /* 0x000ad80001297983 */ /* 0x000ee20000300800 */
[----:B------:R-:W0:Y:S03]  /*3ef60*/  @!P3 LDC.64 R8, c[0x0][0x5c0] ;  /* 0x00017000ff08bb82 */ /* 0x000e260000000a00 */
[----:B------:R1:W-:Y:S04]  /*3ef70*/  @!P2 STG.E.U8 desc[UR26][R10.64+0x38], R15 ;  /* 0x0000380f0a00a986 */ /* 0x0003e8000c10111a */
[----:B------:R-:W4:Y:S01]  /*3ef80*/  @!P3 LDG.E.U8 R12, desc[UR26][R4.64+0x39] ;  /* 0x0000391a040cb981 */ /* 0x000f22000c1e1100 */
[----:B------:R-:W-:Y:S01]  /*3ef90*/  ISETP.LT.OR P2, PT, R28, 0x39, !P1 ;  /* 0x000000391c00780c */ /* 0x000fe20004f41670 */
[----:B-1----:R-:W-:-:S02]  /*3efa0*/  @!P3 IMAD.MOV.U32 R10, RZ, RZ, R24 ;  /* 0x000000ffff0ab224 */ /* 0x002fc400078e0018 */
[----:B------:R-:W-:Y:S01]  /*3efb0*/  @!P3 IMAD.MOV.U32 R11, RZ, RZ, R30 ;  /* 0x000000ffff0bb224 */ /* 0x000fe200078e001e */
[----:B----4-:R-:W-:-:S04]  /*3efc0*/  LOP3.LUT R12, R12, 0xff, RZ, 0xc0, !PT ;  /* 0x000000ff0c0c7812 */ /* 0x010fc800078ec0ff */
[----:B------:R-:W-:-:S05]  /*3efd0*/  F2FP.F16.E4M3.UNPACK_B R12, R12 ;  /* 0x0000000cff0c723e */ /* 0x000fca00020006ff */
[----:B------:R-:W-:-:S05]  /*3efe0*/  HADD2.F32 R12, -RZ, R12.H0_H0 ;  /* 0x2000000cff0c7230 */ /* 0x000fca0000004100 */
[----:B------:R-:W-:Y:S01]  /*3eff0*/  FMUL R14, R12, UR18 ;  /* 0x000000120c0e7c20 */ /* 0x000fe20008400000 */
[----:B------:R-:W-:-:S04]  /*3f000*/  @!P3 IMAD.WIDE.U32 R12, R2, 0x180, R10 ;  /* 0x00000180020cb825 */ /* 0x000fc800078e000a */
[----:B------:R-:W-:Y:S02]  /*3f010*/  @!P3 IMAD R11, R3, 0x180, RZ ;  /* 0x00000180030bb824 */ /* 0x000fe400078e02ff */
[----:B------:R-:W-:Y:S01]  /*3f020*/  FFMA R14, R40, UR19, R14 ;  /* 0x00000013280e7c23 */ /* 0x000fe2000800000e */
[----:B0-----:R-:W-:Y:S02]  /*3f030*/  @!P3 IADD3 R10, P4, R12, R8, RZ ;  /* 0x000000080c0ab210 */ /* 0x001fe40007f9e0ff */
[----:B------:R-:W-:Y:S02]  /*3f040*/  PRMT R12, RZ, 0x7610, R12 ;  /* 0x00007610ff0c7816 */ /* 0x000fe4000000000c */
[----:B------:R-:W-:Y:S02]  /*3f050*/  F2FP.SATFINITE.E4M3.F32.PACK_AB_MERGE_C R15, RZ, R14, RZ ;  /* 0x0000000eff0f723e */ /* 0x000fe400048070ff */
[----:B------:R-:W-:Y:S02]  /*3f060*/  @!P3 IADD3.X R11, R9, R13, R11, P4, !PT ;  /* 0x0000000d090bb210 */ /* 0x000fe400027fe40b */
[----:B------:R-:W0:Y:S03]  /*3f070*/  @!P2 LDC.64 R8, c[0x0][0x5c0] ;  /* 0x00017000ff08ab82 */ /* 0x000e260000000a00 */
[----:B------:R1:W-:Y:S04]  /*3f080*/  @!P3 STG.E.U8 desc[UR26][R10.64+0x39], R15 ;  /* 0x0000390f0a00b986 */ /* 0x0003e8000c10111a */
[----:B------:R-:W4:Y:S01]  /*3f090*/  @!P2 LDG.E.U8 R12, desc[UR26][R6.64+0x38] ;  /* 0x0000381a060ca981 */ /* 0x000f22000c1e1100 */
[----:B------:R-:W-:Y:S01]  /*3f0a0*/  @!P2 IMAD R17, R3, 0x180, RZ ;  /* 0x000001800311a824 */ /* 0x000fe200078e02ff */
[----:B------:R-:W-:Y:S01]  /*3f0b0*/  ISETP.LT.OR P3, PT, R28, 0x3a, !P1 ;  /* 0x0000003a1c00780c */ /* 0x000fe20004f61670 */
[----:B-1----:R-:W-:-:S02]  /*3f0c0*/  @!P2 IMAD.MOV.U32 R10, RZ, RZ, R24 ;  /* 0x000000ffff0aa224 */ /* 0x002fc400078e0018 */
[----:B------:R-:W-:Y:S01]  /*3f0d0*/  @!P2 IMAD.MOV.U32 R11, RZ, RZ, R30 ;  /* 0x000000ffff0ba224 */ /* 0x000fe200078e001e */
[----:B----4-:R-:W-:-:S04]  /*3f0e0*/  LOP3.LUT R12, R12, 0xff, RZ, 0xc0, !PT ;  /* 0x000000ff0c0c7812 */ /* 0x010fc800078ec0ff */
[----:B------:R-:W-:-:S05]  /*3f0f0*/  F2FP.F16.E4M3.UNPACK_B R12, R12 ;  /* 0x0000000cff0c723e */ /* 0x000fca00020006ff */
[----:B------:R-:W-:Y:S02]  /*3f100*/  HADD2.F32 R14, -RZ, R12.H0_H0 ;  /* 0x2000000cff0e7230 */ /* 0x000fe40000004100 */
[----:B------:R-:W-:-:S04]  /*3f110*/  @!P2 IMAD.WIDE.U32 R12, R2, 0x180, R10 ;  /* 0x00000180020ca825 */ /* 0x000fc800078e000a */
[----:B------:R-:W-:Y:S01]  /*3f120*/  FMUL R14, R14, UR18 ;  /* 0x000000120e0e7c20 */ /* 0x000fe20008400000 */
[----:B------:R-:W-:Y:S01]  /*3f130*/  @!P2 IMAD.IADD R16, R13, 0x1, R17 ;  /* 0x000000010d10a824 */ /* 0x000fe200078e0211 */
[----:B0-----:R-:W-:Y:S02]  /*3f140*/  @!P2 IADD3 R10, P4, P5, R12, UR11, R8 ;  /* 0x0000000b0c0aac10 */ /* 0x001fe4000fd9e008 */
[----:B--2---:R-:W-:Y:S01]  /*3f150*/  FFMA R14, R37, UR19, R14 ;  /* 0x00000013250e7c23 */ /* 0x004fe2000800000e */
[----:B------:R-:W-:Y:S02]  /*3f160*/  PRMT R12, RZ, 0x7610, R12 ;  /* 0x00007610ff0c7816 */ /* 0x000fe4000000000c */
[----:B------:R-:W-:Y:S01]  /*3f170*/  @!P2 IADD3.X R11, R16, UR10, R9, P4, P5 ;  /* 0x0000000a100bac10 */ /* 0x000fe2000a7ea409 */
[----:B------:R-:W-:Y:S01]  /*3f180*/  @!P3 IMAD R17, R3, 0x180, RZ ;  /* 0x000001800311b824 */ /* 0x000fe200078e02ff */
[----:B------:R-:W0:Y:S01]  /*3f190*/  @!P3 LDC.64 R8, c[0x0][0x5c0] ;  /* 0x00017000ff08bb82 */ /* 0x000e220000000a00 */
[----:B------:R-:W-:Y:S01]  /*3f1a0*/  F2FP.SATFINITE.E4M3.F32.PACK_AB_MERGE_C R15, RZ, R14, RZ ;  /* 0x0000000eff0f723e */ /* 0x000fe200048070ff */
[----:B------:R-:W2:Y:S04]  /*3f1b0*/  LDL.LU R37, [R1+0xadc] ;  /* 0x000adc0001257983 */ /* 0x000ea80000300800 */
[----:B------:R-:W4:Y:S04]  /*3f1c0*/  LDL.LU R40, [R1+0xae0] ;  /* 0x000ae00001287983 */ /* 0x000f280000300800 */
[----:B------:R1:W-:Y:S04]  /*3f1d0*/  @!P2 STG.E.U8 desc[UR26][R10.64+0x38], R15 ;  /* 0x0000380f0a00a986 */ /* 0x0003e8000c10111a */
[----:B------:R-:W3:Y:S01]  /*3f1e0*/  @!P3 LDG.E.U8 R12, desc[UR26][R6.64+0x39] ;  /* 0x0000391a060cb981 */ /* 0x000ee2000c1e1100 */
[----:B------:R-:W-:Y:S01]  /*3f1f0*/  ISETP.LT.OR P2, PT, R28, 0x41, !P0 ;  /* 0x000000411c00780c */ /* 0x000fe20004741670 */
[----:B-1----:R-:W-:-:S02]  /*3f200*/  @!P3 IMAD.MOV.U32 R10, RZ, RZ, R24 ;  /* 0x000000ffff0ab224 */ /* 0x002fc400078e0018 */
        /* <DEDUP_REMOVED lines=8> */
[----:B------:R-:W-:Y:S02]  /*3f290*/  FFMA R14, R41, UR19, R14 ;  /* 0x00000013290e7c23 */ /* 0x000fe4000800000e */
[----:B------:R-:W-:Y:S02]  /*3f2a0*/  @!P3 IADD3.X R13, R10, UR10, R9, P4, P5 ;  /* 0x0000000a0a0dbc10 */ /* 0x000fe4000a7ea409 */
[----:B------:R-:W-:Y:S01]  /*3f2b0*/  PRMT R10, RZ, 0x7610, R10 ;  /* 0x00007610ff0a7816 */ /* 0x000fe2000000000a */
[----:B------:R-:W0:Y:S01]  /*3f2c0*/  @!P2 LDC.64 R8, c[0x0][0x5c0] ;  /* 0x00017000ff08ab82 */ /* 0x000e220000000a00 */
[----:B------:R-:W-:-:S05]  /*3f2d0*/  F2FP.SATFINITE.E4M3.F32.PACK_AB_MERGE_C R15, RZ, R14, RZ ;  /* 0x0000000eff0f723e */ /* 0x000fca00048070ff */
[----:B------:R1:W-:Y:S04]  /*3f2e0*/  @!P3 STG.E.U8 desc[UR26][R12.64+0x39], R15 ;  /* 0x0000390f0c00b986 */ /* 0x0003e8000c10111a */
[----:B------:R-:W3:Y:S01]  /*3f2f0*/  @!P2 LDG.E.U8 R10, desc[UR26][R4.64+0x40] ;  /* 0x0000401a040aa981 */ /* 0x000ee2000c1e1100 */
[----:B------:R-:W-:Y:S01]  /*3f300*/  @!P2 IMAD.MOV.U32 R11, RZ, RZ, R30 ;  /* 0x000000ffff0ba224 */ /* 0x000fe200078e001e */
[----:B------:R-:W-:Y:S01]  /*3f310*/  ISETP.LT.OR P3, PT, R28, 0x42, !P0 ;  /* 0x000000421c00780c */ /* 0x000fe20004761670 */
[----:B-1----:R-:W-:Y:S01]  /*3f320*/  @!P2 IMAD R12, R3, 0x180, RZ ;  /* 0x00000180030ca824 */ /* 0x002fe200078e02ff */
[----:B---3--:R-:W-:-:S04]  /*3f330*/  LOP3.LUT R10, R10, 0xff, RZ, 0xc0, !PT ;  /* 0x000000ff0a0a7812 */ /* 0x008fc800078ec0ff */
[----:B------:R-:W-:-:S05]  /*3f340*/  F2FP.F16.E4M3.UNPACK_B R10, R10 ;  /* 0x0000000aff0a723e */ /* 0x000fca00020006ff */
[----:B------:R-:W-:-:S05]  /*3f350*/  HADD2.F32 R10, -RZ, R10.H0_H0 ;  /* 0x2000000aff0a7230 */ /* 0x000fca0000004100 */
[----:B------:R-:W-:Y:S01]  /*3f360*/  FMUL R14, R10, UR18 ;  /* 0x000000120a0e7c20 */ /* 0x000fe20008400000 */
[----:B------:R-:W-:-:S04]  /*3f370*/  @!P2 IMAD.MOV.U32 R10, RZ, RZ, R24 ;  /* 0x000000ffff0aa224 */ /* 0x000fc800078e0018 */
[----:B------:R-:W-:-:S04]  /*3f380*/  @!P2 IMAD.WIDE.U32 R10, R2, 0x180, R10 ;  /* 0x00000180020aa825 */ /* 0x000fc800078e000a */
[----:B--2---:R-:W-:Y:S02]  /*3f390*/  FFMA R14, R37, UR19, R14 ;  /* 0x00000013250e7c23 */ /* 0x004fe4000800000e */
[----:B------:R-:W2:Y:S04]  /*3f3a0*/  LDL.LU R37, [R1+0xae4] ;  /* 0x000ae40001257983 */ /* 0x000ea80000300800 */
[----:B------:R-:W3:Y:S01]  /*3f3b0*/  LDL.LU R41, [R1+0xae8] ;  /* 0x000ae80001297983 */ /* 0x000ee20000300800 */
[----:B0-----:R-:W-:Y:S02]  /*3f3c0*/  @!P2 IADD3 R10, P4, R10, R8, RZ ;  /* 0x000000080a0aa210 */ /* 0x001fe40007f9e0ff */
[----:B------:R-:W-:Y:S02]  /*3f3d0*/  F2FP.SATFINITE.E4M3.F32.PACK_AB_MERGE_C R15, RZ, R14, RZ ;  /* 0x0000000eff0f723e */ /* 0x000fe400048070ff */
[----:B------:R-:W-:-:S02]  /*3f3e0*/  @!P2 IADD3.X R11, R9, R11, R12, P4, !PT ;  /* 0x0000000b090ba210 */ /* 0x000fc400027fe40c */
[----:B------:R-:W-:Y:S01]  /*3f3f0*/  PRMT R12, RZ, 0x7610, R12 ;  /* 0x00007610ff0c7816 */ /* 0x000fe2000000000c */
[----:B------:R-:W0:Y:S02]  /*3f400*/  @!P3 LDC.64 R8, c[0x0][0x5c0] ;  /* 0x00017000ff08bb82 */ /* 0x000e240000000a00 */
[----:B------:R1:W-:Y:S04]  /*3f410*/  @!P2 STG.E.U8 desc[UR26][R10.64+0x40], R15 ;  /* 0x0000400f0a00a986 */ /* 0x0003e8000c10111a */
[----:B------:R-:W4:Y:S01]  /*3f420*/  @!P3 LDG.E.U8 R12, desc[UR26][R4.64+0x41] ;  /* 0x0000411a040cb981 */ /* 0x000f22000c1e1100 */
[----:B------:R-:W-:Y:S01]  /*3f430*/  ISETP.LT.OR P2, PT, R28, 0x41, !P1 ;  /* 0x000000411c00780c */ /* 0x000fe20004f41670 */
[----:B-1----:R-:W-:Y:S02]  /*3f440*/  @!P3 IMAD.MOV.U32 R10, RZ, RZ, R24 ;  /* 0x000000ffff0ab224 */ /* 0x002fe400078e0018 */
        /* <DEDUP_REMOVED lines=35> */
[----:B------:R-:W4:Y:S01]  /*3f680*/  @!P3 LDG.E.U8 R10, desc[UR26][R6.64+0x41] ;  /* 0x0000411a060ab981 */ /* 0x000f22000c1e1100 */
[----:B------:R-:W-:-:S03]  /*3f690*/  ISETP.LT.OR P2, PT, R28, 0x49, !P0 ;  /* 0x000000491c00780c */ /* 0x000fc60004741670 */
[----:B------:R-:W2:Y:S01]  /*3f6a0*/  LDL.LU R40, [R1+0xaf0] ;  /* 0x000af00001287983 */ /* 0x000ea20000300800 */
[----:B----4-:R-:W-:-:S04]  /*3f6b0*/  LOP3.LUT R10, R10, 0xff, RZ, 0xc0, !PT ;  /* 0x000000ff0a0a7812 */ /* 0x010fc800078ec0ff */
[----:B------:R-:W-:-:S05]  /*3f6c0*/  F2FP.F16.E4M3.UNPACK_B R10, R10 ;  /* 0x0000000aff0a723e */ /* 0x000fca00020006ff */
[----:B------:R-:W-:Y:S02]  /*3f6d0*/  HADD2.F32 R14, -RZ, R10.H0_H0 ;  /* 0x2000000aff0e7230 */ /* 0x000fe40000004100 */
[----:B------:R-:W-:-:S04]  /*3f6e0*/  @!P3 IMAD.MOV.U32 R10, RZ, RZ, R24 ;  /* 0x000000ffff0ab224 */ /* 0x000fc800078e0018 */
[----:B------:R-:W-:-:S04]  /*3f6f0*/  @!P3 IMAD.WIDE.U32 R10, R2, 0x180, R10 ;  /* 0x00000180020ab825 */ /* 0x000fc800078e000a */
[----:B------:R-:W-:Y:S01]  /*3f700*/  FMUL R14, R14, UR18 ;  /* 0x000000120e0e7c20 */ /* 0x000fe20008400000 */
[----:B-1----:R-:W-:-:S03]  /*3f710*/  @!P3 IMAD.IADD R12, R11, 0x1, R17 ;  /* 0x000000010b0cb824 */ /* 0x002fc600078e0211 */
[----:B---3--:R-:W-:Y:S01]  /*3f720*/  FFMA R14, R41, UR19, R14 ;  /* 0x00000013290e7c23 */ /* 0x008fe2000800000e */
[----:B0-----:R-:W-:Y:S02]  /*3f730*/  @!P3 IADD3 R8, P4, P5, R10, UR11, R8 ;  /* 0x0000000b0a08bc10 */ /* 0x001fe4000fd9e008 */
[----:B------:R-:W-:Y:S02]  /*3f740*/  PRMT R10, RZ, 0x7610, R10 ;  /* 0x00007610ff0a7816 */ /* 0x000fe4000000000a */
[----:B------:R-:W-:Y:S02]  /*3f750*/  @!P3 IADD3.X R9, R12, UR10, R9, P4, P5 ;  /* 0x0000000a0c09bc10 */ /* 0x000fe4000a7ea409 */
[----:B------:R-:W-:Y:S02]  /*3f760*/  F2FP.SATFINITE.E4M3.F32.PACK_AB_MERGE_C R13, RZ, R14, RZ ;  /* 0x0000000eff0d723e */ /* 0x000fe400048070ff */
[----:B------:R-:W0:Y:S03]  /*3f770*/  @!P2 LDC.64 R14, c[0x0][0x5c0] ;  /* 0x00017000ff0eab82 */ /* 0x000e260000000a00 */
[----:B------:R1:W-:Y:S04]  /*3f780*/  @!P3 STG.E.U8 desc[UR26][R8.64+0x41], R13 ;  /* 0x0000410d0800b986 */ /* 0x0003e8000c10111a */
[----:B------:R-:W3:Y:S01]  /*3f790*/  @!P2 LDG.E.U8 R10, desc[UR26][R4.64+0x48] ;  /* 0x0000481a040aa981 */ /* 0x000ee2000c1e1100 */
[----:B------:R-:W-:Y:S01]  /*3f7a0*/  ISETP.LT.OR P3, PT, R28, 0x4a, !P0 ;  /* 0x0000004a1c00780c */ /* 0x000fe20004761670 */
[----:B-1----:R-:W-:-:S02]  /*3f7b0*/  @!P2 IMAD.MOV.U32 R8, RZ, RZ, R24 ;  /* 0x000000ffff08a224 */ /* 0x002fc400078e0018 */
        /* <DEDUP_REMOVED lines=19> */
[----:B------:R-:W-:-:S10]  /*3f8f0*/  @!P3 IMAD.MOV.U32 R9, RZ, RZ, R30 ;  /* 0x000000ffff09b224 */ /* 0x000fd400078e001e */
[----:B------:R-:W1:Y:S01]  /*3f900*/  @!P2 LDC.64 R16, c[0x0][0x5c0] ;  /* 0x00017000ff10ab82 */ /* 0x000e620000000a00 */
        /* <DEDUP_REMOVED lines=10> */
[----:B------:R-:W-:-:S05]  /*3f9b0*/  @!P3 IADD3.X R9, R15, R11, R9, P4, !PT ;  /* 0x0000000b0f09b210 */ /* 0x000fca00027fe409 */
[----:B------:R0:W-:Y:S04]  /*3f9c0*/  @!P3 STG.E.U8 desc[UR26][R8.64+0x49], R13 ;  /* 0x0000490d0800b986 */ /* 0x0001e8000c10111a */
[----:B------:R-:W4:Y:S01]  /*3f9d0*/  @!P2 LDG.E.U8 R10, desc[UR26][R6.64+0x48] ;  /* 0x0000481a060aa981 */ /* 0x000f22000c1e1100 */
[----:B------:R-:W-:Y:S01]  /*3f9e0*/  @!P2 IMAD R15, R3, 0x180, RZ ;  /* 0x00000180030fa824 */ /* 0x000fe200078e02ff */
[----:B------:R-:W-:Y:S01]  /*3f9f0*/  ISETP.LT.OR P3, PT, R28, 0x4a, !P1 ;  /* 0x0000004a1c00780c */ /* 0x000fe20004f61670 */
[----:B0-----:R-:W-:Y:S02]  /*3fa00*/  @!P2 IMAD.MOV.U32 R8, RZ, RZ, R24 ;  /* 0x000000ffff08a224 */ /* 0x001fe400078e0018 */
[----:B------:R-:W-:Y:S01]  /*3fa10*/  @!P2 IMAD.MOV.U32 R9, RZ, RZ, R30 ;  /* 0x000000ffff09a224 */ /* 0x000fe200078e001e */
[----:B----4-:R-:W-:-:S04]  /*3fa20*/  LOP3.LUT R10, R10, 0xff, RZ, 0xc0, !PT ;  /* 0x000000ff0a0a7812 */ /* 0x010fc800078ec0ff */
[----:B------:R-:W-:-:S05]  /*3fa30*/  F2FP.F16.E4M3.UNPACK_B R10, R10 ;  /* 0x0000000aff0a723e */ /* 0x000fca00020006ff */
[----:B------:R-:W-:Y:S02]  /*3fa40*/  HADD2.F32 R12, -RZ, R10.H0_H0 ;  /* 0x2000000aff0c7230 */ /* 0x000fe40000004100 */
[----:B------:R-:W-:-:S04]  /*3fa50*/  @!P2 IMAD.WIDE.U32 R10, R2, 0x180, R8 ;  /* 0x00000180020aa825 */ /* 0x000fc800078e0008 */
[----:B------:R-:W-:Y:S01]  /*3fa60*/  FMUL R12, R12, UR18 ;  /* 0x000000120c0c7c20 */ /* 0x000fe20008400000 */
[----:B------:R-:W-:Y:S01]  /*3fa70*/  @!P2 IMAD.IADD R8, R11, 0x1, R15 ;  /* 0x000000010b08a824 */ /* 0x000fe200078e020f */
[----:B-1----:R-:W-:Y:S02]  /*3fa80*/  @!P2 IADD3 R10, P4, P5, R10, UR11, R16 ;  /* 0x0000000b0a0aac10 */ /* 0x002fe4000fd9e010 */
        /* <DEDUP_REMOVED lines=18> */
[----:B-1----:R-:W-:Y:S01]  /*3fbb0*/  @!P3 IMAD.IADD R10, R9, 0x1, R15 ;  /* 0x00000001090ab824 */ /* 0x002fe200078e020f */
[----:B0-----:R-:W-:Y:S02]  /*3fbc0*/  @!P3 IADD3 R8, P4, P5, R8, UR11, R16 ;  /* 0x0000000b0808bc10 */ /* 0x001fe4000fd9e010 */
[----:B---3--:R-:W-:Y:S01]  /*3fbd0*/  FFMA R12, R41, UR19, R12 ;  /* 0x00000013290c7c23 */ /* 0x008fe2000800000c */
        /* <DEDUP_REMOVED lines=1574> */
[----:B------:R-:W-:Y:S02]  /*45e40*/  @!P2 IADD3.X R9, R15, R11, R9, P3, !PT ;  /* 0x0000000b0f09a210 */ /* 0x000fe40001ffe409 */
[----:B------:R-:W0:Y:S03]  /*45e50*/  @!P0 LDC.64 R14, c[0x0][0x5c0] ;  /* 0x00017000ff0e8b82 */ /* 0x000e260000000a00 */
[----:B------:R1:W-:Y:S04]  /*45e60*/  @!P2 STG.E.U8 desc[UR26][R8.64+0xf8], R13 ;  /* 0x0000f80d0800a986 */ /* 0x0003e8000c10111a */
[----:B------:R3:W4:Y:S01]  /*45e70*/  @!P0 LDG.E.U8 R10, desc[UR26][R4.64+0xf9] ;  /* 0x0000f91a040a8981 */ /* 0x000722000c1e1100 */
[----:B------:R-:W-:Y:S01]  /*45e80*/  ISETP.LT.OR P2, PT, R28, 0xf9, !P1 ;  /* 0x000000f91c00780c */ /* 0x000fe20004f41670 */
[----:B---3--:R-:W-:-:S02]  /*45e90*/  @!P0 IMAD.MOV.U32 R4, RZ, RZ, R24 ;  /* 0x000000ffff048224 */ /* 0x008fc400078e0018 */
[----:B------:R-:W-:Y:S02]  /*45ea0*/  @!P0 IMAD.MOV.U32 R5, RZ, RZ, R30 ;  /* 0x000000ffff058224 */ /* 0x000fe400078e001e */
[----:B-1----:R-:W-:Y:S01]  /*45eb0*/  @!P0 IMAD R8, R3, 0x180, RZ ;  /* 0x0000018003088824 */ /* 0x002fe200078e02ff */
[----:B----4-:R-:W-:-:S04]  /*45ec0*/  LOP3.LUT R10, R10, 0xff, RZ, 0xc0, !PT ;  /* 0x000000ff0a0a7812 */ /* 0x010fc800078ec0ff */
[----:B------:R-:W-:-:S05]  /*45ed0*/  F2FP.F16.E4M3.UNPACK_B R10, R10 ;  /* 0x0000000aff0a723e */ /* 0x000fca00020006ff */
[----:B------:R-:W-:-:S05]  /*45ee0*/  HADD2.F32 R10, -RZ, R10.H0_H0 ;  /* 0x2000000aff0a7230 */ /* 0x000fca0000004100 */
[----:B------:R-:W-:Y:S01]  /*45ef0*/  FMUL R12, R10, UR18 ;  /* 0x000000120a0c7c20 */ /* 0x000fe20008400000 */
[----:B------:R-:W-:-:S04]  /*45f00*/  @!P0 IMAD.WIDE.U32 R10, R2, 0x180, R4 ;  /* 0x00000180020a8825 */ /* 0x000fc800078e0004 */
[----:B------:R-:W-:Y:S01]  /*45f10*/  FFMA R12, R40, UR19, R12 ;  /* 0x00000013280c7c23 */ /* 0x000fe2000800000c */
[----:B0-----:R-:W-:-:S04]  /*45f20*/  @!P0 IADD3 R4, P3, R10, R14, RZ ;  /* 0x0000000e0a048210 */ /* 0x001fc80007f7e0ff */
[--C-:B------:R-:W-:Y:S02]  /*45f30*/  @!P0 IADD3.X R5, R15, R11, R8.reuse, P3, !PT ;  /* 0x0000000b0f058210 */ /* 0x100fe40001ffe408 */
[----:B------:R-:W-:Y:S02]  /*45f40*/  F2FP.SATFINITE.E4M3.F32.PACK_AB_MERGE_C R11, RZ, R12, RZ ;  /* 0x0000000cff0b723e */ /* 0x000fe400048070ff */
[----:B------:R-:W-:Y:S01]  /*45f50*/  PRMT R8, RZ, 0x7610, R8 ;  /* 0x00007610ff087816 */ /* 0x000fe20000000008 */
[----:B------:R-:W0:Y:S02]  /*45f60*/  @!P2 LDC.64 R14, c[0x0][0x5c0] ;  /* 0x00017000ff0eab82 */ /* 0x000e240000000a00 */
[----:B------:R1:W-:Y:S04]  /*45f70*/  @!P0 STG.E.U8 desc[UR26][R4.64+0xf9], R11 ;  /* 0x0000f90b04008986 */ /* 0x0003e8000c10111a */
[----:B------:R-:W3:Y:S01]  /*45f80*/  @!P2 LDG.E.U8 R8, desc[UR26][R6.64+0xf8] ;  /* 0x0000f81a0608a981 */ /* 0x000ee2000c1e1100 */
[----:B------:R-:W-:-:S02]  /*45f90*/  @!P2 IMAD R13, R3, 0x180, RZ ;  /* 0x00000180030da824 */ /* 0x000fc400078e02ff */
[----:B-1----:R-:W-:Y:S02]  /*45fa0*/  @!P2 IMAD.MOV.U32 R4, RZ, RZ, R24 ;  /* 0x000000ffff04a224 */ /* 0x002fe400078e0018 */
[----:B------:R-:W-:Y:S01]  /*45fb0*/  @!P2 IMAD.MOV.U32 R5, RZ, RZ, R30 ;  /* 0x000000ffff05a224 */ /* 0x000fe200078e001e */
[----:B------:R-:W-:Y:S01]  /*45fc0*/  ISETP.LT.OR P1, PT, R28, 0xfa, !P1 ;  /* 0x000000fa1c00780c */ /* 0x000fe20004f21670 */
[----:B------:R-:W-:Y:S01]  /*45fd0*/  BSSY B1, `(.L_x_37) ;  /* 0x000000f000017945 */ /* 0x000fe20003800000 */
        /* <DEDUP_REMOVED lines=8> */
[----:B------:R-:W-:-:S03]  /*46060*/  @!P2 IADD3.X R9, R12, UR10, R15, P0, P3 ;  /* 0x0000000a0c09ac10 */ /* 0x000fc600087e640f */
[----:B------:R-:W-:-:S05]  /*46070*/  F2FP.SATFINITE.E4M3.F32.PACK_AB_MERGE_C R5, RZ, R10, RZ ;  /* 0x0000000aff05723e */ /* 0x000fca00048070ff */
[----:B------:R0:W-:Y:S01]  /*46080*/  @!P2 STG.E.U8 desc[UR26][R8.64+0xf8], R5 ;  /* 0x0000f8050800a986 */ /* 0x0001e2000c10111a */
[----:B------:R-:W-:Y:S01]  /*46090*/  PRMT R4, RZ, 0x7610, R4 ;  /* 0x00007610ff047816 */ /* 0x000fe20000000004 */
[----:B------:R-:W-:Y:S06]  /*460a0*/  @P1 BRA `(.L_x_38) ;  /* 0x0000000000041947 */ /* 0x000fec0003800000 */
[----:B------:R1:W5:Y:S02]  /*460b0*/  LDG.E.U8 R4, desc[UR26][R6.64+0xf9] ;  /* 0x0000f91a06047981 */ /* 0x000364000c1e1100 */
.L_x_38:
[----:B------:R-:W-:Y:S05]  /*460c0*/  BSYNC B1 ;  /* 0x0000000000017941 */ /* 0x000fea0003800000 */
.L_x_37:
[----:B------:R-:W-:Y:S05]  /*460d0*/  @P1 BRA `(.L_x_39) ;  /* 0x00000190007c1947 */ /* 0x000fea0003800000 */
[----:B-1----:R-:W2:Y:S01]  /*460e0*/  LDL.LU R6, [R1+0xc58] ;  /* 0x000c580001067983 */ /* 0x002ea20000300800 */
[----:B-----5:R-:W-:Y:S01]  /*460f0*/  LOP3.LUT R4, R4, 0xff, RZ, 0xc0, !PT ;  /* 0x000000ff04047812 */ /* 0x020fe200078ec0ff */
[----:B------:R-:W-:Y:S01]  /*46100*/  IMAD.MOV.U32 R25, RZ, RZ, R30 ;  /* 0x000000ffff197224 */ /* 0x000fe200078e001e */
[----:B------:R-:W-:Y:S01]  /*46110*/  ULDC.64 UR20, c[0x0][0x5c0] ;  /* 0x0001700000147ab9 */ /* 0x000fe20000000a00 */
[----:B------:R-:W-:Y:S01]  /*46120*/  IMAD R3, R3, 0x180, RZ ;  /* 0x0000018003037824 */ /* 0x000fe200078e02ff */
[----:B------:R-:W-:Y:S01]  /*46130*/  F2FP.F16.E4M3.UNPACK_B R4, R4 ;  /* 0x00000004ff04723e */ /* 0x000fe200020006ff */
[----:B------:R-:W-:-:S04]  /*46140*/  IMAD.WIDE.U32 R24, R2, 0x180, R24 ;  /* 0x0000018002187825 */ /* 0x000fc800078e0018 */
[----:B------:R-:W-:Y:S02]  /*46150*/  HADD2.F32 R4, -RZ, R4.H0_H0 ;  /* 0x20000004ff047230 */ /* 0x000fe40000004100 */
[----:B0-----:R-:W-:Y:S02]  /*46160*/  IMAD.U32 R5, RZ, RZ, UR20 ;  /* 0x00000014ff057e24 */ /* 0x001fe4000f8e00ff */
[----:B------:R-:W-:Y:S02]  /*46170*/  IMAD.IADD R3, R25, 0x1, R3 ;  /* 0x0000000119037824 */ /* 0x000fe400078e0203 */
[----:B------:R-:W-:Y:S01]  /*46180*/  FMUL R4, R4, UR18 ;  /* 0x0000001204047c20 */ /* 0x000fe20008400000 */
[----:B------:R-:W-:Y:S01]  /*46190*/  IMAD.U32 R2, RZ, RZ, UR21 ;  /* 0x00000015ff027e24 */ /* 0x000fe2000f8e00ff */
[----:B------:R-:W-:-:S04]  /*461a0*/  IADD3 R24, P0, P1, R24, UR11, R5 ;  /* 0x0000000b18187c10 */ /* 0x000fc8000f91e005 */
[----:B------:R-:W-:Y:S01]  /*461b0*/  IADD3.X R25, R3, UR10, R2, P0, P1 ;  /* 0x0000000a03197c10 */ /* 0x000fe200087e2402 */
[----:B--2---:R-:W-:-:S05]  /*461c0*/  FFMA R4, R6, UR19, R4 ;  /* 0x0000001306047c23 */ /* 0x004fca0008000004 */
[----:B------:R-:W-:-:S05]  /*461d0*/  F2FP.SATFINITE.E4M3.F32.PACK_AB_MERGE_C R3, RZ, R4, RZ ;  /* 0x00000004ff03723e */ /* 0x000fca00048070ff */
[----:B------:R2:W-:Y:S01]  /*461e0*/  STG.E.U8 desc[UR26][R24.64+0xf9], R3 ;  /* 0x0000f90318007986 */ /* 0x0005e2000c10111a */
[----:B------:R-:W-:Y:S05]  /*461f0*/  BRA `(.L_x_39) ;  /* 0x0000019000347947 */ /* 0x000fea0003800000 */
.L_x_36:
[----:B------:R-:W-:Y:S01]  /*46200*/  ISETP.GE.AND P2, PT, R29, 0x1, PT ;  /* 0x000000011d00780c */ /* 0x000fe20003f46270 */
[----:B------:R-:W2:Y:S03]  /*46210*/  LDL.LU R127, [R1+0x600] ;  /* 0x00060000017f7983 */ /* 0x000ea60000300800 */
[C---:B------:R-:W-:Y:S01]  /*46220*/  ISETP.LT.OR P1, PT, R28.reuse, 0x1, !P2 ;  /* 0x000000011c00780c */ /* 0x040fe20005721670 */
[----:B------:R-:W-:Y:S01]  /*46230*/  FMUL R31, R5, UR19 ;  /* 0x00000013051f7c20 */ /* 0x000fe20008400000 */
[----:B------:R-:W-:Y:S01]  /*46240*/  ISETP.LT.OR P0, PT, R28, 0x2, !P2 ;  /* 0x000000021c00780c */ /* 0x000fe20005701670 */
[----:B------:R-:W-:Y:S01]  /*46250*/  FMUL R10, R10, UR19 ;  /* 0x000000130a0a7c20 */ /* 0x000fe20008400000 */
[----:B------:R-:W-:Y:S01]  /*46260*/  FMUL R11, R11, UR19 ;  /* 0x000000130b0b7c20 */ /* 0x000fe20008400000 */
[----:B------:R-:W-:Y:S01]  /*46270*/  LOP3.LUT R4, R4, 0xffff7fff, RZ, 0xc0, !PT ;  /* 0xffff7fff04047812 */ /* 0x000fe200078ec0ff */
[----:B------:R-:W-:Y:S01]  /*46280*/  FMUL R12, R12, UR19 ;  /* 0x000000130c0c7c20 */ /* 0x000fe20008400000 */
[----:B------:R-:W-:Y:S01]  /*46290*/  FMUL R13, R13, UR19 ;  /* 0x000000130d0d7c20 */ /* 0x000fe20008400000 */
[----:B------:R-:W-:Y:S01]  /*462a0*/  FMUL R14, R14, UR19 ;  /* 0x000000130e0e7c20 */ /* 0x000fe20008400000 */
[----:B------:R-:W-:Y:S01]  /*462b0*/  FMUL R15, R15, UR19 ;  /* 0x000000130f0f7c20 */ /* 0x000fe20008400000 */
[----:B------:R-:W-:Y:S01]  /*462c0*/  FMUL R16, R16, UR19 ;  /* 0x0000001310107c20 */ /* 0x000fe20008400000 */
[----:B------:R-:W-:Y:S01]  /*462d0*/  FMUL R17, R17, UR19 ;  /* 0x0000001311117c20 */ /* 0x000fe20008400000 */
[----:B------:R-:W-:Y:S01]  /*462e0*/  FMUL R18, R18, UR19 ;  /* 0x0000001312127c20 */ /* 0x000fe20008400000 */
[----:B------:R-:W0:Y:S01]  /*462f0*/  @!P1 LDC.64 R26, c[0x0][0x5c0] ;  /* 0x00017000ff1a9b82 */ /* 0x000e220000000a00 */
[----:B------:R-:W-:Y:S01]  /*46300*/  F2FP.SATFINITE.E4M3.F32.PACK_AB_MERGE_C R31, RZ, R31, RZ ;  /* 0x0000001fff1f723e */ /* 0x000fe200048070ff */
[----:B------:R-:W-:Y:S01]  /*46310*/  FMUL R19, R19, UR19 ;  /* 0x0000001313137c20 */ /* 0x000fe20008400000 */
        /* <DEDUP_REMOVED lines=21> */
[----:B0-----:R-:W-:Y:S01]  /*46470*/  @!P1 IADD3 R26, P3, R24, R26, RZ ;  /* 0x0000001a181a9210 */ /* 0x001fe20007f7e0ff */
[----:B------:R-:W-:Y:S01]  /*46480*/  FMUL R169, R169, UR19 ;  /* 0x00000013a9a97c20 */ /* 0x000fe20008400000 */
[----:B------:R-:W-:Y:S01]  /*46490*/  FMUL R170, R170, UR19 ;  /* 0x00000013aaaa7c20 */ /* 0x000fe20008400000 */
[----:B------:R-:W-:Y:S01]  /*464a0*/  FMUL R171, R171, UR19 ;  /* 0x00000013abab7c20 */ /* 0x000fe20008400000 */
[----:B------:R-:W-:Y:S01]  /*464b0*/  FMUL R172, R172, UR19 ;  /* 0x00000013acac7c20 */ /* 0x000fe20008400000 */
[----:B------:R-:W-:Y:S01]  /*464c0*/  @!P1 IMAD.X R27, R30, 0x1, R27, P3 ;  /* 0x000000011e1b9824 */ /* 0x000fe200018e061b */
[----:B------:R-:W-:Y:S01]  /*464d0*/  ISETP.GE.AND P3, PT, R29, 0x9, PT ;  /* 0x000000091d00780c */ /* 0x000fe20003f66270 */
[----:B------:R-:W-:Y:S01]  /*464e0*/  FMUL R173, R173, UR19 ;  /* 0x00000013adad7c20 */ /* 0x000fe20008400000 */
[----:B------:R-:W-:Y:S01]  /*464f0*/  FMUL R174, R174, UR19 ;  /* 0x00000013aeae7c20 */ /* 0x000fe20008400000 */
[----:B------:R-:W-:Y:S01]  /*46500*/  FMUL R175, R175, UR19 ;  /* 0x00000013afaf7c20 */ /* 0x000fe20008400000 */
[----:B------:R-:W-:Y:S01]  /*46510*/  ISETP.LT.OR P4, PT, R28, 0x1, !P3 ;  /* 0x000000011c00780c */ /* 0x000fe20005f81670 */
[----:B------:R0:W-:Y:S01]  /*46520*/  @!P1 STG.E.U8 desc[UR26][R26.64], R31 ;  /* 0x0000001f1a009986 */ /* 0x0001e2000c10111a */
        /* <DEDUP_REMOVED lines=11> */
[----:B0-----:R-:W0:Y:S01]  /*465e0*/  @!P0 LDC.64 R26, c[0x0][0x5c0] ;  /* 0x00017000ff1a8b82 */ /* 0x001e220000000a00 */
[----:B------:R-:W-:Y:S01]  /*465f0*/  FMUL R187, R187, UR19 ;  /* 0x00000013bbbb7c20 */ /* 0x000fe20008400000 */
[----:B------:R-:W-:Y:S01]  /*46600*/  FMUL R188, R188, UR19 ;  /* 0x00000013bcbc7c20 */ /* 0x000fe20008400000 */
[----:B------:R-:W-:Y:S01]  /*46610*/  FMUL R189, R189, UR19 ;  /* 0x00000013bdbd7c20 */ /* 0x000fe20008400000 */
[----:B------:R-:W-:Y:S01]  /*46620*/  FMUL R190, R190, UR19 ;  /* 0x00000013bebe7c20 */ /* 0x000fe20008400000 */
[----:B------:R-:W-:Y:S01]  /*46630*/  FMUL R191, R191, UR19 ;  /* 0x00000013bfbf7c20 */ /* 0x000fe20008400000 */
[----:B------:R-:W-:Y:S01]  /*46640*/  FMUL R192, R192, UR19 ;  /* 0x00000013c0c07c20 */ /* 0x000fe20008400000 */
[----:B------:R-:W-:Y:S01]  /*46650*/  FMUL R193, R193, UR19 ;  /* 0x00000013c1c17c20 */ /* 0x000fe20008400000 */
[----:B------:R-:W3:Y:S01]  /*46660*/  @!P4 LDC.64 R32, c[0x0][0x5c0] ;  /* 0x00017000ff20cb82 */ /* 0x000ee20000000a00 */
[----:B------:R-:W-:Y:S01]  /*46670*/  FMUL R31, R6, UR19 ;  /* 0x00000013061f7c20 */ /* 0x000fe20008400000 */
[----:B------:R-:W-:Y:S01]  /*46680*/  FMUL R194, R194, UR19 ;  /* 0x00000013c2c27c20 */ /* 0x000fe20008400000 */
[----:B------:R-:W-:Y:S01]  /*46690*/  FMUL R195, R195, UR19 ;  /* 0x00000013c3c37c20 */ /* 0x000fe20008400000 */
[----:B------:R-:W-:Y:S01]  /*466a0*/  FMUL R196, R196, UR19 ;  /* 0x00000013c4c47c20 */ /* 0x000fe20008400000 */
[----:B------:R-:W-:Y:S01]  /*466b0*/  FMUL R197, R197, UR19 ;  /* 0x00000013c5c57c20 */ /* 0x000fe20008400000 */
        /* <DEDUP_REMOVED lines=15> */
[----:B------:R-:W-:-:S02]  /*467b0*/  @!P0 IMAD.X R27, R30, 0x1, R27, P1 ;  /* 0x000000011e1b8824 */ /* 0x000fc400008e061b */
[----:B------:R-:W-:Y:S01]  /*467c0*/  FMUL R211, R211, UR19 ;  /* 0x00000013d3d37c20 */ /* 0x000fe20008400000 */
[----:B------:R-:W-:Y:S01]  /*467d0*/  FMUL R212, R212, UR19 ;  /* 0x00000013d4d47c20 */ /* 0x000fe20008400000 */
[----:B------:R-:W-:Y:S01]  /*467e0*/  FMUL R213, R213, UR19 ;  /* 0x00000013d5d57c20 */ /* 0x000fe20008400000 */
[----:B------:R-:W-:Y:S01]  /*467f0*/  FMUL R214, R214, UR19 ;  /* 0x00000013d6d67c20 */ /* 0x000fe20008400000 */
[----:B------:R3:W-:Y:S01]  /*46800*/  @!P0 STG.E.U8 desc[UR26][R26.64+0x1], R31 ;  /* 0x0000011f1a008986 */ /* 0x0007e2000c10111a */
[----:B------:R-:W-:Y:S01]  /*46810*/  ISETP.LT.OR P0, PT, R28, 0x2, !P3 ;  /* 0x000000021c00780c */ /* 0x000fe20005f01670 */
        /* <DEDUP_REMOVED lines=10> */
[----:B---3--:R-:W-:Y:S01]  /*468c0*/  @!P4 IADD3 R26, P1, P5, R24, UR11, R32 ;  /* 0x0000000b181acc10 */ /* 0x008fe2000fd3e020 */
[----:B------:R-:W-:Y:S01]  /*468d0*/  FMUL R31, R7, UR19 ;  /* 0x00000013071f7c20 */ /* 0x000fe20008400000 */
[----:B------:R-:W-:Y:S01]  /*468e0*/  FMUL R225, R225, UR19 ;  /* 0x00000013e1e17c20 */ /* 0x000fe20008400000 */
[----:B------:R-:W-:Y:S01]  /*468f0*/  FMUL R226, R226, UR19 ;  /* 0x00000013e2e27c20 */ /* 0x000fe20008400000 */
[----:B------:R-:W-:Y:S01]  /*46900*/  @!P4 IADD3.X R27, R30, UR10, R33, P1, P5 ;  /* 0x0000000a1e1bcc10 */ /* 0x000fe20008fea421 */
[----:B------:R-:W-:Y:S01]  /*46910*/  FMUL R227, R227, UR19 ;  /* 0x00000013e3e37c20 */ /* 0x000fe20008400000 */
[----:B------:R-:W-:Y:S01]  /*46920*/  ISETP.LT.OR P1, PT, R28, 0x9, !P3 ;  /* 0x000000091c00780c */ /* 0x000fe20005f21670 */
[----:B------:R-:W0:Y:S01]  /*46930*/  @!P0 LDC.64 R32, c[0x0][0x5c0] ;  /* 0x00017000ff208b82 */ /* 0x000e220000000a00 */
[----:B------:R-:W-:Y:S01]  /*46940*/  F2FP.SATFINITE.E4M3.F32.PACK_AB_MERGE_C R31, RZ, R31, RZ ;  /* 0x0000001fff1f723e */ /* 0x000fe200048070ff */
[----:B------:R-:W-:Y:S01]  /*46950*/  FMUL R228, R228, UR19 ;  /* 0x00000013e4e47c20 */ /* 0x000fe20008400000 */
[----:B------:R-:W-:Y:S01]  /*46960*/  FMUL R229, R229, UR19 ;  /* 0x00000013e5e57c20 */ /* 0x000fe20008400000 */
[----:B------:R-:W-:Y:S01]  /*46970*/  FMUL R230, R230, UR19 ;  /* 0x00000013e6e67c20 */ /* 0x000fe20008400000 */
[----:B------:R-:W-:Y:S01]  /*46980*/  FMUL R231, R231, UR19 ;  /* 0x00000013e7e77c20 */ /* 0x000fe20008400000 */
[----:B------:R3:W-:Y:S01]  /*46990*/  @!P4 STG.E.U8 desc[UR26][R26.64], R31 ;  /* 0x0000001f1a00c986 */ /* 0x0007e2000c10111a */
[----:B------:R-:W-:Y:S01]  /*469a0*/  FMUL R232, R232, UR19 ;  /* 0x00000013e8e87c20 */ /* 0x000fe20008400000 */
[----:B------:R-:W-:-:S02]  /*469b0*/  FMUL R233, R233, UR19 ;  /* 0x00000013e9e97c20 */ /* 0x000fc40008400000 */
[----:B------:R-:W4:Y:S02]  /*469c0*/  LDL.LU R128, [R1+0x604] ;  /* 0x0006040001807983 */ /* 0x000f240000300800 */
[----:B---3--:R-:W3:Y:S01]  /*469d0*/  @!P1 LDC.64 R26, c[0x0][0x5c0] ;  /* 0x00017000ff1a9b82 */ /* 0x008ee20000000a00 */
[----:B0-----:R-:W-:Y:S01]  /*469e0*/  @!P0 IADD3 R32, P4, P5, R24, UR11, R32 ;  /* 0x0000000b18208c10 */ /* 0x001fe2000fd9e020 */
[----:B------:R-:W-:Y:S01]  /*469f0*/  FMUL R31, R9, UR19 ;  /* 0x00000013091f7c20 */ /* 0x000fe20008400000 */
[----:B------:R-:W-:Y:S01]  /*46a00*/  F2FP.SATFINITE.E4M3.F32.PACK_AB_MERGE_C R10, RZ, R10, RZ ;  /* 0x0000000aff0a723e */ /* 0x000fe200048070ff */
[----:B------:R-:W-:Y:S01]  /*46a10*/  FMUL R234, R234, UR19 ;  /* 0x00000013eaea7c20 */ /* 0x000fe20008400000 */
[----:B------:R-:W-:Y:S01]  /*46a20*/  @!P0 IADD3.X R33, R30, UR10, R33, P4, P5 ;  /* 0x0000000a1e218c10 */ /* 0x000fe2000a7ea421 */
[----:B------:R-:W4:Y:S01]  /*46a30*/  LDL.LU R126, [R1+0x608] ;  /* 0x00060800017e7983 */ /* 0x000f220000300800 */
[----:B------:R-:W-:Y:S01]  /*46a40*/  F2FP.SATFINITE.E4M3.F32.PACK_AB_MERGE_C R31, RZ, R31, RZ ;  /* 0x0000001fff1f723e */ /* 0x000fe200048070ff */
[----:B------:R-:W-:Y:S01]  /*46a50*/  FMUL R235, R235, UR19 ;  /* 0x00000013ebeb7c20 */ /* 0x000fe20008400000 */
[----:B------:R-:W-:Y:S01]  /*46a60*/  F2FP.SATFINITE.E4M3.F32.PACK_AB_MERGE_C R11, RZ, R11, RZ ;  /* 0x0000000bff0b723e */ /* 0x000fe200048070ff */
[----:B------:R-:W-:Y:S01]  /*46a70*/  FMUL R236, R236, UR19 ;  /* 0x00000013ecec7c20 */ /* 0x000fe20008400000 */
[----:B------:R-:W-:Y:S01]  /*46a80*/  F2FP.SATFINITE.E4M3.F32.PACK_AB_MERGE_C R12, RZ, R12, RZ ;  /* 0x0000000cff0c723e */ /* 0x000fe200048070ff */
[----:B------:R-:W-:Y:S01]  /*46a90*/  FMUL R237, R237, UR19 ;  /* 0x00000013eded7c20 */ /* 0x000fe20008400000 */
[----:B------:R-:W-:Y:S01]  /*46aa0*/  F2FP.SATFINITE.E4M3.F32.PACK_AB_MERGE_C R13, RZ, R13, RZ ;  /* 0x0000000dff0d723e */ /* 0x000fe200048070ff */
[----:B------:R-:W-:Y:S01]  /*46ab0*/  STL [R1+0xc80], R2 ;  /* 0x000c800201007387 */ /* 0x000fe20000100800 */
[----:B------:R-:W-:-:S02]  /*46ac0*/  F2FP.SATFINITE.E4M3.F32.PACK_AB_MERGE_C R14, RZ, R14, RZ ;  /* 0x0000000eff0e723e */ /* 0x000fc400048070ff */
[----:B------:R-:W-:Y:S01]  /*46ad0*/  F2FP.SATFINITE.E4M3.F32.PACK_AB_MERGE_C R15, RZ, R15, RZ ;  /* 0x0000000fff0f723e */ /* 0x000fe200048070ff */
[----:B------:R-:W-:Y:S01]  /*46ae0*/  STL [R1+0xc7c], R3 ;  /* 0x000c7c0301007387 */ /* 0x000fe20000100800 */
[----:B---3--:R-:W-:Y:S02]  /*46af0*/  @!P1 IADD3 R34, P4, P5, R24, UR11, R26 ;  /* 0x0000000b18229c10 */ /* 0x008fe4000fd9e01a */
[----:B------:R-:W-:Y:S02]  /*46b00*/  F2FP.SATFINITE.E4M3.F32.PACK_AB_MERGE_C R16, RZ, R16, RZ ;  /* 0x00000010ff10723e */ /* 0x000fe400048070ff */
[----:B------:R-:W-:Y:S02]  /*46b10*/  @!P1 IADD3.X R35, R30, UR10, R27, P4, P5 ;  /* 0x0000000a1e239c10 */ /* 0x000fe4000a7ea41b */
[----:B------:R-:W-:Y:S02]  /*46b20*/  ISETP.LT.OR P5, PT, R28, 0xa, !P3 ;  /* 0x0000000a1c00780c */ /* 0x000fe40005fa1670 */
[----:B------:R-:W-:-:S02]  /*46b30*/  F2FP.SATFINITE.E4M3.F32.PACK_AB_MERGE_C R17, RZ, R17, RZ ;  /* 0x00000011ff11723e */ /* 0x000fc400048070ff */
[----:B------:R-:W-:Y:S02]  /*46b40*/  F2FP.SATFINITE.E4M3.F32.PACK_AB_MERGE_C R18, RZ, R18, RZ ;  /* 0x00000012ff12723e */ /* 0x000fe400048070ff */
[----:B------:R-:W-:Y:S02]  /*46b50*/  F2FP.SATFINITE.E4M3.F32.PACK_AB_MERGE_C R19, RZ, R19, RZ ;  /* 0x00000013ff13723e */ /* 0x000fe400048070ff */
[----:B------:R-:W-:Y:S02]  /*46b60*/  F2FP.SATFINITE.E4M3.F32.PACK_AB_MERGE_C R20, RZ, R20, RZ ;  /* 0x00000014ff14723e */ /* 0x000fe400048070ff */
[----:B------:R-:W-:Y:S02]  /*46b70*/  F2FP.SATFINITE.E4M3.F32.PACK_AB_MERGE_C R21, RZ, R21, RZ ;  /* 0x00000015ff15723e */ /* 0x000fe400048070ff */
[----:B------:R-:W-:Y:S01]  /*46b80*/  F2FP.SATFINITE.E4M3.F32.PACK_AB_MERGE_C R22, RZ, R22, RZ ;  /* 0x00000016ff16723e */ /* 0x000fe200048070ff */
[----:B------:R-:W0:Y:S01]  /*46b90*/  @!P5 LDC.64 R26, c[0x0][0x5c0] ;  /* 0x00017000ff1adb82 */ /* 0x000e220000000a00 */
[----:B------:R-:W-:-:S02]  /*46ba0*/  @P5 LOP3.LUT R4, R4, 0x8000, RZ, 0xfc, !PT ;  /* 0x0000800004045812 */ /* 0x000fc400078efcff */
[----:B------:R-:W-:Y:S02]  /*46bb0*/  F2FP.SATFINITE.E4M3.F32.PACK_AB_MERGE_C R23, RZ, R23, RZ ;  /* 0x00000017ff17723e */ /* 0x000fe400048070ff */
[----:B------:R-:W-:Y:S02]  /*46bc0*/  LOP3.LUT R4, R4, 0xffffbfff, RZ, 0xc0, !PT ;  /* 0xffffbfff04047812 */ /* 0x000fe400078ec0ff */
[----:B------:R-:W-:Y:S02]  /*46bd0*/  F2FP.SATFINITE.E4M3.F32.PACK_AB_MERGE_C R152, RZ, R152, RZ ;  /* 0x00000098ff98723e */ /* 0x000fe400048070ff */
[----:B------:R-:W-:Y:S02]  /*46be0*/  F2FP.SATFINITE.E4M3.F32.PACK_AB_MERGE_C R153, RZ, R153, RZ ;  /* 0x00000099ff99723e */ /* 0x000fe400048070ff */
[----:B------:R-:W-:Y:S02]  /*46bf0*/  F2FP.SATFINITE.E4M3.F32.PACK_AB_MERGE_C R154, RZ, R154, RZ ;  /* 0x0000009aff9a723e */ /* 0x000fe400048070ff */
[----:B------:R-:W-:-:S02]  /*46c00*/  F2FP.SATFINITE.E4M3.F32.PACK_AB_MERGE_C R155, RZ, R155, RZ ;  /* 0x0000009bff9b723e */ /* 0x000fc400048070ff */
[----:B------:R-:W-:Y:S02]  /*46c10*/  F2FP.SATFINITE.E4M3.F32.PACK_AB_MERGE_C R156, RZ, R156, RZ ;  /* 0x0000009cff9c723e */ /* 0x000fe400048070ff */
[----:B------:R-:W-:Y:S02]  /*46c20*/  F2FP.SATFINITE.E4M3.F32.PACK_AB_MERGE_C R157, RZ, R157, RZ ;  /* 0x0000009dff9d723e */ /* 0x000fe400048070ff */
[----:B------:R-:W-:Y:S02]  /*46c30*/  F2FP.SATFINITE.E4M3.F32.PACK_AB_MERGE_C R158, RZ, R158, RZ ;  /* 0x0000009eff9e723e */ /* 0x000fe400048070ff */
[----:B------:R-:W-:Y:S02]  /*46c40*/  F2FP.SATFINITE.E4M3.F32.PACK_AB_MERGE_C R159, RZ, R159, RZ ;  /* 0x0000009fff9f723e */ /* 0x000fe400048070ff */
[----:B------:R-:W-:Y:S02]  /*46c50*/  F2FP.SATFINITE.E4M3.F32.PACK_AB_MERGE_C R160, RZ, R160, RZ ;  /* 0x000000a0ffa0723e */ /* 0x000fe400048070ff */
[----:B0-----:R-:W-:Y:S01]  /*46c60*/  @!P5 IADD3 R36, P4, P6, R24, UR11, R26 ;  /* 0x0000000b1824dc10 */ /* 0x001fe2000fe9e01a */
[----:B------:R-:W-:Y:S01]  /*46c70*/  FMUL R26, R8, UR19 ;  /* 0x00000013081a7c20 */ /* 0x000fe20008400000 */
[----:B------:R-:W-:-:S02]  /*46c80*/  F2FP.SATFINITE.E4M3.F32.PACK_AB_MERGE_C R161, RZ, R161, RZ ;  /* 0x000000a1ffa1723e */ /* 0x000fc400048070ff */
[----:B------:R-:W-:Y:S02]  /*46c90*/  @!P5 IADD3.X R37, R30, UR10, R27, P4, P6 ;  /* 0x0000000a1e25dc10 */ /* 0x000fe4000a7ec41b */
[----:B------:R-:W-:Y:S02]  /*46ca0*/  ISETP.LT.OR P4, PT, R28, 0x9, !P2 ;  /* 0x000000091c00780c */ /* 0x000fe40005781670 */
[----:B------:R-:W-:Y:S02]  /*46cb0*/  F2FP.SATFINITE.E4M3.F32.PACK_AB_MERGE_C R26, RZ, R26, RZ ;  /* 0x0000001aff1a723e */ /* 0x000fe400048070ff */
[----:B------:R-:W-:Y:S02]  /*46cc0*/  F2FP.SATFINITE.E4M3.F32.PACK_AB_MERGE_C R162, RZ, R162, RZ ;  /* 0x000000a2ffa2723e */ /* 0x000fe400048070ff */
[----:B------:R-:W-:Y:S01]  /*46cd0*/  F2FP.SATFINITE.E4M3.F32.PACK_AB_MERGE_C R163, RZ, R163, RZ ;  /* 0x000000a3ffa3723e */ /* 0x000fe200048070ff */
[----:B------:R0:W-:Y:S01]  /*46ce0*/  @!P0 STG.E.U8 desc[UR26][R32.64+0x1], R26 ;  /* 0x0000011a20008986 */ /* 0x0001e2000c10111a */
[----:B------:R-:W-:-:S02]  /*46cf0*/  LOP3.LUT R5, R5, 0xffffffbf, RZ, 0xc0, !PT ;  /* 0xffffffbf05057812 */ /* 0x000fc400078ec0ff */
[----:B------:R-:W-:Y:S02]  /*46d00*/  F2FP.SATFINITE.E4M3.F32.PACK_AB_MERGE_C R164, RZ, R164, RZ ;  /* 0x000000a4ffa4723e */ /* 0x000fe400048070ff */
[----:B------:R-:W-:Y:S02]  /*46d10*/  F2FP.SATFINITE.E4M3.F32.PACK_AB_MERGE_C R165, RZ, R165, RZ ;  /* 0x000000a5ffa5723e */ /* 0x000fe400048070ff */
[----:B------:R-:W-:Y:S02]  /*46d20*/  F2FP.SATFINITE.E4M3.F32.PACK_AB_MERGE_C R166, RZ, R166, RZ ;  /* 0x000000a6ffa6723e */ /* 0x000fe400048070ff */
[----:B------:R-:W-:Y:S02]  /*46d30*/  F2FP.SATFINITE.E4M3.F32.PACK_AB_MERGE_C R167, RZ, R167, RZ ;  /* 0x000000a7ffa7723e */ /* 0x000fe400048070ff */
[----:B------:R-:W-:Y:S01]  /*46d40*/  F2FP.SATFINITE.E4M3.F32.PACK_AB_MERGE_C R168, RZ, R168, RZ ;  /* 0x000000a8ffa8723e */ /* 0x000fe200048070ff */
[----:B0-----:R-:W0:Y:S01]  /*46d50*/  @!P4 LDC.64 R26, c[0x0][0x5c0] ;  /* 0x00017000ff1acb82 */ /* 0x001e220000000a00 */
[----:B------:R-:W-:-:S02]  /*46d60*/  F2FP.SATFINITE.E4M3.F32.PACK_AB_MERGE_C R169, RZ, R169, RZ ;  /* 0x000000a9ffa9723e */ /* 0x000fc400048070ff */
[----:B------:R-:W-:Y:S02]  /*46d70*/  F2FP.SATFINITE.E4M3.F32.PACK_AB_MERGE_C R170, RZ, R170, RZ ;  /* 0x000000aaffaa723e */ /* 0x000fe400048070ff */
[----:B------:R-:W-:Y:S02]  /*46d80*/  F2FP.SATFINITE.E4M3.F32.PACK_AB_MERGE_C R171, RZ, R171, RZ ;  /* 0x000000abffab723e */ /* 0x000fe400048070ff */
        /* <DEDUP_REMOVED lines=9> */
[----:B0-----:R-:W-:-:S02]  /*46e20*/  @!P4 IADD3 R26, P0, R24, R26, RZ ;  /* 0x0000001a181ac210 */ /* 0x001fc40007f1e0ff */
[----:B------:R-:W-:Y:S02]  /*46e30*/  F2FP.SATFINITE.E4M3.F32.PACK_AB_MERGE_C R181, RZ, R181, RZ ;  /* 0x000000b5ffb5723e */ /* 0x000fe400048070ff */
[----:B------:R-:W-:Y:S01]  /*46e40*/  F2FP.SATFINITE.E4M3.F32.PACK_AB_MERGE_C R182, RZ, R182, RZ ;  /* 0x000000b6ffb6723e */ /* 0x000fe200048070ff */
[----:B------:R-:W-:Y:S01]  /*46e50*/  @!P4 IMAD.X R27, R30, 0x1, R27, P0 ;  /* 0x000000011e1bc824 */ /* 0x000fe200000e061b */
[----:B------:R-:W-:Y:S02]  /*46e60*/  ISETP.LT.OR P0, PT, R28, 0x11, !P3 ;  /* 0x000000111c00780c */ /* 0x000fe40005f01670 */
[----:B------:R-:W-:Y:S02]  /*46e70*/  F2FP.SATFINITE.E4M3.F32.PACK_AB_MERGE_C R183, RZ, R183, RZ ;  /* 0x000000b7ffb7723e */ /* 0x000fe400048070ff */
[----:B------:R0:W-:Y:S01]  /*46e80*/  @!P4 STG.E.U8 desc[UR26][R26.64+0x8], R31 ;  /* 0x0000081f1a00c986 */ /* 0x0001e2000c10111a */
[----:B------:R-:W-:Y:S02]  /*46e90*/  F2FP.SATFINITE.E4M3.F32.PACK_AB_MERGE_C R184, RZ, R184, RZ ;  /* 0x000000b8ffb8723e */ /* 0x000fe400048070ff */
[----:B------:R-:W-:-:S02]  /*46ea0*/  F2FP.SATFINITE.E4M3.F32.PACK_AB_MERGE_C R185, RZ, R185, RZ ;  /* 0x000000b9ffb9723e */ /* 0x000fc400048070ff */
[----:B------:R-:W-:Y:S02]  /*46eb0*/  F2FP.SATFINITE.E4M3.F32.PACK_AB_MERGE_C R186, RZ, R186, RZ ;  /* 0x000000baffba723e */ /* 0x000fe400048070ff */
[----:B------:R-:W-:Y:S02]  /*46ec0*/  F2FP.SATFINITE.E4M3.F32.PACK_AB_MERGE_C R187, RZ, R187, RZ ;  /* 0x000000bbffbb723e */ /* 0x000fe400048070ff */
[----:B------:R-:W-:Y:S02]  /*46ed0*/  @P0 LOP3.LUT R4, R4, 0x4000, RZ, 0xfc, !PT ;  /* 0x0000400004040812 */ /* 0x000fe400078efcff */
[----:B------:R-:W-:Y:S01]  /*46ee0*/  F2FP.SATFINITE.E4M3.F32.PACK_AB_MERGE_C R188, RZ, R188, RZ ;  /* 0x000000bcffbc723e */ /* 0x000fe200048070ff */
[----:B0-----:R-:W0:Y:S01]  /*46ef0*/  @!P0 LDC.64 R26, c[0x0][0x5c0] ;  /* 0x00017000ff1a8b82 */ /* 0x001e220000000a00 */
[----:B------:R-:W-:Y:S02]  /*46f00*/  F2FP.SATFINITE.E4M3.F32.PACK_AB_MERGE_C R189, RZ, R189, RZ ;  /* 0x000000bdffbd723e */ /* 0x000fe400048070ff */
        /* <DEDUP_REMOVED lines=11> */
[----:B0-----:R-:W-:Y:S02]  /*46fc0*/  @!P0 IADD3 R32, P4, P6, R24, UR11, R26 ;  /* 0x0000000b18208c10 */ /* 0x001fe4000fe9e01a */
[----:B------:R-:W-:-:S02]  /*46fd0*/  F2FP.SATFINITE.E4M3.F32.PACK_AB_MERGE_C R201, RZ, R201, RZ ;  /* 0x000000c9ffc9723e */ /* 0x000fc400048070ff */
[----:B------:R-:W-:Y:S02]  /*46fe0*/  @!P0 IADD3.X R33, R30, UR10, R27, P4, P6 ;  /* 0x0000000a1e218c10 */ /* 0x000fe4000a7ec41b */
[----:B------:R-:W-:Y:S02]  /*46ff0*/  ISETP.LT.OR P4, PT, R28, 0xa, !P2 ;  /* 0x0000000a1c00780c */ /* 0x000fe40005781670 */
[----:B------:R-:W-:Y:S02]  /*47000*/  LOP3.LUT R6, R6, 0xfffffffd, RZ, 0xc0, !PT ;  /* 0xfffffffd06067812 */ /* 0x000fe400078ec0ff */
[----:B------:R-:W-:Y:S02]  /*47010*/  F2FP.SATFINITE.E4M3.F32.PACK_AB_MERGE_C R202, RZ, R202, RZ ;  /* 0x000000caffca723e */ /* 0x000fe400048070ff */
[----:B------:R-:W-:Y:S02]  /*47020*/  F2FP.SATFINITE.E4M3.F32.PACK_AB_MERGE_C R203, RZ, R203, RZ ;  /* 0x000000cbffcb723e */ /* 0x000fe400048070ff */
[----:B------:R-:W-:-:S02]  /*47030*/  F2FP.SATFINITE.E4M3.F32.PACK_AB_MERGE_C R204, RZ, R204, RZ ;  /* 0x000000ccffcc723e */ /* 0x000fc400048070ff */
[----:B------:R-:W-:Y:S02]  /*47040*/  F2FP.SATFINITE.E4M3.F32.PACK_AB_MERGE_C R205, RZ, R205, RZ ;  /* 0x000000cdffcd723e */ /* 0x000fe400048070ff */
[----:B------:R-:W-:Y:S01]  /*47050*/  F2FP.SATFINITE.E4M3.F32.PACK_AB_MERGE_C R206, RZ, R206, RZ ;  /* 0x000000ceffce723e */ /* 0x000fe200048070ff */
[----:B------:R-:W0:Y:S01]  /*47060*/  @!P4 LDC.64 R26, c[0x0][0x5c0] ;  /* 0x00017000ff1acb82 */ /* 0x000e220000000a00 */
        /* <DEDUP_REMOVED lines=12> */
[----:B0-----:R-:W-:Y:S02]  /*47130*/  @!P4 IADD3 R26, P6, R24, R26, RZ ;  /* 0x0000001a181ac210 */ /* 0x001fe40007fde0ff */
[----:B------:R-:W-:Y:S02]  /*47140*/  F2FP.SATFINITE.E4M3.F32.PACK_AB_MERGE_C R219, RZ, R219, RZ ;  /* 0x000000dbffdb723e */ /* 0x000fe400048070ff */
[----:B------:R-:W-:Y:S01]  /*47150*/  F2FP.SATFINITE.E4M3.F32.PACK_AB_MERGE_C R220, RZ, R220, RZ ;  /* 0x000000dcffdc723e */ /* 0x000fe200048070ff */
[----:B------:R-:W-:Y:S01]  /*47160*/  @!P4 IMAD.X R27, R30, 0x1, R27, P6 ;  /* 0x000000011e1bc824 */ /* 0x000fe200030e061b */
[----:B------:R-:W-:-:S02]  /*47170*/  F2FP.SATFINITE.E4M3.F32.PACK_AB_MERGE_C R221, RZ, R221, RZ ;  /* 0x000000ddffdd723e */ /* 0x000fc400048070ff */
[----:B------:R-:W-:Y:S02]  /*47180*/  F2FP.SATFINITE.E4M3.F32.PACK_AB_MERGE_C R222, RZ, R222, RZ ;  /* 0x000000deffde723e */ /* 0x000fe400048070ff */
[----:B------:R0:W-:Y:S01]  /*47190*/  @!P4 STG.E.U8 desc[UR26][R26.64+0x9], R10 ;  /* 0x0000090a1a00c986 */ /* 0x0001e2000c10111a */
[C---:B------:R-:W-:Y:S02]  /*471a0*/  ISETP.LT.OR P4, PT, R28.reuse, 0x12, !P3 ;  /* 0x000000121c00780c */ /* 0x040fe40005f81670 */
[----:B------:R-:W-:Y:S01]  /*471b0*/  F2FP.SATFINITE.E4M3.F32.PACK_AB_MERGE_C R223, RZ, R223, RZ ;  /* 0x000000dfffdf723e */ /* 0x000fe200048070ff */
[----:B------:R3:W-:Y:S01]  /*471c0*/  @!P1 STG.E.U8 desc[UR26][R34.64+0x8], R11 ;  /* 0x0000080b22009986 */ /* 0x0007e2000c10111a */
[----:B------:R-:W-:Y:S02]  /*471d0*/  ISETP.LT.OR P1, PT, R28, 0x19, !P3 ;  /* 0x000000191c00780c */ /* 0x000fe40005f21670 */
[----:B------:R-:W-:Y:S02]  /*471e0*/  F2FP.SATFINITE.E4M3.F32.PACK_AB_MERGE_C R224, RZ, R224, RZ ;  /* 0x000000e0ffe0723e */ /* 0x000fe400048070ff */
[----:B------:R-:W-:-:S02]  /*471f0*/  F2FP.SATFINITE.E4M3.F32.PACK_AB_MERGE_C R225, RZ, R225, RZ ;  /* 0x000000e1ffe1723e */ /* 0x000fc400048070ff */
[----:B------:R-:W-:Y:S02]  /*47200*/  F2FP.SATFINITE.E4M3.F32.PACK_AB_MERGE_C R226, RZ, R226, RZ ;  /* 0x000000e2ffe2723e */ /* 0x000fe400048070ff */
[----:B------:R-:W-:Y:S01]  /*47210*/  F2FP.SATFINITE.E4M3.F32.PACK_AB_MERGE_C R227, RZ, R227, RZ ;  /* 0x000000e3ffe3723e */ /* 0x000fe200048070ff */
[----:B0-----:R-:W0:Y:S01]  /*47220*/  @!P4 LDC.64 R26, c[0x0][0x5c0] ;  /* 0x00017000ff1acb82 */ /* 0x001e220000000a00 */
[----:B------:R-:W-:Y:S02]  /*47230*/  F2FP.SATFINITE.E4M3.F32.PACK_AB_MERGE_C R228, RZ, R228, RZ ;  /* 0x000000e4ffe4723e */ /* 0x000fe400048070ff */
[----:B------:R-:W-:Y:S02]  /*47240*/  LOP3.LUT R7, R7, 0xfdffffff, RZ, 0xc0, !PT ;  /* 0xfdffffff07077812 */ /* 0x000fe400078ec0ff */
[----:B------:R-:W-:Y:S02]  /*47250*/  F2FP.SATFINITE.E4M3.F32.PACK_AB_MERGE_C R229, RZ, R229, RZ ;  /* 0x000000e5ffe5723e */ /* 0x000fe400048070ff */
[----:B------:R-:W-:Y:S01]  /*47260*/  F2FP.SATFINITE.E4M3.F32.PACK_AB_MERGE_C R230, RZ, R230, RZ ;  /* 0x000000e6ffe6723e */ /* 0x000fe200048070ff */
[----:B---3--:R-:W3:Y:S01]  /*47270*/  @!P1 LDC.64 R10, c[0x0][0x5c0] ;  /* 0x00017000ff0a9b82 */ /* 0x008ee20000000a00 */
[----:B------:R-:W-:-:S02]  /*47280*/  F2FP.SATFINITE.E4M3.F32.PACK_AB_MERGE_C R231, RZ, R231, RZ ;  /* 0x000000e7ffe7723e */ /* 0x000fc400048070ff */
[----:B------:R-:W-:Y:S02]  /*47290*/  F2FP.SATFINITE.E4M3.F32.PACK_AB_MERGE_C R232, RZ, R232, RZ ;  /* 0x000000e8ffe8723e */ /* 0x000fe400048070ff */
[----:B------:R-:W-:Y:S02]  /*472a0*/  F2FP.SATFINITE.E4M3.F32.PACK_AB_MERGE_C R233, RZ, R233, RZ ;  /* 0x000000e9ffe9723e */ /* 0x000fe400048070ff */
[----:B------:R-:W-:Y:S02]  /*472b0*/  F2FP.SATFINITE.E4M3.F32.PACK_AB_MERGE_C R234, RZ, R234, RZ ;  /* 0x000000eaffea723e */ /* 0x000fe400048070ff */
[----:B------:R-:W-:Y:S02]  /*472c0*/  F2FP.SATFINITE.E4M3.F32.PACK_AB_MERGE_C R235, RZ, R235, RZ ;  /* 0x000000ebffeb723e */ /* 0x000fe400048070ff */
[----:B------:R-:W-:Y:S02]  /*472d0*/  F2FP.SATFINITE.E4M3.F32.PACK_AB_MERGE_C R236, RZ, R236, RZ ;  /* 0x000000ecffec723e */ /* 0x000fe400048070ff */
[----:B------:R-:W-:-:S02]  /*472e0*/  F2FP.SATFINITE.E4M3.F32.PACK_AB_MERGE_C R237, RZ, R237, RZ ;  /* 0x000000edffed723e */ /* 0x000fc400048070ff */
[----:B0-----:R-:W-:-:S04]  /*472f0*/  @!P4 IADD3 R26, P5, P6, R24, UR11, R26 ;  /* 0x0000000b181acc10 */ /* 0x001fc8000febe01a */
[----:B------:R-:W-:Y:S02]  /*47300*/  @!P4 IADD3.X R27, R30, UR10, R27, P5, P6 ;  /* 0x0000000a1e1bcc10 */ /* 0x000fe4000afec41b */
[----:B------:R-:W-:Y:S02]  /*47310*/  ISETP.LT.OR P5, PT, R28, 0x1a, !P3 ;  /* 0x0000001a1c00780c */ /* 0x000fe40005fa1670 */
[----:B---3--:R-:W-:-:S04]  /*47320*/  @!P1 IADD3 R34, P0, P6, R24, UR11, R10 ;  /* 0x0000000b18229c10 */ /* 0x008fc8000fe1e00a */
[----:B------:R-:W-:-:S07]  /*47330*/  @!P1 IADD3.X R35, R30, UR10, R11, P0, P6 ;  /* 0x0000000a1e239c10 */ /* 0x000fce00087ec40b */
[----:B------:R-:W0:Y:S02]  /*47340*/  @!P5 LDC.64 R10, c[0x0][0x5c0] ;  /* 0x00017000ff0adb82 */ /* 0x000e240000000a00 */
[----:B0-----:R-:W-:-:S04]  /*47350*/  @!P5 IADD3 R38, P0, P6, R24, UR11, R10 ;  /* 0x0000000b1826dc10 */ /* 0x001fc8000fe1e00a */
[----:B------:R-:W-:Y:S02]  /*47360*/  @!P5 IADD3.X R39, R30, UR10, R11, P0, P6 ;  /* 0x0000000a1e27dc10 */ /* 0x000fe400087ec40b */
[----:B------:R-:W-:Y:S02]  /*47370*/  LOP3.LUT P5, RZ, R4, 0x8000, RZ, 0xc0, !PT ;  /* 0x0000800004ff7812 */ /* 0x000fe400078ac0ff */
[----:B------:R-:W-:-:S11]  /*47380*/  ISETP.LT.OR P0, PT, R28, 0x21, !P3 ;  /* 0x000000211c00780c */ /* 0x000fd60005f01670 */
[----:B------:R-:W-:Y:S01]  /*47390*/  @!P5 STG.E.U8 desc[UR26][R36.64+0x9], R12 ;  /* 0x0000090c2400d986 */ /* 0x000fe2000c10111a */
[----:B------:R-:W-:-:S13]  /*473a0*/  ISETP.LT.OR P5, PT, R28, 0x11, !P2 ;  /* 0x000000111c00780c */ /* 0x000fda00057a1670 */
[----:B------:R-:W0:Y:S02]  /*473b0*/  @!P5 LDC.64 R10, c[0x0][0x5c0] ;  /* 0x00017000ff0adb82 */ /* 0x000e240000000a00 */
[----:B0-----:R-:W-:-:S05]  /*473c0*/  @!P5 IADD3 R10, P6, R24, R10, RZ ;  /* 0x0000000a180ad210 */ /* 0x001fca0007fde0ff */
[----:B------:R-:W-:-:S05]  /*473d0*/  @!P5 IMAD.X R11, R30, 0x1, R11, P6 ;  /* 0x000000011e0bd824 */ /* 0x000fca00030e060b */
[----:B------:R0:W-:Y:S02]  /*473e0*/  @!P5 STG.E.U8 desc[UR26][R10.64+0x10], R13 ;  /* 0x0000100d0a00d986 */ /* 0x0001e4000c10111a */
[----:B0-----:R-:W0:Y:S02]  /*473f0*/  @!P0 LDC.64 R10, c[0x0][0x5c0] ;  /* 0x00017000ff0a8b82 */ /* 0x001e240000000a00 */
[----:B0-----:R-:W-:-:S04]  /*47400*/  @!P0 IADD3 R36, P5, P6, R24, UR11, R10 ;  /* 0x0000000b18248c10 */ /* 0x001fc8000febe00a */
[----:B------:R-:W-:Y:S02]  /*47410*/  @!P0 IADD3.X R37, R30, UR10, R11, P5, P6 ;  /* 0x0000000a1e258c10 */ /* 0x000fe4000afec40b */
[C---:B------:R-:W-:Y:S02]  /*47420*/  ISETP.LT.OR P5, PT, R28.reuse, 0x12, !P2 ;  /* 0x000000121c00780c */ /* 0x040fe400057a1670 */
[----:B------:R-:W-:-:S11]  /*47430*/  ISETP.LT.OR P0, PT, R28, 0x22, !P3 ;  /* 0x000000221c00780c */ /* 0x000fd60005f01670 */
[----:B------:R-:W0:Y:S02]  /*47440*/  @!P5 LDC.64 R10, c[0x0][0x5c0] ;  /* 0x00017000ff0adb82 */ /* 0x000e240000000a00 */
[----:B0-----:R-:W-:-:S05]  /*47450*/  @!P5 IADD3 R10, P6, R24, R10, RZ ;  /* 0x0000000a180ad210 */ /* 0x001fca0007fde0ff */
[----:B------:R-:W-:-:S05]  /*47460*/  @!P5 IMAD.X R11, R30, 0x1, R11, P6 ;  /* 0x000000011e0bd824 */ /* 0x000fca00030e060b */
[----:B------:R0:W-:Y:S02]  /*47470*/  @!P5 STG.E.U8 desc[UR26][R10.64+0x11], R14 ;  /* 0x0000110e0a00d986 */ /* 0x0001e4000c10111a */
[----:B0-----:R-:W0:Y:S02]  /*47480*/  @!P0 LDC.64 R10, c[0x0][0x5c0] ;  /* 0x00017000ff0a8b82 */ /* 0x001e240000000a00 */
[----:B0-----:R-:W-:-:S04]  /*47490*/  @!P0 IADD3 R12, P5, P6, R24, UR11, R10 ;  /* 0x0000000b180c8c10 */ /* 0x001fc8000febe00a */
[----:B------:R-:W-:Y:S02]  /*474a0*/  @!P0 IADD3.X R13, R30, UR10, R11, P5, P6 ;  /* 0x0000000a1e0d8c10 */ /* 0x000fe4000afec40b */
[C---:B------:R-:W-:Y:S02]  /*474b0*/  LOP3.LUT P0, RZ, R4.reuse, 0x4000, RZ, 0xc0, !PT ;  /* 0x0000400004ff7812 */ /* 0x040fe4000780c0ff */
[----:B------:R-:W-:-:S11]  /*474c0*/  LOP3.LUT R4, R4, 0xffffdfff, RZ, 0xc0, !PT ;  /* 0xffffdfff04047812 */ /* 0x000fd600078ec0ff */
[----:B------:R0:W-:Y:S01]  /*474d0*/  @!P0 STG.E.U8 desc[UR26][R32.64+0x10], R15 ;  /* 0x0000100f20008986 */ /* 0x0001e2000c10111a */
[----:B------:R-:W-:-:S03]  /*474e0*/  ISETP.LT.OR P0, PT, R28, 0x29, !P3 ;  /* 0x000000291c00780c */ /* 0x000fc60005f01670 */
[----:B------:R-:W-:Y:S01]  /*474f0*/  @!P4 STG.E.U8 desc[UR26][R26.64+0x11], R16 ;  /* 0x000011101a00c986 */ /* 0x000fe2000c10111a */
[----:B------:R-:W-:-:S09]  /*47500*/  ISETP.LT.OR P4, PT, R28, 0x19, !P2 ;  /* 0x000000191c00780c */ /* 0x000fd20005781670 */
[----:B------:R-:W0:Y:S01]  /*47510*/  @!P0 LDC.64 R10, c[0x0][0x5c0] ;  /* 0x00017000ff0a8b82 */ /* 0x000e220000000a00 */
[----:B------:R-:W-:-:S04]  /*47520*/  @P0 LOP3.LUT R4, R4, 0x2000, RZ, 0xfc, !PT ;  /* 0x0000200004040812 */ /* 0x000fc800078efcff */
[----:B------:R-:W-:Y:S02]  /*47530*/  LOP3.LUT R4, R4, 0xffffefff, RZ, 0xc0, !PT ;  /* 0xffffefff04047812 */ /* 0x000fe400078ec0ff */
[----:B0-----:R-:W-:-:S04]  /*47540*/  @!P0 IADD3 R32, P5, P6, R24, UR11, R10 ;  /* 0x0000000b18208c10 */ /* 0x001fc8000febe00a */
[----:B------:R-:W-:Y:S02]  /*47550*/  @!P0 IADD3.X R33, R30, UR10, R11, P5, P6 ;  /* 0x0000000a1e218c10 */ /* 0x000fe4000afec40b */
[----:B------:R-:W-:-:S13]  /*47560*/  ISETP.LT.OR P5, PT, R28, 0x2a, !P3 ;  /* 0x0000002a1c00780c */ /* 0x000fda0005fa1670 */
[----:B------:R-:W0:Y:S02]  /*47570*/  @!P5 LDC.64 R10, c[0x0][0x5c0] ;  /* 0x00017000ff0adb82 */ /* 0x000e240000000a00 */
[----:B0-----:R-:W-:-:S04]  /*47580*/  @!P5 IADD3 R40, P0, P6, R24, UR11, R10 ;  /* 0x0000000b1828dc10 */ /* 0x001fc8000fe1e00a */
[----:B------:R-:W-:Y:S02]  /*47590*/  @!P5 IADD3.X R41, R30, UR10, R11, P0, P6 ;  /* 0x0000000a1e29dc10 */ /* 0x000fe400087ec40b */
[----:B------:R-:W0:Y:S01]  /*475a0*/  @!P4 LDC.64 R10, c[0x0][0x5c0] ;  /* 0x00017000ff0acb82 */ /* 0x000e220000000a00 */
[----:B------:R-:W-:Y:S02]  /*475b0*/  ISETP.LT.OR P0, PT, R28, 0x31, !P3 ;  /* 0x000000311c00780c */ /* 0x000fe40005f01670 */
        /* <DEDUP_REMOVED lines=11> */
[----:B------:R0:W-:Y:S04]  /*47670*/  @!P4 STG.E.U8 desc[UR26][R10.64+0x19], R18 ;  /* 0x000019120a00c986 */ /* 0x0001e8000c10111a */
[----:B------:R3:W-:Y:S01]  /*47680*/  @!P1 STG.E.U8 desc[UR26][R34.64+0x18], R19 ;  /* 0x0000181322009986 */ /* 0x0007e2000c10111a */
[----:B0-----:R-:W0:Y:S02]  /*47690*/  @!P0 LDC.64 R10, c[0x0][0x5c0] ;  /* 0x00017000ff0a8b82 */ /* 0x001e240000000a00 */
[----:B0-----:R-:W-:-:S04]  /*476a0*/  @!P0 IADD3 R14, P4, P6, R24, UR11, R10 ;  /* 0x0000000b180e8c10 */ /* 0x001fc8000fe9e00a */
[----:B------:R-:W-:Y:S02]  /*476b0*/  @!P0 IADD3.X R15, R30, UR10, R11, P4, P6 ;  /* 0x0000000a1e0f8c10 */ /* 0x000fe4000a7ec40b */
[C---:B------:R-:W-:Y:S02]  /*476c0*/  ISETP.LT.OR P0, PT, R28.reuse, 0x39, !P3 ;  /* 0x000000391c00780c */ /* 0x040fe40005f01670 */
[----:B------:R-:W-:-:S11]  /*476d0*/  ISETP.LT.OR P6, PT, R28, 0x3a, !P3 ;  /* 0x0000003a1c00780c */ /* 0x000fd60005fc1670 */
[----:B------:R-:W0:Y:S02]  /*476e0*/  @!P0 LDC.64 R10, c[0x0][0x5c0] ;  /* 0x00017000ff0a8b82 */ /* 0x000e240000000a00 */
[----:B0-----:R-:W-:-:S04]  /*476f0*/  @!P0 IADD3 R18, P1, P4, R24, UR11, R10 ;  /* 0x0000000b18128c10 */ /* 0x001fc8000fc3e00a */
[----:B---3--:R-:W-:Y:S02]  /*47700*/  @!P0 IADD3.X R19, R30, UR10, R11, P1, P4 ;  /* 0x0000000a1e138c10 */ /* 0x008fe40008fe840b */
[----:B------:R-:W0:Y:S01]  /*47710*/  @!P6 LDC.64 R10, c[0x0][0x5c0] ;  /* 0x00017000ff0aeb82 */ /* 0x000e220000000a00 */
[----:B------:R-:W-:-:S13]  /*47720*/  ISETP.LT.OR P0, PT, R28, 0x1a, !P3 ;  /* 0x0000001a1c00780c */ /* 0x000fda0005f01670 */
[----:B------:R-:W-:Y:S01]  /*47730*/  @!P0 STG.E.U8 desc[UR26][R38.64+0x19], R20 ;  /* 0x0000191426008986 */ /* 0x000fe2000c10111a */
[----:B------:R-:W-:Y:S02]  /*47740*/  ISETP.LT.OR P0, PT, R28, 0x41, !P3 ;  /* 0x000000411c00780c */ /* 0x000fe40005f01670 */
[----:B0-----:R-:W-:-:S04]  /*47750*/  @!P6 IADD3 R34, P1, P4, R24, UR11, R10 ;  /* 0x0000000b1822ec10 */ /* 0x001fc8000fc3e00a */
[----:B------:R-:W-:Y:S02]  /*47760*/  @!P6 IADD3.X R35, R30, UR10, R11, P1, P4 ;  /* 0x0000000a1e23ec10 */ /* 0x000fe40008fe840b */
        /* <DEDUP_REMOVED lines=12> */
[----:B------:R-:W-:Y:S01]  /*47830*/  @!P1 IMAD.X R11, R30, 0x1, R11, P4 ;  /* 0x000000011e0b9824 */ /* 0x000fe200020e060b */
[----:B------:R-:W-:-:S04]  /*47840*/  ISETP.LT.OR P4, PT, R28, 0x42, !P3 ;  /* 0x000000421c00780c */ /* 0x000fc80005f81670 */
[----:B------:R0:W-:Y:S04]  /*47850*/  @!P1 STG.E.U8 desc[UR26][R10.64+0x21], R22 ;  /* 0x000021160a009986 */ /* 0x0001e8000c10111a */
[----:B------:R3:W-:Y:S01]  /*47860*/  @!P0 STG.E.U8 desc[UR26][R36.64+0x20], R23 ;  /* 0x0000201724008986 */ /* 0x0007e2000c10111a */
[----:B------:R-:W-:-:S04]  /*47870*/  ISETP.LT.OR P0, PT, R28, 0x49, !P3 ;  /* 0x000000491c00780c */ /* 0x000fc80005f01670 */
[----:B------:R-:W-:Y:S01]  /*47880*/  @P4 LOP3.LUT R4, R4, 0x1000, RZ, 0xfc, !PT ;  /* 0x0000100004044812 */ /* 0x000fe200078efcff */
[----:B0-----:R-:W0:Y:S02]  /*47890*/  @!P4 LDC.64 R10, c[0x0][0x5c0] ;  /* 0x00017000ff0acb82 */ /* 0x001e240000000a00 */
[----:B0-----:R-:W-:-:S04]  /*478a0*/  @!P4 IADD3 R16, P1, P6, R24, UR11, R10 ;  /* 0x0000000b1810cc10 */ /* 0x001fc8000fe3e00a */
[----:B------:R-:W-:Y:S02]  /*478b0*/  @!P4 IADD3.X R17, R30, UR10, R11, P1, P6 ;  /* 0x0000000a1e11cc10 */ /* 0x000fe40008fec40b */
[----:B------:R-:W0:Y:S01]  /*478c0*/  @!P0 LDC.64 R10, c[0x0][0x5c0] ;  /* 0x00017000ff0a8b82 */ /* 0x000e220000000a00 */
[----:B------:R-:W-:-:S13]  /*478d0*/  ISETP.LT.OR P4, PT, R28, 0x22, !P3 ;  /* 0x000000221c00780c */ /* 0x000fda0005f81670 */
[----:B------:R-:W-:Y:S01]  /*478e0*/  @!P4 STG.E.U8 desc[UR26][R12.64+0x21], R152 ;  /* 0x000021980c00c986 */ /* 0x000fe2000c10111a */
[----:B------:R-:W-:Y:S02]  /*478f0*/  ISETP.LT.OR P4, PT, R28, 0x51, !P3 ;  /* 0x000000511c00780c */ /* 0x000fe40005f81670 */
[----:B0-----:R-:W-:-:S04]  /*47900*/  @!P0 IADD3 R22, P1, P6, R24, UR11, R10 ;  /* 0x0000000b18168c10 */ /* 0x001fc8000fe3e00a */
[----:B---3--:R-:W-:Y:S02]  /*47910*/  @!P0 IADD3.X R23, R30, UR10, R11, P1, P6 ;  /* 0x0000000a1e178c10 */ /* 0x008fe40008fec40b */
[----:B------:R-:W-:-:S13]  /*47920*/  ISETP.LT.OR P0, PT, R28, 0x4a, !P3 ;  /* 0x0000004a1c00780c */ /* 0x000fda0005f01670 */
[----:B------:R-:W0:Y:S02]  /*47930*/  @!P0 LDC.64 R10, c[0x0][0x5c0] ;  /* 0x00017000ff0a8b82 */ /* 0x000e240000000a00 */
[----:B0-----:R-:W-:-:S04]  /*47940*/  @!P0 IADD3 R38, P1, P6, R24, UR11, R10 ;  /* 0x0000000b18268c10 */ /* 0x001fc8000fe3e00a */
[----:B------:R-:W-:Y:S02]  /*47950*/  @!P0 IADD3.X R39, R30, UR10, R11, P1, P6 ;  /* 0x0000000a1e278c10 */ /* 0x000fe40008fec40b */
[----:B------:R-:W-:Y:S02]  /*47960*/  ISETP.LT.OR P1, PT, R28, 0x29, !P2 ;  /* 0x000000291c00780c */ /* 0x000fe40005721670 */
[C---:B------:R-:W-:Y:S02]  /*47970*/  LOP3.LUT P0, RZ, R4.reuse, 0x2000, RZ, 0xc0, !PT ;  /* 0x0000200004ff7812 */ /* 0x040fe4000780c0ff */
[----:B------:R-:W-:-:S09]  /*47980*/  LOP3.LUT R4, R4, 0xfffff7ff, RZ, 0xc0, !PT ;  /* 0xfffff7ff04047812 */ /* 0x000fd200078ec0ff */
        /* <DEDUP_REMOVED lines=13> */
[----:B------:R-:W-:Y:S04]  /*47a60*/  @!P0 STG.E.U8 desc[UR26][R32.64+0x28], R155 ;  /* 0x0000289b20008986 */ /* 0x000fe8000c10111a */
[----:B------:R-:W-:Y:S01]  /*47a70*/  @!P5 STG.E.U8 desc[UR26][R40.64+0x29], R156 ;  /* 0x0000299c2800d986 */ /* 0x000fe2000c10111a */
[----:B------:R-:W-:Y:S01]  /*47a80*/  ISETP.LT.OR P5, PT, R28, 0x31, !P2 ;  /* 0x000000311c00780c */ /* 0x000fe200057a1670 */
[----:B0-----:R-:W0:Y:S02]  /*47a90*/  @!P4 LDC.64 R10, c[0x0][0x5c0] ;  /* 0x00017000ff0acb82 */ /* 0x001e240000000a00 */
[----:B0-----:R-:W-:-:S04]  /*47aa0*/  @!P4 IADD3 R12, P1, P6, R24, UR11, R10 ;  /* 0x0000000b180ccc10 */ /* 0x001fc8000fe3e00a */
[----:B------:R-:W-:Y:S02]  /*47ab0*/  @!P4 IADD3.X R13, R30, UR10, R11, P1, P6 ;  /* 0x0000000a1e0dcc10 */ /* 0x000fe40008fec40b */
[----:B------:R-:W-:-:S13]  /*47ac0*/  ISETP.LT.OR P1, PT, R28, 0x59, !P3 ;  /* 0x000000591c00780c */ /* 0x000fda0005f21670 */
[----:B------:R-:W0:Y:S01]  /*47ad0*/  @!P1 LDC.64 R10, c[0x0][0x5c0] ;  /* 0x00017000ff0a9b82 */ /* 0x000e220000000a00 */
[----:B------:R-:W-:Y:S02]  /*47ae0*/  @P1 LOP3.LUT R4, R4, 0x800, RZ, 0xfc, !PT ;  /* 0x0000080004041812 */ /* 0x000fe400078efcff */
[----:B0-----:R-:W-:-:S04]  /*47af0*/  @!P1 IADD3 R42, P0, P6, R24, UR11, R10 ;  /* 0x0000000b182a9c10 */ /* 0x001fc8000fe1e00a */
[----:B------:R-:W-:Y:S02]  /*47b00*/  @!P1 IADD3.X R43, R30, UR10, R11, P0, P6 ;  /* 0x0000000a1e2b9c10 */ /* 0x000fe400087ec40b */
[C---:B------:R-:W-:Y:S02]  /*47b10*/  ISETP.LT.OR P0, PT, R28.reuse, 0x5a, !P3 ;  /* 0x0000005a1c00780c */ /* 0x040fe40005f01670 */
[----:B------:R-:W-:-:S11]  /*47b20*/  ISETP.LT.OR P1, PT, R28, 0x61, !P3 ;  /* 0x000000611c00780c */ /* 0x000fd60005f21670 */
        /* <DEDUP_REMOVED lines=18> */
[----:B------:R-:W-:Y:S01]  /*47c50*/  ISETP.LT.OR P4, PT, R28, 0x32, !P3 ;  /* 0x000000321c00780c */ /* 0x000fe20005f81670 */
[----:B0-----:R-:W0:-:S12]  /*47c60*/  @!P1 LDC.64 R10, c[0x0][0x5c0] ;  /* 0x00017000ff0a9b82 */ /* 0x001e180000000a00 */
[----:B------:R-:W-:Y:S01]  /*47c70*/  @!P4 STG.E.U8 desc[UR26][R14.64+0x31], R160 ;  /* 0x000031a00e00c986 */ /* 0x000fe2000c10111a */
[----:B------:R-:W-:Y:S02]  /*47c80*/  ISETP.LT.OR P4, PT, R28, 0x39, !P3 ;  /* 0x000000391c00780c */ /* 0x000fe40005f81670 */
[----:B0-----:R-:W-:-:S04]  /*47c90*/  @!P1 IADD3 R32, P5, P6, R24, UR11, R10 ;  /* 0x0000000b18209c10 */ /* 0x001fc8000febe00a */
[----:B------:R-:W-:Y:S02]  /*47ca0*/  @!P1 IADD3.X R33, R30, UR10, R11, P5, P6 ;  /* 0x0000000a1e219c10 */ /* 0x000fe4000afec40b */
[----:B------:R-:W-:-:S13]  /*47cb0*/  ISETP.LT.OR P1, PT, R28, 0x69, !P3 ;  /* 0x000000691c00780c */ /* 0x000fda0005f21670 */
[----:B------:R-:W3:Y:S02]  /*47cc0*/  @!P1 LDC.64 R10, c[0x0][0x5c0] ;  /* 0x00017000ff0a9b82 */ /* 0x000ee40000000a00 */
[----:B---3--:R-:W-:-:S04]  /*47cd0*/  @!P1 IADD3 R26, P5, P6, R24, UR11, R10 ;  /* 0x0000000b181a9c10 */ /* 0x008fc8000febe00a */
[----:B------:R-:W-:Y:S02]  /*47ce0*/  @!P1 IADD3.X R27, R30, UR10, R11, P5, P6 ;  /* 0x0000000a1e1b9c10 */ /* 0x000fe4000afec40b */
[----:B------:R-:W-:-:S13]  /*47cf0*/  ISETP.LT.OR P1, PT, R28, 0x6a, !P3 ;  /* 0x0000006a1c00780c */ /* 0x000fda0005f21670 */
[----:B------:R-:W0:Y:S02]  /*47d00*/  @!P1 LDC.64 R10, c[0x0][0x5c0] ;  /* 0x00017000ff0a9b82 */ /* 0x000e240000000a00 */
        /* <DEDUP_REMOVED lines=17> */
[----:B------:R-:W-:Y:S01]  /*47e20*/  @!P4 STG.E.U8 desc[UR26][R18.64+0x38], R163 ;  /* 0x000038a31200c986 */ /* 0x000fe2000c10111a */
[----:B------:R-:W-:Y:S01]  /*47e30*/  ISETP.LT.OR P4, PT, R28, 0x3a, !P3 ;  /* 0x0000003a1c00780c */ /* 0x000fe20005f81670 */
[----:B0-----:R-:W0:-:S12]  /*47e40*/  @!P1 LDC.64 R10, c[0x0][0x5c0] ;  /* 0x00017000ff0a9b82 */ /* 0x001e180000000a00 */
[----:B------:R-:W-:Y:S01]  /*47e50*/  @!P4 STG.E.U8 desc[UR26][R34.64+0x39], R164 ;  /* 0x000039a42200c986 */ /* 0x000fe2000c10111a */
[----:B------:R-:W-:Y:S02]  /*47e60*/  ISETP.LT.OR P4, PT, R28, 0x82, !P3 ;  /* 0x000000821c00780c */ /* 0x000fe40005f81670 */
[----:B0-----:R-:W-:-:S04]  /*47e70*/  @!P1 IADD3 R14, P5, P6, R24, UR11, R10 ;  /* 0x0000000b180e9c10 */ /* 0x001fc8000febe00a */
[----:B------:R-:W-:Y:S02]  /*47e80*/  @!P1 IADD3.X R15, R30, UR10, R11, P5, P6 ;  /* 0x0000000a1e0f9c10 */ /* 0x000fe4000afec40b */
[----:B------:R-:W-:-:S13]  /*47e90*/  ISETP.LT.OR P1, PT, R28, 0x79, !P3 ;  /* 0x000000791c00780c */ /* 0x000fda0005f21670 */
[----:B------:R-:W0:Y:S02]  /*47ea0*/  @!P1 LDC.64 R10, c[0x0][0x5c0] ;  /* 0x00017000ff0a9b82 */ /* 0x000e240000000a00 */
[----:B0-----:R-:W-:-:S04]  /*47eb0*/  @!P1 IADD3 R50, P5, P6, R24, UR11, R10 ;  /* 0x0000000b18329c10 */ /* 0x001fc8000febe00a */
[----:B------:R-:W-:Y:S02]  /*47ec0*/  @!P1 IADD3.X R51, R30, UR10, R11, P5, P6 ;  /* 0x0000000a1e339c10 */ /* 0x000fe4000afec40b */
[----:B------:R-:W-:-:S13]  /*47ed0*/  ISETP.LT.OR P1, PT, R28, 0x7a, !P3 ;  /* 0x0000007a1c00780c */ /* 0x000fda0005f21670 */
[----:B------:R-:W0:Y:S01]  /*47ee0*/  @!P1 LDC.64 R10, c[0x0][0x5c0] ;  /* 0x00017000ff0a9b82 */ /* 0x000e220000000a00 */
[----:B------:R-:W-:-:S04]  /*47ef0*/  @P1 LOP3.LUT R5, R5, 0x40, RZ, 0xfc, !PT ;  /* 0x0000004005051812 */ /* 0x000fc800078efcff */
[----:B------:R-:W-:Y:S02]  /*47f00*/  LOP3.LUT R5, R5, 0xffffff7f, RZ, 0xc0, !PT ;  /* 0xffffff7f05057812 */ /* 0x000fe400078ec0ff */
[----:B0-----:R-:W-:-:S04]  /*47f10*/  @!P1 IADD3 R52, P5, P6, R24, UR11, R10 ;  /* 0x0000000b18349c10 */ /* 0x001fc8000febe00a */
[----:B------:R-:W-:Y:S02]  /*47f20*/  @!P1 IADD3.X R53, R30, UR10, R11, P5, P6 ;  /* 0x0000000a1e359c10 */ /* 0x000fe4000afec40b */
[C---:B------:R-:W-:Y:S02]  /*47f30*/  ISETP.LT.OR P5, PT, R28.reuse, 0x41, !P2 ;  /* 0x000000411c00780c */ /* 0x040fe400057a1670 */
[----:B------:R-:W-:-:S11]  /*47f40*/  ISETP.LT.OR P1, PT, R28, 0x81, !P3 ;  /* 0x000000811c00780c */ /* 0x000fd60005f21670 */
[----:B------:R-:W0:Y:S02]  /*47f50*/  @!P5 LDC.64 R10, c[0x0][0x5c0] ;  /* 0x00017000ff0adb82 */ /* 0x000e240000000a00 */
[----:B------:R-:W-:-:S04]  /*47f60*/  @P1 LOP3.LUT R5, R5, 0x80, RZ, 0xfc, !PT ;  /* 0x0000008005051812 */ /* 0x000fc800078efcff */
[----:B------:R-:W-:-:S04]  /*47f70*/  LOP3.LUT R5, R5, 0xfffffffe, RZ, 0xc0, !PT ;  /* 0xfffffffe05057812 */ /* 0x000fc800078ec0ff */
[----:B------:R-:W-:-:S04]  /*47f80*/  @P4 LOP3.LUT R5, R5, 0x1, RZ, 0xfc, !PT ;  /* 0x0000000105054812 */ /* 0x000fc800078efcff */
[----:B------:R-:W-:Y:S02]  /*47f90*/  LOP3.LUT R5, R5, 0xfffffffb, RZ, 0xc0, !PT ;  /* 0xfffffffb05057812 */ /* 0x000fe400078ec0ff */
        /* <DEDUP_REMOVED lines=15> */
[----:B------:R-:W-:-:S04]  /*48090*/  @P1 LOP3.LUT R5, R5, 0x4, RZ, 0xfc, !PT ;  /* 0x0000000405051812 */ /* 0x000fc800078efcff */
[----:B------:R-:W-:Y:S02]  /*480a0*/  LOP3.LUT R5, R5, 0xffff7fff, RZ, 0xc0, !PT ;  /* 0xffff7fff05057812 */ /* 0x000fe400078ec0ff */
[----:B0-----:R-:W-:-:S04]  /*480b0*/  @!P4 IADD3 R18, P5, P6, R24, UR11, R10 ;  /* 0x0000000b1812cc10 */ /* 0x001fc8000febe00a */
[----:B------:R-:W-:Y:S02]  /*480c0*/  @!P4 IADD3.X R19, R30, UR10, R11, P5, P6 ;  /* 0x0000000a1e13cc10 */ /* 0x000fe4000afec40b */
[----:B------:R-:W3:Y:S01]  /*480d0*/  @!P1 LDC.64 R10, c[0x0][0x5c0] ;  /* 0x00017000ff0a9b82 */ /* 0x000ee20000000a00 */
[----:B------:R-:W-:-:S13]  /*480e0*/  LOP3.LUT P4, RZ, R4, 0x1000, RZ, 0xc0, !PT ;  /* 0x0000100004ff7812 */ /* 0x000fda000788c0ff */
[----:B------:R-:W-:Y:S01]  /*480f0*/  @!P4 STG.E.U8 desc[UR26][R16.64+0x41], R168 ;  /* 0x000041a81000c986 */ /* 0x000fe2000c10111a */
[----:B------:R-:W-:Y:S02]  /*48100*/  ISETP.LT.OR P4, PT, R28, 0x49, !P2 ;  /* 0x000000491c00780c */ /* 0x000fe40005781670 */
[----:B---3--:R-:W-:-:S04]  /*48110*/  @!P1 IADD3 R20, P5, P6, R24, UR11, R10 ;  /* 0x0000000b18149c10 */ /* 0x008fc8000febe00a */
[----:B------:R-:W-:Y:S02]  /*48120*/  @!P1 IADD3.X R21, R30, UR10, R11, P5, P6 ;  /* 0x0000000a1e159c10 */ /* 0x000fe4000afec40b */
[----:B------:R-:W-:-:S13]  /*48130*/  ISETP.LT.OR P1, PT, R28, 0x8a, !P3 ;  /* 0x0000008a1c00780c */ /* 0x000fda0005f21670 */
[----:B------:R-:W0:Y:S01]  /*48140*/  @!P1 LDC.64 R10, c[0x0][0x5c0] ;  /* 0x00017000ff0a9b82 */ /* 0x000e220000000a00 */
[----:B------:R-:W-:-:S04]  /*48150*/  @P1 LOP3.LUT R5, R5, 0x8000, RZ, 0xfc, !PT ;  /* 0x0000800005051812 */ /* 0x000fc800078efcff */
[----:B------:R-:W-:Y:S02]  /*48160*/  LOP3.LUT R5, R5, 0xfffdffff, RZ, 0xc0, !PT ;  /* 0xfffdffff05057812 */ /* 0x000fe400078ec0ff */
[----:B0-----:R-:W-:-:S04]  /*48170*/  @!P1 IADD3 R56, P5, P6, R24, UR11, R10 ;  /* 0x0000000b18389c10 */ /* 0x001fc8000febe00a */
[----:B------:R-:W-:Y:S02]  /*48180*/  @!P1 IADD3.X R57, R30, UR10, R11, P5, P6 ;  /* 0x0000000a1e399c10 */ /* 0x000fe4000afec40b */
[----:B------:R-:W0:Y:S01]  /*48190*/  @!P4 LDC.64 R10, c[0x0][0x5c0] ;  /* 0x00017000ff0acb82 */ /* 0x000e220000000a00 */
[C---:B------:R-:W-:Y:S02]  /*481a0*/  ISETP.LT.OR P1, PT, R28.reuse, 0x91, !P3 ;  /* 0x000000911c00780c */ /* 0x040fe40005f21670 */
[----:B------:R-:W-:-:S11]  /*481b0*/  ISETP.LT.OR P6, PT, R28, 0x92, !P3 ;  /* 0x000000921c00780c */ /* 0x000fd60005fc1670 */
[----:B------:R-:W-:-:S04]  /*481c0*/  @P1 LOP3.LUT R5, R5, 0x20000, RZ, 0xfc, !PT ;  /* 0x0002000005051812 */ /* 0x000fc800078efcff */
[----:B------:R-:W-:-:S04]  /*481d0*/  LOP3.LUT R5, R5, 0xfffeffff, RZ, 0xc0, !PT ;  /* 0xfffeffff05057812 */ /* 0x000fc800078ec0ff */
[----:B------:R-:W-:Y:S02]  /*481e0*/  @P6 LOP3.LUT R5, R5, 0x10000, RZ, 0xfc, !PT ;  /* 0x0001000005056812 */ /* 0x000fe400078efcff */
[----:B0-----:R-:W-:Y:S02]  /*481f0*/  @!P4 IADD3 R10, P5, R24, R10, RZ ;  /* 0x0000000a180ac210 */ /* 0x001fe40007fbe0ff */
[----:B------:R-:W-:-:S03]  /*48200*/  LOP3.LUT R5, R5, 0xfffffff7, RZ, 0xc0, !PT ;  /* 0xfffffff705057812 */ /* 0x000fc600078ec0ff */
        /* <DEDUP_REMOVED lines=14> */
[----:B------:R-:W-:-:S04]  /*482f0*/  @P1 LOP3.LUT R5, R5, 0x8, RZ, 0xfc, !PT ;  /* 0x0000000805051812 */ /* 0x000fc800078efcff */
[----:B------:R-:W-:Y:S02]  /*48300*/  LOP3.LUT R5, R5, 0xfffbffff, RZ, 0xc0, !PT ;  /* 0xfffbffff05057812 */ /* 0x000fe400078ec0ff */
[----:B0-----:R-:W-:-:S04]  /*48310*/  @!P6 IADD3 R16, P4, P5, R24, UR11, R10 ;  /* 0x0000000b1810ec10 */ /* 0x001fc8000fd9e00a */
[----:B------:R-:W-:Y:S02]  /*48320*/  @!P6 IADD3.X R17, R30, UR10, R11, P4, P5 ;  /* 0x0000000a1e11ec10 */ /* 0x000fe4000a7ea40b */
[----:B------:R-:W0:Y:S01]  /*48330*/  @!P1 LDC.64 R10, c[0x0][0x5c0] ;  /* 0x00017000ff0a9b82 */ /* 0x000e220000000a00 */
[----:B------:R-:W-:-:S13]  /*48340*/  ISETP.LT.OR P6, PT, R28, 0x9a, !P3 ;  /* 0x0000009a1c00780c */ /* 0x000fda0005fc1670 */
[----:B------:R-:W-:-:S04]  /*48350*/  @P6 LOP3.LUT R5, R5, 0x40000, RZ, 0xfc, !PT ;  /* 0x0004000005056812 */ /* 0x000fc800078efcff */
[----:B------:R-:W-:Y:S02]  /*48360*/  LOP3.LUT R5, R5, 0xfff7ffff, RZ, 0xc0, !PT ;  /* 0xfff7ffff05057812 */ /* 0x000fe400078ec0ff */
[----:B0-----:R-:W-:-:S04]  /*48370*/  @!P1 IADD3 R58, P4, P5, R24, UR11, R10 ;  /* 0x0000000b183a9c10 */ /* 0x001fc8000fd9e00a */
[----:B------:R-:W-:Y:S02]  /*48380*/  @!P1 IADD3.X R59, R30, UR10, R11, P4, P5 ;  /* 0x0000000a1e3b9c10 */ /* 0x000fe4000a7ea40b */
[----:B------:R-:W0:Y:S01]  /*48390*/  @!P6 LDC.64 R10, c[0x0][0x5c0] ;  /* 0x00017000ff0aeb82 */ /* 0x000e220000000a00 */
[----:B------:R-:W-:-:S13]  /*483a0*/  ISETP.LT.OR P1, PT, R28, 0x4a, !P3 ;  /* 0x0000004a1c00780c */ /* 0x000fda0005f21670 */
[----:B------:R-:W-:Y:S01]  /*483b0*/  @!P1 STG.E.U8 desc[UR26][R38.64+0x49], R172 ;  /* 0x000049ac26009986 */ /* 0x000fe2000c10111a */
[----:B------:R-:W-:Y:S02]  /*483c0*/  ISETP.LT.OR P1, PT, R28, 0xa1, !P3 ;  /* 0x000000a11c00780c */ /* 0x000fe40005f21670 */
[----:B0-----:R-:W-:-:S04]  /*483d0*/  @!P6 IADD3 R60, P4, P5, R24, UR11, R10 ;  /* 0x0000000b183cec10 */ /* 0x001fc8000fd9e00a */
[----:B------:R-:W-:Y:S02]  /*483e0*/  @!P6 IADD3.X R61, R30, UR10, R11, P4, P5 ;  /* 0x0000000a1e3dec10 */ /* 0x000fe4000a7ea40b */
[C---:B------:R-:W-:Y:S02]  /*483f0*/  ISETP.LT.OR P4, PT, R28.reuse, 0x51, !P2 ;  /* 0x000000511c00780c */ /* 0x040fe40005781670 */
[----:B------:R-:W-:-:S03]  /*48400*/  ISETP.LT.OR P6, PT, R28, 0xa2, !P3 ;  /* 0x000000a21c00780c */ /* 0x000fc60005fc1670 */
[----:B------:R-:W-:-:S04]  /*48410*/  @P1 LOP3.LUT R5, R5, 0x80000, RZ, 0xfc, !PT ;  /* 0x0008000005051812 */ /* 0x000fc800078efcff */
[----:B------:R-:W-:-:S04]  /*48420*/  LOP3.LUT R5, R5, 0xfffffeff, RZ, 0xc0, !PT ;  /* 0xfffffeff05057812 */ /* 0x000fc800078ec0ff */
[----:B------:R-:W0:Y:S02]  /*48430*/  @!P4 LDC.64 R10, c[0x0][0x5c0] ;  /* 0x00017000ff0acb82 */ /* 0x000e240000000a00 */
        /* <DEDUP_REMOVED lines=22> */
[----:B------:R-:W-:-:S13]  /*485a0*/  ISETP.LT.OR P6, PT, R28, 0x52, !P3 ;  /* 0x000000521c00780c */ /* 0x000fda0005fc1670 */
[----:B------:R-:W-:Y:S01]  /*485b0*/  @!P6 STG.E.U8 desc[UR26][R12.64+0x51], R176 ;  /* 0x000051b00c00e986 */ /* 0x000fe2000c10111a */
[----:B------:R-:W-:Y:S02]  /*485c0*/  ISETP.LT.OR P6, PT, R28, 0xb1, !P3 ;  /* 0x000000b11c00780c */ /* 0x000fe40005fc1670 */
[----:B---3--:R-:W-:-:S04]  /*485d0*/  @!P1 IADD3 R36, P4, P5, R24, UR11, R10 ;  /* 0x0000000b18249c10 */ /* 0x008fc8000fd9e00a */
[----:B------:R-:W-:Y:S02]  /*485e0*/  @!P1 IADD3.X R37, R30, UR10, R11, P4, P5 ;  /* 0x0000000a1e259c10 */ /* 0x000fe4000a7ea40b */
[----:B------:R-:W-:-:S13]  /*485f0*/  ISETP.LT.OR P1, PT, R28, 0xaa, !P3 ;  /* 0x000000aa1c00780c */ /* 0x000fda0005f21670 */
[----:B------:R-:W0:Y:S01]  /*48600*/  @!P1 LDC.64 R10, c[0x0][0x5c0] ;  /* 0x00017000ff0a9b82 */ /* 0x000e220000000a00 */
[----:B------:R-:W-:-:S04]  /*48610*/  @P1 LOP3.LUT R5, R5, 0x100000, RZ, 0xfc, !PT ;  /* 0x0010000005051812 */ /* 0x000fc800078efcff */
[----:B------:R-:W-:-:S04]  /*48620*/  LOP3.LUT R5, R5, 0xffdfffff, RZ, 0xc0, !PT ;  /* 0xffdfffff05057812 */ /* 0x000fc800078ec0ff */
[----:B------:R-:W-:-:S04]  /*48630*/  @P6 LOP3.LUT R5, R5, 0x200000, RZ, 0xfc, !PT ;  /* 0x0020000005056812 */ /* 0x000fc800078efcff */
[----:B------:R-:W-:Y:S02]  /*48640*/  LOP3.LUT R5, R5, 0xfffffffd, RZ, 0xc0, !PT ;  /* 0xfffffffd05057812 */ /* 0x000fe400078ec0ff */
        /* <DEDUP_REMOVED lines=15> */
[----:B------:R-:W-:-:S04]  /*48740*/  @P6 LOP3.LUT R5, R5, 0x2, RZ, 0xfc, !PT ;  /* 0x0000000205056812 */ /* 0x000fc800078efcff */
[----:B------:R-:W-:Y:S02]  /*48750*/  LOP3.LUT R5, R5, 0xff7fffff, RZ, 0xc0, !PT ;  /* 0xff7fffff05057812 */ /* 0x000fe400078ec0ff */
        /* <DEDUP_REMOVED lines=17> */
[----:B------:R-:W0:Y:S01]  /*48870*/  @!P1 LDC.64 R10, c[0x0][0x5c0] ;  /* 0x00017000ff0a9b82 */ /* 0x000e220000000a00 */
[----:B------:R-:W-:Y:S02]  /*48880*/  @P1 LOP3.LUT R4, R4, 0x400, RZ, 0xfc, !PT ;  /* 0x0000040004041812 */ /* 0x000fe400078efcff */
[----:B------:R-:W-:Y:S02]  /*48890*/  @P4 LOP3.LUT R5, R5, 0x800000, RZ, 0xfc, !PT ;  /* 0x0080000005054812 */ /* 0x000fe400078efcff */
[----:B------:R-:W-:Y:S02]  /*488a0*/  LOP3.LUT R4, R4, 0xfffffeff, RZ, 0xc0, !PT ;  /* 0xfffffeff04047812 */ /* 0x000fe400078ec0ff */
[----:B------:R-:W-:Y:S02]  /*488b0*/  LOP3.LUT R5, R5, 0xffbfffff, RZ, 0xc0, !PT ;  /* 0xffbfffff05057812 */ /* 0x000fe400078ec0ff */
[----:B0-----:R-:W-:-:S04]  /*488c0*/  @!P1 IADD3 R68, P5, P6, R24, UR11, R10 ;  /* 0x0000000b18449c10 */ /* 0x001fc8000febe00a */
[----:B------:R-:W-:Y:S02]  /*488d0*/  @!P1 IADD3.X R69, R30, UR10, R11, P5, P6 ;  /* 0x0000000a1e459c10 */ /* 0x000fe4000afec40b */
[----:B------:R-:W0:Y:S01]  /*488e0*/  @!P0 LDC.64 R10, c[0x0][0x5c0] ;  /* 0x00017000ff0a8b82 */ /* 0x000e220000000a00 */
[----:B------:R-:W-:-:S13]  /*488f0*/  ISETP.LT.OR P1, PT, R28, 0xc2, !P3 ;  /* 0x000000c21c00780c */ /* 0x000fda0005f21670 */
        /* <DEDUP_REMOVED lines=22> */
[----:B------:R-:W3:Y:S01]  /*48a60*/  @!P1 LDC.64 R10, c[0x0][0x5c0] ;  /* 0x00017000ff0a9b82 */ /* 0x000ee20000000a00 */
[----:B------:R-:W-:-:S04]  /*48a70*/  @P1 LOP3.LUT R5, R5, 0x800, RZ, 0xfc, !PT ;  /* 0x0000080005051812 */ /* 0x000fc800078efcff */
[----:B------:R-:W-:Y:S02]  /*48a80*/  LOP3.LUT R5, R5, 0xfeffffff, RZ, 0xc0, !PT ;  /* 0xfeffffff05057812 */ /* 0x000fe400078ec0ff */
        /* <DEDUP_REMOVED lines=81> */
[C---:B------:R-:W-:Y:S02]  /*48fa0*/  LOP3.LUT P6, RZ, R5.reuse, 0x40, RZ, 0xc0, !PT ;  /* 0x0000004005ff7812 */ /* 0x040fe400078cc0ff */
        /* <DEDUP_REMOVED lines=36> */
[----:B------:R-:W-:Y:S02]  /*491f0*/  LOP3.LUT P4, RZ, R5, 0x80, RZ, 0xc0, !PT ;  /* 0x0000008005ff7812 */ /* 0x000fe4000788c0ff */
        /* <DEDUP_REMOVED lines=8> */
[----:B------:R0:W-:Y:S01]  /*49280*/  @!P0 STG.E.U8 desc[UR26][R10.64+0x80], R197 ;  /* 0x000080c50a008986 */ /* 0x0001e2000c10111a */
[----:B------:R-:W-:-:S04]  /*49290*/  ISETP.GE.AND P0, PT, R29, 0x81, PT ;  /* 0x000000811d00780c */ /* 0x000fc80003f06270 */
[----:B------:R-:W-:-:S13]  /*492a0*/  ISETP.LT.OR P6, PT, R28, 0x1, !P0 ;  /* 0x000000011c00780c */ /* 0x000fda00047c1670 */
[----:B0-----:R-:W0:Y:S01]  /*492b0*/  @!P6 LDC.64 R10, c[0x0][0x5c0] ;  /* 0x00017000ff0aeb82 */ /* 0x001e220000000a00 */
[----:B------:R-:W-:-:S04]  /*492c0*/  @P6 LOP3.LUT R5, R5, 0x10, RZ, 0xfc, !PT ;  /* 0x0000001005056812 */ /* 0x000fc800078efcff */
[----:B------:R-:W-:Y:S02]  /*492d0*/  LOP3.LUT R5, R5, 0xffffffbf, RZ, 0xc0, !PT ;  /* 0xffffffbf05057812 */ /* 0x000fe400078ec0ff */
[----:B0-----:R-:W-:-:S04]  /*492e0*/  @!P6 IADD3 R52, P3, P5, R24, UR9, R10 ;  /* 0x000000091834ec10 */ /* 0x001fc8000fd7e00a */
[----:B------:R-:W-:Y:S02]  /*492f0*/  @!P6 IADD3.X R53, R30, UR8, R11, P3, P5 ;  /* 0x000000081e35ec10 */ /* 0x000fe40009fea40b */
[----:B------:R-:W-:-:S13]  /*49300*/  ISETP.LT.OR P3, PT, R28, 0x82, !P2 ;  /* 0x000000821c00780c */ /* 0x000fda0005761670 */
[----:B------:R-:W0:Y:S02]  /*49310*/  @!P3 LDC.64 R10, c[0x0][0x5c0] ;  /* 0x00017000ff0abb82 */ /* 0x000e240000000a00 */
[----:B0-----:R-:W-:-:S05]  /*49320*/  @!P3 IADD3 R10, P5, R24, R10, RZ ;  /* 0x0000000a180ab210 */ /* 0x001fca0007fbe0ff */
[----:B------:R-:W-:-:S05]  /*49330*/  @!P3 IMAD.X R11, R30, 0x1, R11, P5 ;  /* 0x000000011e0bb824 */ /* 0x000fca00028e060b */
[----:B------:R0:W-:Y:S01]  /*49340*/  @!P3 STG.E.U8 desc[UR26][R10.64+0x81], R198 ;  /* 0x000081c60a00b986 */ /* 0x0001e2000c10111a */
[----:B------:R-:W-:-:S03]  /*49350*/  ISETP.LT.OR P3, PT, R28, 0x2, !P0 ;  /* 0x000000021c00780c */ /* 0x000fc60004761670 */
[----:B------:R3:W-:Y:S04]  /*49360*/  @!P4 STG.E.U8 desc[UR26][R34.64+0x80], R199 ;  /* 0x000080c72200c986 */ /* 0x0007e8000c10111a */
[----:B------:R-:W-:Y:S06]  /*49370*/  @!P1 STG.E.U8 desc[UR26][R18.64+0x81], R200 ;  /* 0x000081c812009986 */ /* 0x000fec000c10111a */
[----:B0-----:R-:W0:Y:S01]  /*49380*/  @!P3 LDC.64 R10, c[0x0][0x5c0] ;  /* 0x00017000ff0abb82 */ /* 0x001e220000000a00 */
[----:B------:R-:W-:-:S02]  /*49390*/  @P3 LOP3.LUT R4, R4, 0x100, RZ, 0xfc, !PT ;  /* 0x0000010004043812 */ /* 0x000fc400078efcff */
[----:B0-----:R-:W-:-:S04]  /*493a0*/  @!P3 IADD3 R50, P5, P6, R24, UR9, R10 ;  /* 0x000000091832bc10 */ /* 0x001fc8000febe00a */
[----:B------:R-:W-:Y:S02]  /*493b0*/  @!P3 IADD3.X R51, R30, UR8, R11, P5, P6 ;  /* 0x000000081e33bc10 */ /* 0x000fe4000afec40b */
[----:B------:R-:W-:-:S13]  /*493c0*/  ISETP.LT.OR P3, PT, R28, 0x9, !P0 ;  /* 0x000000091c00780c */ /* 0x000fda0004761670 */
[----:B------:R-:W3:Y:S01]  /*493d0*/  @!P3 LDC.64 R10, c[0x0][0x5c0] ;  /* 0x00017000ff0abb82 */ /* 0x000ee20000000a00 */
[----:B------:R-:W-:-:S04]  /*493e0*/  @P3 LOP3.LUT R5, R5, 0x40, RZ, 0xfc, !PT ;  /* 0x0000004005053812 */ /* 0x000fc800078efcff */
[C---:B------:R-:W-:Y:S02]  /*493f0*/  LOP3.LUT P4, RZ, R5.reuse, 0x4, RZ, 0xc0, !PT ;  /* 0x0000000405ff7812 */ /* 0x040fe4000788c0ff */
        /* <DEDUP_REMOVED lines=29> */
[----:B------:R3:W-:Y:S04]  /*495d0*/  @!P4 STG.E.U8 desc[UR26][R20.64+0x88], R203 ;  /* 0x000088cb1400c986 */ /* 0x0007e8000c10111a */
[----:B------:R-:W-:Y:S01]  /*495e0*/  @!P1 STG.E.U8 desc[UR26][R56.64+0x89], R204 ;  /* 0x000089cc38009986 */ /* 0x000fe2000c10111a */
[----:B0-----:R-:W0:Y:S02]  /*495f0*/  @!P3 LDC.64 R10, c[0x0][0x5c0] ;  /* 0x00017000ff0abb82 */ /* 0x001e240000000a00 */
[----:B0-----:R-:W-:-:S04]  /*49600*/  @!P3 IADD3 R18, P5, P6, R24, UR9, R10 ;  /* 0x000000091812bc10 */ /* 0x001fc8000febe00a */
[----:B------:R-:W-:Y:S02]  /*49610*/  @!P3 IADD3.X R19, R30, UR8, R11, P5, P6 ;  /* 0x000000081e13bc10 */ /* 0x000fe4000afec40b */
[----:B------:R-:W-:-:S13]  /*49620*/  ISETP.LT.OR P3, PT, R28, 0x19, !P0 ;  /* 0x000000191c00780c */ /* 0x000fda0004761670 */
[----:B------:R-:W3:Y:S01]  /*49630*/  @!P3 LDC.64 R10, c[0x0][0x5c0] ;  /* 0x00017000ff0abb82 */ /* 0x000ee20000000a00 */
[----:B------:R-:W-:-:S04]  /*49640*/  @P3 LOP3.LUT R5, R5, 0x4, RZ, 0xfc, !PT ;  /* 0x0000000405053812 */ /* 0x000fc800078efcff */
[C---:B------:R-:W-:Y:S02]  /*49650*/  LOP3.LUT P4, RZ, R5.reuse, 0x20000, RZ, 0xc0, !PT ;  /* 0x0002000005ff7812 */ /* 0x040fe4000788c0ff */
[C---:B------:R-:W-:Y:S02]  /*49660*/  LOP3.LUT P1, RZ, R5.reuse, 0x10000, RZ, 0xc0, !PT ;  /* 0x0001000005ff7812 */ /* 0x040fe4000782c0ff */
        /* <DEDUP_REMOVED lines=144> */
[----:B------:R-:W-:Y:S01]  /*49f70*/  ISETP.LT.OR P1, PT, R28, 0x61, !P0 ;  /* 0x000000611c00780c */ /* 0x000fe20004721670 */
[----:B0-----:R-:W0:Y:S02]  /*49f80*/  @!P3 LDC.64 R10, c[0x0][0x5c0] ;  /* 0x00017000ff0abb82 */ /* 0x001e240000000a00 */
[----:B0-----:R-:W-:-:S04]  /*49f90*/  @!P3 IADD3 R22, P5, P6, R24, UR9, R10 ;  /* 0x000000091816bc10 */ /* 0x001fc8000febe00a */
[----:B------:R-:W-:Y:S02]  /*49fa0*/  @!P3 IADD3.X R23, R30, UR8, R11, P5, P6 ;  /* 0x000000081e17bc10 */ /* 0x000fe4000afec40b */
[----:B------:R-:W-:-:S13]  /*49fb0*/  ISETP.LT.OR P3, PT, R28, 0x59, !P0 ;  /* 0x000000591c00780c */ /* 0x000fda0004761670 */
[----:B------:R-:W3:Y:S01]  /*49fc0*/  @!P3 LDC.64 R10, c[0x0][0x5c0] ;  /* 0x00017000ff0abb82 */ /* 0x000ee20000000a00 */
[----:B------:R-:W-:-:S04]  /*49fd0*/  @P3 LOP3.LUT R5, R5, 0x200, RZ, 0xfc, !PT ;  /* 0x0000020005053812 */ /* 0x000fc800078efcff */
[----:B------:R-:W-:Y:S02]  /*49fe0*/  LOP3.LUT P4, RZ, R5, 0x200000, RZ, 0xc0, !PT ;  /* 0x0020000005ff7812 */ /* 0x000fe4000788c0ff */
        /* <DEDUP_REMOVED lines=29> */
[----:B------:R-:W-:-:S03]  /*4a1c0*/  ISETP.LT.OR P4, PT, R28, 0x69, !P0 ;  /* 0x000000691c00780c */ /* 0x000fc60004781670 */
[----:B------:R2:W-:Y:S01]  /*4a1d0*/  @!P3 STG.E.U8 desc[UR26][R12.64+0xb1], R224 ;  /* 0x0000b1e00c00b986 */ /* 0x0005e2000c10111a */
[----:B------:R-:W-:Y:S01]  /*4a1e0*/  ISETP.LT.OR P3, PT, R28, 0x71, !P0 ;  /* 0x000000711c00780c */ /* 0x000fe20004761670 */
[----:B0-----:R-:W0:Y:S08]  /*4a1f0*/  @!P1 LDC.64 R10, c[0x0][0x5c0] ;  /* 0x00017000ff0a9b82 */ /* 0x001e300000000a00 */
[----:B------:R-:W-:Y:S01]  /*4a200*/  @P4 LOP3.LUT R5, R5, 0x200000, RZ, 0xfc, !PT ;  /* 0x0020000005054812 */ /* 0x000fe200078efcff */
[----:B--2---:R-:W-:-:S03]  /*4a210*/  FMUL R12, R127, UR19 ;  /* 0x000000137f0c7c20 */ /* 0x004fc60008400000 */
[----:B------:R-:W-:Y:S01]  /*4a220*/  LOP3.LUT R5, R5, 0xfffffffd, RZ, 0xc0, !PT ;  /* 0xfffffffd05057812 */ /* 0x000fe200078ec0ff */
[----:B------:R-:W2:Y:S01]  /*4a230*/  LDL.LU R127, [R1+0x60c] ;  /* 0x00060c00017f7983 */ /* 0x000ea20000300800 */
[----:B0-----:R-:W-:-:S04]  /*4a240*/  @!P1 IADD3 R64, P5, P6, R24, UR9, R10 ;  /* 0x0000000918409c10 */ /* 0x001fc8000febe00a */
[----:B------:R-:W-:Y:S02]  /*4a250*/  @!P1 IADD3.X R65, R30, UR8, R11, P5, P6 ;  /* 0x000000081e419c10 */ /* 0x000fe4000afec40b */
[----:B------:R-:W0:Y:S01]  /*4a260*/  @!P4 LDC.64 R10, c[0x0][0x5c0] ;  /* 0x00017000ff0acb82 */ /* 0x000e220000000a00 */
[----:B------:R-:W-:Y:S02]  /*4a270*/  LOP3.LUT P1, RZ, R4, 0x400, RZ, 0xc0, !PT ;  /* 0x0000040004ff7812 */ /* 0x000fe4000782c0ff */
[----:B0-----:R-:W-:-:S04]  /*4a280*/  @!P4 IADD3 R62, P5, P6, R24, UR9, R10 ;  /* 0x00000009183ecc10 */ /* 0x001fc8000febe00a */
        /* <DEDUP_REMOVED lines=10> */
[----:B------:R-:W-:-:S11]  /*4a330*/  LOP3.LUT P4, RZ, R4, 0x200, RZ, 0xc0, !PT ;  /* 0x0000020004ff7812 */ /* 0x000fd6000788c0ff */
        /* <DEDUP_REMOVED lines=26> */
[----:B------:R-:W-:Y:S02]  /*4a4e0*/  ISETP.LT.OR P4, PT, R28, 0x7a, !P0 ;  /* 0x0000007a1c00780c */ /* 0x000fe40004781670 */
[----:B------:R-:W-:-:S11]  /*4a4f0*/  LOP3.LUT P3, RZ, R5, 0x400000, RZ, 0xc0, !PT ;  /* 0x0040000005ff7812 */ /* 0x000fd6000786c0ff */
[----:B------:R-:W0:Y:S01]  /*4a500*/  @!P4 LDC.64 R10, c[0x0][0x5c0] ;  /* 0x00017000ff0acb82 */ /* 0x000e220000000a00 */
[----:B------:R-:W-:Y:S02]  /*4a510*/  @P4 LOP3.LUT R7, R7, 0x2000000, RZ, 0xfc, !PT ;  /* 0x0200000007074812 */ /* 0x000fe400078efcff */
[----:B0-----:R-:W-:-:S04]  /*4a520*/  @!P4 IADD3 R118, P5, P6, R24, UR9, R10 ;  /* 0x000000091876cc10 */ /* 0x001fc8000febe00a */
[----:B------:R-:W-:Y:S02]  /*4a530*/  @!P4 IADD3.X R119, R30, UR8, R11, P5, P6 ;  /* 0x000000081e77cc10 */ /* 0x000fe4000afec40b */
[----:B------:R-:W0:Y:S01]  /*4a540*/  @!P1 LDC.64 R10, c[0x0][0x5c0] ;  /* 0x00017000ff0a9b82 */ /* 0x000e220000000a00 */
[----:B------:R-:W-:Y:S02]  /*4a550*/  ISETP.LT.OR P4, PT, R28, 0x81, !P0 ;  /* 0x000000811c00780c */ /* 0x000fe40004781670 */
[C---:B------:R-:W-:Y:S02]  /*4a560*/  LOP3.LUT P6, RZ, R5.reuse, 0x800000, RZ, 0xc0, !PT ;  /* 0x0080000005ff7812 */ /* 0x040fe400078cc0ff */
[----:B------:R-:W-:-:S09]  /*4a570*/  LOP3.LUT R5, R5, 0xff7fffff, RZ, 0xc0, !PT ;  /* 0xff7fffff05057812 */ /* 0x000fd200078ec0ff */
        /* <DEDUP_REMOVED lines=38> */
[----:B------:R-:W-:Y:S02]  /*4a7e0*/  @P4 LOP3.LUT R5, R5, 0x400000, RZ, 0xfc, !PT ;  /* 0x0040000005054812 */ /* 0x000fe400078efcff */
        /* <DEDUP_REMOVED lines=15> */
[----:B------:R-:W-:-:S03]  /*4a8e0*/  LOP3.LUT P6, RZ, R5, 0x2000000, RZ, 0xc0, !PT ;  /* 0x0200000005ff7812 */ /* 0x000fc600078cc0ff */
[----:B------:R-:W-:Y:S01]  /*4a8f0*/  @!P3 STG.E.U8 desc[UR26][R72.64+0xc9], R236 ;  /* 0x0000c9ec4800b986 */ /* 0x000fe2000c10111a */
[C---:B------:R-:W-:Y:S02]  /*4a900*/  LOP3.LUT P3, RZ, R5.reuse, 0x400, RZ, 0xc0, !PT ;  /* 0x0000040005ff7812 */ /* 0x040fe4000786c0ff */
[----:B------:R-:W-:Y:S01]  /*4a910*/  LOP3.LUT R5, R5, 0xfeffffff, RZ, 0xc0, !PT ;  /* 0xfeffffff05057812 */ /* 0x000fe200078ec0ff */
        /* <DEDUP_REMOVED lines=24> */
[----:B------:R-:W-:-:S13]  /*4aaa0*/  ISETP.LT.OR P1, PT, R28, 0xd2, !P2 ;  /* 0x000000d21c00780c */ /* 0x000fda0005721670 */
[----:B------:R-:W0:Y:S01]  /*4aab0*/  @!P1 LDC.64 R10, c[0x0][0x5c0] ;  /* 0x00017000ff0a9b82 */ /* 0x000e220000000a00 */
[----:B------:R-:W-:Y:S02]  /*4aac0*/  ISETP.LT.OR P4, PT, R28, 0xa2, !P0 ;  /* 0x000000a21c00780c */ /* 0x000fe40004781670 */
[----:B------:R-:W-:Y:S02]  /*4aad0*/  F2FP.SATFINITE.E4M3.F32.PACK_AB_MERGE_C R12, RZ, R12, RZ ;  /* 0x0000000cff0c723e */ /* 0x000fe400048070ff */
[----:B0-----:R-:W-:-:S05]  /*4aae0*/  @!P1 IADD3 R10, P5, R24, R10, RZ ;  /* 0x0000000a180a9210 */ /* 0x001fca0007fbe0ff */
[----:B------:R-:W-:-:S05]  /*4aaf0*/  @!P1 IMAD.X R11, R30, 0x1, R11, P5 ;  /* 0x000000011e0b9824 */ /* 0x000fca00028e060b */
[----:B------:R0:W-:Y:S02]  /*4ab00*/  @!P1 STG.E.U8 desc[UR26][R10.64+0xd1], R12 ;  /* 0x0000d10c0a009986 */ /* 0x0001e4000c10111a */
[----:B0-----:R-:W0:Y:S01]  /*4ab10*/  @!P4 LDC.64 R10, c[0x0][0x5c0] ;  /* 0x00017000ff0acb82 */ /* 0x001e220000000a00 */
[----:B------:R-:W-:-:S04]  /*4ab20*/  LOP3.LUT R6, R6, 0xffefffff, RZ, 0xc0, !PT ;  /* 0xffefffff06067812 */ /* 0x000fc800078ec0ff */
[----:B------:R-:W-:Y:S02]  /*4ab30*/  @P4 LOP3.LUT R6, R6, 0x100000, RZ, 0xfc, !PT ;  /* 0x0010000006064812 */ /* 0x000fe400078efcff */
[----:B0-----:R-:W-:Y:S01]  /*4ab40*/  @!P4 IADD3 R184, P1, P5, R24, UR9, R10 ;  /* 0x0000000918b8cc10 */ /* 0x001fe2000fd3e00a */
[----:B----4-:R-:W-:Y:S02]  /*4ab50*/  FMUL R10, R128, UR19 ;  /* 0x00000013800a7c20 */ /* 0x010fe40008400000 */
[----:B------:R-:W3:Y:S01]  /*4ab60*/  LDL.LU R128, [R1+0x610] ;  /* 0x0006100001807983 */ /* 0x000ee20000300800 */
[----:B------:R-:W-:Y:S02]  /*4ab70*/  @!P4 IADD3.X R185, R30, UR8, R11, P1, P5 ;  /* 0x000000081eb9cc10 */ /* 0x000fe40008fea40b */
[----:B------:R-:W-:Y:S02]  /*4ab80*/  ISETP.LT.OR P4, PT, R28, 0xa9, !P0 ;  /* 0x000000a91c00780c */ /* 0x000fe40004781670 */
[----:B------:R-:W-:-:S05]  /*4ab90*/  F2FP.SATFINITE.E4M3.F32.PACK_AB_MERGE_C R10, RZ, R10, RZ ;  /* 0x0000000aff0a723e */ /* 0x000fca00048070ff */
[----:B------:R0:W-:Y:S06]  /*4aba0*/  @!P6 STG.E.U8 desc[UR26][R70.64+0xd0], R10 ;  /* 0x0000d00a4600e986 */ /* 0x0001ec000c10111a */
[----:B0-----:R-:W0:Y:S01]  /*4abb0*/  @!P4 LDC.64 R10, c[0x0][0x5c0] ;  /* 0x00017000ff0acb82 */ /* 0x001e220000000a00 */
[----:B------:R-:W-:-:S04]  /*4abc0*/  LOP3.LUT R5, R5, 0xfdffffff, RZ, 0xc0, !PT ;  /* 0xfdffffff05057812 */ /* 0x000fc800078ec0ff */
[----:B------:R-:W-:Y:S02]  /*4abd0*/  @P4 LOP3.LUT R5, R5, 0x2000000, RZ, 0xfc, !PT ;  /* 0x0200000005054812 */ /* 0x000fe400078efcff */
[----:B0-----:R-:W-:-:S04]  /*4abe0*/  @!P4 IADD3 R2, P1, P5, R24, UR9, R10 ;  /* 0x000000091802cc10 */ /* 0x001fc8000fd3e00a */
[----:B------:R-:W-:-:S05]  /*4abf0*/  @!P4 IADD3.X R3, R30, UR8, R11, P1, P5 ;  /* 0x000000081e03cc10 */ /* 0x000fca0008fea40b */
[----:B------:R0:W-:Y:S01]  /*4ac00*/  @!P4 STL.64 [R1+0x40], R2 ;  /* 0x000040020100c387 */ /* 0x0001e20000100a00 */
[----:B------:R-:W-:-:S13]  /*4ac10*/  ISETP.LT.OR P4, PT, R28, 0xaa, !P0 ;  /* 0x000000aa1c00780c */ /* 0x000fda0004781670 */
[----:B------:R-:W0:Y:S02]  /*4ac20*/  @!P4 LDC.64 R10, c[0x0][0x5c0] ;  /* 0x00017000ff0acb82 */ /* 0x000e240000000a00 */
[----:B0-----:R-:W-:Y:S01]  /*4ac30*/  @!P4 IADD3 R2, P1, P5, R24, UR9, R10 ;  /* 0x000000091802cc10 */ /* 0x001fe2000fd3e00a */
[----:B------:R-:W-:Y:S02]  /*4ac40*/  FMUL R10, R126, UR19 ;  /* 0x000000137e0a7c20 */ /* 0x000fe40008400000 */
[----:B------:R-:W4:Y:S01]  /*4ac50*/  LDL.LU R126, [R1+0x614] ;  /* 0x00061400017e7983 */ /* 0x000f220000300800 */
[----:B------:R-:W-:Y:S01]  /*4ac60*/  @!P4 IADD3.X R3, R30, UR8, R11, P1, P5 ;  /* 0x000000081e03cc10 */ /* 0x000fe20008fea40b */
[----:B--2---:R-:W-:Y:S01]  /*4ac70*/  FMUL R12, R127, UR19 ;  /* 0x000000137f0c7c20 */ /* 0x004fe20008400000 */
[----:B------:R-:W-:-:S03]  /*4ac80*/  ISETP.LT.OR P1, PT, R28, 0xd9, !P2 ;  /* 0x000000d91c00780c */ /* 0x000fc60005721670 */
[----:B------:R-:W-:Y:S04]  /*4ac90*/  @!P4 STL.64 [R1+0x50], R2 ;  /* 0x000050020100c387 */ /* 0x000fe80000100a00 */
[----:B------:R-:W2:Y:S01]  /*4aca0*/  LDL.LU R127, [R1+0x618] ;  /* 0x00061800017f7983 */ /* 0x000ea20000300800 */
[----:B------:R-:W-:-:S05]  /*4acb0*/  F2FP.SATFINITE.E4M3.F32.PACK_AB_MERGE_C R10, RZ, R10, RZ ;  /* 0x0000000aff0a723e */ /* 0x000fca00048070ff */
[----:B------:R0:W-:Y:S02]  /*4acc0*/  @!P3 STG.E.U8 desc[UR26][R32.64+0xd1], R10 ;  /* 0x0000d10a2000b986 */ /* 0x0001e4000c10111a */
[----:B0-----:R-:W0:Y:S01]  /*4acd0*/  @!P1 LDC.64 R10, c[0x0][0x5c0] ;  /* 0x00017000ff0a9b82 */ /* 0x001e220000000a00 */
[----:B------:R-:W-:-:S04]  /*4ace0*/  LOP3.LUT R6, R6, 0xffdfffff, RZ, 0xc0, !PT ;  /* 0xffdfffff06067812 */ /* 0x000fc800078ec0ff */
[----:B------:R-:W-:Y:S02]  /*4acf0*/  @P4 LOP3.LUT R6, R6, 0x200000, RZ, 0xfc, !PT ;  /* 0x0020000006064812 */ /* 0x000fe400078efcff */
[----:B------:R-:W-:Y:S02]  /*4ad00*/  ISETP.LT.OR P4, PT, R28, 0xb1, !P0 ;  /* 0x000000b11c00780c */ /* 0x000fe40004781670 */
[----:B------:R-:W-:Y:S02]  /*4ad10*/  F2FP.SATFINITE.E4M3.F32.PACK_AB_MERGE_C R12, RZ, R12, RZ ;  /* 0x0000000cff0c723e */ /* 0x000fe400048070ff */
[----:B0-----:R-:W-:-:S05]  /*4ad20*/  @!P1 IADD3 R10, P5, R24, R10, RZ ;  /* 0x0000000a180a9210 */ /* 0x001fca0007fbe0ff */
[----:B------:R-:W-:-:S05]  /*4ad30*/  @!P1 IMAD.X R11, R30, 0x1, R11, P5 ;  /* 0x000000011e0b9824 */ /* 0x000fca00028e060b */
[----:B------:R0:W-:Y:S02]  /*4ad40*/  @!P1 STG.E.U8 desc[UR26][R10.64+0xd8], R12 ;  /* 0x0000d80c0a009986 */ /* 0x0001e4000c10111a */
[----:B0-----:R-:W0:Y:S02]  /*4ad50*/  @!P4 LDC.64 R10, c[0x0][0x5c0] ;  /* 0x00017000ff0acb82 */ /* 0x001e240000000a00 */
[----:B0-----:R-:W-:-:S04]  /*4ad60*/  @!P4 IADD3 R2, P1, P5, R24, UR9, R10 ;  /* 0x000000091802cc10 */ /* 0x001fc8000fd3e00a */
[----:B------:R-:W-:Y:S02]  /*4ad70*/  @!P4 IADD3.X R3, R30, UR8, R11, P1, P5 ;  /* 0x000000081e03cc10 */ /* 0x000fe40008fea40b */
[----:B------:R-:W-:-:S03]  /*4ad80*/  ISETP.LT.OR P1, PT, R28, 0xda, !P2 ;  /* 0x000000da1c00780c */ /* 0x000fc60005721670 */
[----:B------:R-:W-:Y:S10]  /*4ad90*/  @!P4 STL.64 [R1+0x38], R2 ;  /* 0x000038020100c387 */ /* 0x000ff40000100a00 */
[----:B------:R-:W0:Y:S01]  /*4ada0*/  @!P1 LDC.64 R10, c[0x0][0x5c0] ;  /* 0x00017000ff0a9b82 */ /* 0x000e220000000a00 */
[----:B------:R-:W-:-:S04]  /*4adb0*/  LOP3.LUT R6, R6, 0xff7fffff, RZ, 0xc0, !PT ;  /* 0xff7fffff06067812 */ /* 0x000fc800078ec0ff */
[----:B------:R-:W-:Y:S02]  /*4adc0*/  @P4 LOP3.LUT R6, R6, 0x800000, RZ, 0xfc, !PT ;  /* 0x0080000006064812 */ /* 0x000fe400078efcff */
[----:B------:R-:W-:Y:S02]  /*4add0*/  ISETP.LT.OR P4, PT, R28, 0xb2, !P0 ;  /* 0x000000b21c00780c */ /* 0x000fe40004781670 */
[----:B0-----:R-:W-:-:S05]  /*4ade0*/  @!P1 IADD3 R10, P5, R24, R10, RZ ;  /* 0x0000000a180a9210 */ /* 0x001fca0007fbe0ff */
[----:B------:R-:W-:Y:S02]  /*4adf0*/  @!P1 IMAD.X R11, R30, 0x1, R11, P5 ;  /* 0x000000011e0b9824 */ /* 0x000fe400028e060b */
[----:B---3--:R-:W-:Y:S02]  /*4ae00*/  FMUL R12, R128, UR19 ;  /* 0x00000013800c7c20 */ /* 0x008fe40008400000 */
[----:B------:R-:W3:Y:S03]  /*4ae10*/  LDL.LU R128, [R1+0x61c] ;  /* 0x00061c0001807983 */ /* 0x000ee60000300800 */
[----:B------:R-:W-:-:S05]  /*4ae20*/  F2FP.SATFINITE.E4M3.F32.PACK_AB_MERGE_C R12, RZ, R12, RZ ;  /* 0x0000000cff0c723e */ /* 0x000fca00048070ff */
[----:B------:R0:W-:Y:S02]  /*4ae30*/  @!P1 STG.E.U8 desc[UR26][R10.64+0xd9], R12 ;  /* 0x0000d90c0a009986 */ /* 0x0001e4000c10111a */
[----:B0-----:R-:W0:Y:S02]  /*4ae40*/  @!P4 LDC.64 R10, c[0x0][0x5c0] ;  /* 0x00017000ff0acb82 */ /* 0x001e240000000a00 */
[----:B0-----:R-:W-:-:S04]  /*4ae50*/  @!P4 IADD3 R2, P1, P5, R24, UR9, R10 ;  /* 0x000000091802cc10 */ /* 0x001fc8000fd3e00a */
[----:B------:R-:W-:-:S05]  /*4ae60*/  @!P4 IADD3.X R3, R30, UR8, R11, P1, P5 ;  /* 0x000000081e03cc10 */ /* 0x000fca0008fea40b */
[----:B------:R-:W-:Y:S01]  /*4ae70*/  @!P4 STL.64 [R1], R2 ;  /* 0x000000020100c387 */ /* 0x000fe20000100a00 */
[----:B----4-:R-:W-:-:S03]  /*4ae80*/  FMUL R10, R126, UR19 ;  /* 0x000000137e0a7c20 */ /* 0x010fc60008400000 */
[----:B------:R-:W4:Y:S01]  /*4ae90*/  LDL.LU R126, [R1+0x620] ;  /* 0x00062000017e7983 */ /* 0x000f220000300800 */
[----:B------:R-:W-:Y:S02]  /*4aea0*/  LOP3.LUT R8, R8, 0xbfffffff, RZ, 0xc0, !PT ;  /* 0xbfffffff08087812 */ /* 0x000fe400078ec0ff */
[----:B------:R-:W-:Y:S02]  /*4aeb0*/  LOP3.LUT P6, RZ, R5, 0x20, RZ, 0xc0, !PT ;  /* 0x0000002005ff7812 */ /* 0x000fe400078cc0ff */
[----:B------:R-:W-:Y:S02]  /*4aec0*/  @P4 LOP3.LUT R8, R8, 0x40000000, RZ, 0xfc, !PT ;  /* 0x4000000008084812 */ /* 0x000fe400078efcff */
[----:B------:R-:W-:Y:S02]  /*4aed0*/  ISETP.LT.OR P4, PT, R28, 0xb9, !P0 ;  /* 0x000000b91c00780c */ /* 0x000fe40004781670 */
[----:B------:R-:W-:-:S07]  /*4aee0*/  F2FP.SATFINITE.E4M3.F32.PACK_AB_MERGE_C R10, RZ, R10, RZ ;  /* 0x0000000aff0a723e */ /* 0x000fce00048070ff */
[----:B------:R0:W-:Y:S04]  /*4aef0*/  @!P6 STG.E.U8 desc[UR26][R74.64+0xd8], R10 ;  /* 0x0000d80a4a00e986 */ /* 0x0001e8000c10111a */
        /* <DEDUP_REMOVED lines=9> */
[----:B--2---:R-:W-:Y:S02]  /*4af90*/  FMUL R10, R127, UR19 ;  /* 0x000000137f0a7c20 */ /* 0x004fe40008400000 */
[----:B------:R-:W2:Y:S01]  /*4afa0*/  LDL.LU R127, [R1+0x624] ;  /* 0x00062400017f7983 */ /* 0x000ea20000300800 */
[----:B------:R-:W-:Y:S02]  /*4afb0*/  @!P4 IADD3.X R3, R30, UR8, R11, P1, P5 ;  /* 0x000000081e03cc10 */ /* 0x000fe40008fea40b */
[----:B------:R-:W-:Y:S02]  /*4afc0*/  LOP3.LUT P3, RZ, R5, 0x4000000, RZ, 0xc0, !PT ;  /* 0x0400000005ff7812 */ /* 0x000fe4000786c0ff */
[----:B------:R-:W-:Y:S01]  /*4afd0*/  ISETP.LT.OR P1, PT, R28, 0xe1, !P2 ;  /* 0x000000e11c00780c */ /* 0x000fe20005721670 */
[----:B------:R-:W-:Y:S01]  /*4afe0*/  @!P4 STL.64 [R1+0x28], R2 ;  /* 0x000028020100c387 */ /* 0x000fe20000100a00 */
[----:B------:R-:W-:-:S09]  /*4aff0*/  F2FP.SATFINITE.E4M3.F32.PACK_AB_MERGE_C R10, RZ, R10, RZ ;  /* 0x0000000aff0a723e */ /* 0x000fd200048070ff */
[----:B------:R0:W-:Y:S02]  /*4b000*/  @!P3 STG.E.U8 desc[UR26][R76.64+0xd9], R10 ;  /* 0x0000d90a4c00b986 */ /* 0x0001e4000c10111a */
[----:B0-----:R-:W0:Y:S01]  /*4b010*/  @!P1 LDC.64 R10, c[0x0][0x5c0] ;  /* 0x00017000ff0a9b82 */ /* 0x001e220000000a00 */
        /* <DEDUP_REMOVED lines=12> */
[----:B------:R-:W-:Y:S01]  /*4b0e0*/  @!P4 STL.64 [R1+0x20], R2 ;  /* 0x000020020100c387 */ /* 0x000fe20000100a00 */
[----:B----4-:R-:W-:-:S03]  /*4b0f0*/  FMUL R12, R126, UR19 ;  /* 0x000000137e0c7c20 */ /* 0x010fc60008400000 */
[----:B------:R-:W4:Y:S01]  /*4b100*/  LDL.LU R126, [R1+0x62c] ;  /* 0x00062c00017e7983 */ /* 0x000f220000300800 */
[----:B------:R-:W-:-:S13]  /*4b110*/  ISETP.LT.OR P1, PT, R28, 0xe2, !P2 ;  /* 0x000000e21c00780c */ /* 0x000fda0005721670 */
[----:B------:R-:W0:Y:S01]  /*4b120*/  @!P1 LDC.64 R10, c[0x0][0x5c0] ;  /* 0x00017000ff0a9b82 */ /* 0x000e220000000a00 */
[C---:B------:R-:W-:Y:S02]  /*4b130*/  LOP3.LUT P6, RZ, R5.reuse, 0x8000000, RZ, 0xc0, !PT ;  /* 0x0800000005ff7812 */ /* 0x040fe400078cc0ff */
[C---:B------:R-:W-:Y:S02]  /*4b140*/  LOP3.LUT P3, RZ, R5.reuse, 0x1000, RZ, 0xc0, !PT ;  /* 0x0000100005ff7812 */ /* 0x040fe4000786c0ff */
[----:B------:R-:W-:-:S04]  /*4b150*/  LOP3.LUT R5, R5, 0xfbffffff, RZ, 0xc0, !PT ;  /* 0xfbffffff05057812 */ /* 0x000fc800078ec0ff */
[----:B------:R-:W-:Y:S02]  /*4b160*/  @P4 LOP3.LUT R5, R5, 0x4000000, RZ, 0xfc, !PT ;  /* 0x0400000005054812 */ /* 0x000fe400078efcff */
        /* <DEDUP_REMOVED lines=8> */
[----:B0-----:R-:W-:-:S04]  /*4b1f0*/  @!P4 IADD3 R226, P1, P5, R24, UR9, R10 ;  /* 0x0000000918e2cc10 */ /* 0x001fc8000fd3e00a */
[----:B------:R-:W-:Y:S02]  /*4b200*/  @!P4 IADD3.X R227, R30, UR8, R11, P1, P5 ;  /* 0x000000081ee3cc10 */ /* 0x000fe40008fea40b */
[----:B------:R-:W-:Y:S01]  /*4b210*/  ISETP.LT.OR P4, PT, R28, 0xc9, !P0 ;  /* 0x000000c91c00780c */ /* 0x000fe20004781670 */
[----:B--2---:R-:W-:Y:S02]  /*4b220*/  FMUL R10, R127, UR19 ;  /* 0x000000137f0a7c20 */ /* 0x004fe40008400000 */
[----:B------:R-:W2:Y:S03]  /*4b230*/  LDL.LU R127, [R1+0x630] ;  /* 0x00063000017f7983 */ /* 0x000ea60000300800 */
[----:B------:R-:W-:-:S05]  /*4b240*/  F2FP.SATFINITE.E4M3.F32.PACK_AB_MERGE_C R10, RZ, R10, RZ ;  /* 0x0000000aff0a723e */ /* 0x000fca00048070ff */
[----:B------:R0:W-:Y:S02]  /*4b250*/  @!P6 STG.E.U8 desc[UR26][R48.64+0xe0], R10 ;  /* 0x0000e00a3000e986 */ /* 0x0001e4000c10111a */
        /* <DEDUP_REMOVED lines=9> */
[----:B---3--:R-:W-:Y:S02]  /*4b2f0*/  FMUL R10, R128, UR19 ;  /* 0x00000013800a7c20 */ /* 0x008fe40008400000 */
[----:B------:R-:W3:Y:S01]  /*4b300*/  LDL.LU R128, [R1+0x634] ;  /* 0x0006340001807983 */ /* 0x000ee20000300800 */
[----:B------:R-:W-:-:S05]  /*4b310*/  @!P4 IADD3.X R3, R30, UR8, R11, P1, P5 ;  /* 0x000000081e03cc10 */ /* 0x000fca0008fea40b */
[----:B------:R-:W-:Y:S01]  /*4b320*/  @!P4 STL.64 [R1+0x10], R2 ;  /* 0x000010020100c387 */ /* 0x000fe20000100a00 */
[----:B------:R-:W-:Y:S02]  /*4b330*/  ISETP.LT.OR P1, PT, R28, 0xe9, !P2 ;  /* 0x000000e91c00780c */ /* 0x000fe40005721670 */
[----:B------:R-:W-:-:S05]  /*4b340*/  F2FP.SATFINITE.E4M3.F32.PACK_AB_MERGE_C R10, RZ, R10, RZ ;  /* 0x0000000aff0a723e */ /* 0x000fca00048070ff */
[----:B------:R0:W-:Y:S06]  /*4b350*/  @!P3 STG.E.U8 desc[UR26][R26.64+0xe1], R10 ;  /* 0x0000e10a1a00b986 */ /* 0x0001ec000c10111a */
[----:B0-----:R-:W0:Y:S01]  /*4b360*/  @!P1 LDC.64 R10, c[0x0][0x5c0] ;  /* 0x00017000ff0a9b82 */ /* 0x001e220000000a00 */
[----:B----4-:R-:W-:Y:S02]  /*4b370*/  FMUL R12, R126, UR19 ;  /* 0x000000137e0c7c20 */ /* 0x010fe40008400000 */
[----:B------:R-:W4:Y:S01]  /*4b380*/  LDL.LU R126, [R1+0x638] ;  /* 0x00063800017e7983 */ /* 0x000f220000300800 */
[----:B------:R-:W-:-:S04]  /*4b390*/  LOP3.LUT R9, R9, 0xffffdfff, RZ, 0xc0, !PT ;  /* 0xffffdfff09097812 */ /* 0x000fc800078ec0ff */
[----:B------:R-:W-:Y:S02]  /*4b3a0*/  @P4 LOP3.LUT R9, R9, 0x2000, RZ, 0xfc, !PT ;  /* 0x0000200009094812 */ /* 0x000fe400078efcff */
[----:B------:R-:W-:Y:S02]  /*4b3b0*/  ISETP.LT.OR P4, PT, R28, 0xd1, !P0 ;  /* 0x000000d11c00780c */ /* 0x000fe40004781670 */
[----:B0-----:R-:W-:Y:S02]  /*4b3c0*/  @!P1 IADD3 R10, P5, R24, R10, RZ ;  /* 0x0000000a180a9210 */ /* 0x001fe40007fbe0ff */
[----:B------:R-:W-:-:S03]  /*4b3d0*/  F2FP.SATFINITE.E4M3.F32.PACK_AB_MERGE_C R12, RZ, R12, RZ ;  /* 0x0000000cff0c723e */ /* 0x000fc600048070ff */
[----:B------:R-:W-:-:S05]  /*4b3e0*/  @!P1 IMAD.X R11, R30, 0x1, R11, P5 ;  /* 0x000000011e0b9824 */ /* 0x000fca00028e060b */
[----:B------:R0:W-:Y:S02]  /*4b3f0*/  @!P1 STG.E.U8 desc[UR26][R10.64+0xe8], R12 ;  /* 0x0000e80c0a009986 */ /* 0x0001e4000c10111a */
[----:B0-----:R-:W0:Y:S02]  /*4b400*/  @!P4 LDC.64 R10, c[0x0][0x5c0] ;  /* 0x00017000ff0acb82 */ /* 0x001e240000000a00 */
[----:B0-----:R-:W-:-:S04]  /*4b410*/  @!P4 IADD3 R236, P1, P5, R24, UR9, R10 ;  /* 0x0000000918eccc10 */ /* 0x001fc8000fd3e00a */
[----:B------:R-:W-:Y:S02]  /*4b420*/  @!P4 IADD3.X R237, R30, UR8, R11, P1, P5 ;  /* 0x000000081eedcc10 */ /* 0x000fe40008fea40b */
[----:B------:R-:W-:-:S13]  /*4b430*/  ISETP.LT.OR P1, PT, R28, 0xea, !P2 ;  /* 0x000000ea1c00780c */ /* 0x000fda0005721670 */
[----:B------:R-:W0:Y:S01]  /*4b440*/  @!P1 LDC.64 R10, c[0x0][0x5c0] ;  /* 0x00017000ff0a9b82 */ /* 0x000e220000000a00 */
[----:B------:R-:W-:-:S04]  /*4b450*/  LOP3.LUT R9, R9, 0xfffeffff, RZ, 0xc0, !PT ;  /* 0xfffeffff09097812 */ /* 0x000fc800078ec0ff */
[----:B------:R-:W-:Y:S02]  /*4b460*/  @P4 LOP3.LUT R9, R9, 0x10000, RZ, 0xfc, !PT ;  /* 0x0001000009094812 */ /* 0x000fe400078efcff */
[----:B------:R-:W-:Y:S01]  /*4b470*/  ISETP.LT.OR P4, PT, R28, 0xd2, !P0 ;  /* 0x000000d21c00780c */ /* 0x000fe20004781670 */
[----:B--2---:R-:W-:Y:S02]  /*4b480*/  FMUL R12, R127, UR19 ;  /* 0x000000137f0c7c20 */ /* 0x004fe40008400000 */
[----:B------:R-:W2:Y:S01]  /*4b490*/  LDL.LU R127, [R1+0x63c] ;  /* 0x00063c00017f7983 */ /* 0x000ea20000300800 */
[----:B0-----:R-:W-:Y:S02]  /*4b4a0*/  @!P1 IADD3 R10, P5, R24, R10, RZ ;  /* 0x0000000a180a9210 */ /* 0x001fe40007fbe0ff */
[----:B------:R-:W-:-:S03]  /*4b4b0*/  F2FP.SATFINITE.E4M3.F32.PACK_AB_MERGE_C R12, RZ, R12, RZ ;  /* 0x0000000cff0c723e */ /* 0x000fc600048070ff */
[----:B------:R-:W-:-:S05]  /*4b4c0*/  @!P1 IMAD.X R11, R30, 0x1, R11, P5 ;  /* 0x000000011e0b9824 */ /* 0x000fca00028e060b */
[----:B------:R0:W-:Y:S02]  /*4b4d0*/  @!P1 STG.E.U8 desc[UR26][R10.64+0xe9], R12 ;  /* 0x0000e90c0a009986 */ /* 0x0001e4000c10111a */
[----:B0-----:R-:W0:Y:S01]  /*4b4e0*/  @!P4 LDC.64 R10, c[0x0][0x5c0] ;  /* 0x00017000ff0acb82 */ /* 0x001e220000000a00 */
[----:B------:R-:W-:Y:S02]  /*4b4f0*/  LOP3.LUT R9, R9, 0xfffbffff, RZ, 0xc0, !PT ;  /* 0xfffbffff09097812 */ /* 0x000fe400078ec0ff */
[----:B------:R-:W-:Y:S02]  /*4b500*/  LOP3.LUT P6, RZ, R5, 0x2000, RZ, 0xc0, !PT ;  /* 0x0000200005ff7812 */ /* 0x000fe400078cc0ff */
[----:B------:R-:W-:Y:S02]  /*4b510*/  @P4 LOP3.LUT R9, R9, 0x40000, RZ, 0xfc, !PT ;  /* 0x0004000009094812 */ /* 0x000fe400078efcff */
[----:B0-----:R-:W-:-:S04]  /*4b520*/  @!P4 IADD3 R204, P1, P5, R24, UR9, R10 ;  /* 0x0000000918cccc10 */ /* 0x001fc8000fd3e00a */
[----:B------:R-:W-:Y:S02]  /*4b530*/  @!P4 IADD3.X R205, R30, UR8, R11, P1, P5 ;  /* 0x000000081ecdcc10 */ /* 0x000fe40008fea40b */
[----:B------:R-:W-:Y:S02]  /*4b540*/  ISETP.LT.OR P4, PT, R28, 0xd9, !P0 ;  /* 0x000000d91c00780c */ /* 0x000fe40004781670 */
[----:B------:R-:W-:Y:S01]  /*4b550*/  LOP3.LUT R9, R9, 0xffbfffff, RZ, 0xc0, !PT ;  /* 0xffbfffff09097812 */ /* 0x000fe200078ec0ff */
[----:B---3--:R-:W-:Y:S02]  /*4b560*/  FMUL R10, R128, UR19 ;  /* 0x00000013800a7c20 */ /* 0x008fe40008400000 */
[----:B------:R-:W3:Y:S03]  /*4b570*/  LDL.LU R128, [R1+0x640] ;  /* 0x0006400001807983 */ /* 0x000ee60000300800 */
[----:B------:R-:W-:-:S05]  /*4b580*/  F2FP.SATFINITE.E4M3.F32.PACK_AB_MERGE_C R10, RZ, R10, RZ ;  /* 0x0000000aff0a723e */ /* 0x000fca00048070ff */
[----:B------:R0:W-:Y:S02]  /*4b590*/  @!P6 STG.E.U8 desc[UR26][R46.64+0xe8], R10 ;  /* 0x0000e80a2e00e986 */ /* 0x0001e4000c10111a */
[----:B0-----:R-:W0:Y:S01]  /*4b5a0*/  @!P4 LDC.64 R10, c[0x0][0x5c0] ;  /* 0x00017000ff0acb82 */ /* 0x001e220000000a00 */
[----:B------:R-:W-:Y:S02]  /*4b5b0*/  @P4 LOP3.LUT R9, R9, 0x400000, RZ, 0xfc, !PT ;  /* 0x0040000009094812 */ /* 0x000fe400078efcff */
[----:B0-----:R-:W-:-:S04]  /*4b5c0*/  @!P4 IADD3 R230, P1, P5, R24, UR9, R10 ;  /* 0x0000000918e6cc10 */ /* 0x001fc8000fd3e00a */
[----:B------:R-:W-:Y:S02]  /*4b5d0*/  @!P4 IADD3.X R231, R30, UR8, R11, P1, P5 ;  /* 0x000000081ee7cc10 */ /* 0x000fe40008fea40b */
[----:B------:R-:W-:-:S13]  /*4b5e0*/  ISETP.LT.OR P4, PT, R28, 0xda, !P0 ;  /* 0x000000da1c00780c */ /* 0x000fda0004781670 */
[----:B------:R-:W0:Y:S02]  /*4b5f0*/  @!P4 LDC.64 R10, c[0x0][0x5c0] ;  /* 0x00017000ff0acb82 */ /* 0x000e240000000a00 */
[----:B0-----:R-:W-:Y:S01]  /*4b600*/  @!P4 IADD3 R228, P1, P5, R24, UR9, R10 ;  /* 0x0000000918e4cc10 */ /* 0x001fe2000fd3e00a */
[----:B----4-:R-:W-:Y:S02]  /*4b610*/  FMUL R10, R126, UR19 ;  /* 0x000000137e0a7c20 */ /* 0x010fe40008400000 */
[----:B------:R-:W4:Y:S01]  /*4b620*/  LDL.LU R126, [R1+0x644] ;  /* 0x00064400017e7983 */ /* 0x000f220000300800 */
[----:B------:R-:W-:Y:S02]  /*4b630*/  LOP3.LUT P3, RZ, R5, 0x10000000, RZ, 0xc0, !PT ;  /* 0x1000000005ff7812 */ /* 0x000fe4000786c0ff */
[----:B------:R-:W-:Y:S02]  /*4b640*/  @!P4 IADD3.X R229, R30, UR8, R11, P1, P5 ;  /* 0x000000081ee5cc10 */ /* 0x000fe40008fea40b */
[----:B------:R-:W-:-:S02]  /*4b650*/  ISETP.LT.OR P1, PT, R28, 0xf1, !P2 ;  /* 0x000000f11c00780c */ /* 0x000fc40005721670 */
[----:B------:R-:W-:-:S07]  /*4b660*/  F2FP.SATFINITE.E4M3.F32.PACK_AB_MERGE_C R10, RZ, R10, RZ ;  /* 0x0000000aff0a723e */ /* 0x000fce00048070ff */
[----:B------:R0:W-:Y:S04]  /*4b670*/  @!P3 STG.E.U8 desc[UR26][R78.64+0xe9], R10 ;  /* 0x0000e90a4e00b986 */ /* 0x0001e8000c10111a */
[----:B0-----:R-:W0:Y:S01]  /*4b680*/  @!P1 LDC.64 R10, c[0x0][0x5c0] ;  /* 0x00017000ff0a9b82 */ /* 0x001e220000000a00 */
[----:B------:R-:W-:-:S04]  /*4b690*/  LOP3.LUT R9, R9, 0xfeffffff, RZ, 0xc0, !PT ;  /* 0xfeffffff09097812 */ /* 0x000fc800078ec0ff */
[----:B------:R-:W-:Y:S02]  /*4b6a0*/  @P4 LOP3.LUT R9, R9, 0x1000000, RZ, 0xfc, !PT ;  /* 0x0100000009094812 */ /* 0x000fe400078efcff */
[----:B------:R-:W-:Y:S02]  /*4b6b0*/  ISETP.LT.OR P4, PT, R28, 0xe1, !P0 ;  /* 0x000000e11c00780c */ /* 0x000fe40004781670 */
[----:B0-----:R-:W-:-:S05]  /*4b6c0*/  @!P1 IADD3 R10, P5, R24, R10, RZ ;  /* 0x0000000a180a9210 */ /* 0x001fca0007fbe0ff */
[----:B------:R-:W-:Y:S02]  /*4b6d0*/  @!P1 IMAD.X R11, R30, 0x1, R11, P5 ;  /* 0x000000011e0b9824 */ /* 0x000fe400028e060b */
[----:B--2---:R-:W-:Y:S02]  /*4b6e0*/  FMUL R12, R127, UR19 ;  /* 0x000000137f0c7c20 */ /* 0x004fe40008400000 */
[----:B------:R-:W2:Y:S03]  /*4b6f0*/  LDL.LU R127, [R1+0x648] ;  /* 0x00064800017f7983 */ /* 0x000ea60000300800 */
[----:B------:R-:W-:-:S05]  /*4b700*/  F2FP.SATFINITE.E4M3.F32.PACK_AB_MERGE_C R12, RZ, R12, RZ ;  /* 0x0000000cff0c723e */ /* 0x000fca00048070ff */
        /* <DEDUP_REMOVED lines=8> */
[----:B------:R-:W-:Y:S02]  /*4b790*/  ISETP.LT.OR P4, PT, R28, 0xe2, !P0 ;  /* 0x000000e21c00780c */ /* 0x000fe40004781670 */
[----:B0-----:R-:W-:Y:S01]  /*4b7a0*/  @!P1 IADD3 R10, P5, R24, R10, RZ ;  /* 0x0000000a180a9210 */ /* 0x001fe20007fbe0ff */
[----:B---3--:R-:W-:Y:S02]  /*4b7b0*/  FMUL R12, R128, UR19 ;  /* 0x00000013800c7c20 */ /* 0x008fe40008400000 */
[----:B------:R-:W3:Y:S02]  /*4b7c0*/  LDL.LU R128, [R1+0x64c] ;  /* 0x00064c0001807983 */ /* 0x000ee40000300800 */
[----:B------:R-:W-:Y:S01]  /*4b7d0*/  @!P1 IMAD.X R11, R30, 0x1, R11, P5 ;  /* 0x000000011e0b9824 */ /* 0x000fe200028e060b */
[----:B------:R-:W-:-:S05]  /*4b7e0*/  F2FP.SATFINITE.E4M3.F32.PACK_AB_MERGE_C R12, RZ, R12, RZ ;  /* 0x0000000cff0c723e */ /* 0x000fca00048070ff */
[----:B------:R0:W-:Y:S02]  /*4b7f0*/  @!P1 STG.E.U8 desc[UR26][R10.64+0xf1], R12 ;  /* 0x0000f10c0a009986 */ /* 0x0001e4000c10111a */
[----:B0-----:R-:W0:Y:S02]  /*4b800*/  @!P4 LDC.64 R10, c[0x0][0x5c0] ;  /* 0x00017000ff0acb82 */ /* 0x001e240000000a00 */
[----:B0-----:R-:W-:Y:S01]  /*4b810*/  @!P4 IADD3 R182, P1, P5, R24, UR9, R10 ;  /* 0x0000000918b6cc10 */ /* 0x001fe2000fd3e00a */
[----:B----4-:R-:W-:Y:S02]  /*4b820*/  FMUL R10, R126, UR19 ;  /* 0x000000137e0a7c20 */ /* 0x010fe40008400000 */
[----:B------:R-:W4:Y:S01]  /*4b830*/  LDL.LU R126, [R1+0x650] ;  /* 0x00065000017e7983 */ /* 0x000f220000300800 */
[----:B------:R-:W-:Y:S02]  /*4b840*/  LOP3.LUT R9, R9, 0xdfffffff, RZ, 0xc0, !PT ;  /* 0xdfffffff09097812 */ /* 0x000fe400078ec0ff */
[----:B------:R-:W-:-:S02]  /*4b850*/  LOP3.LUT P6, RZ, R5, 0x40000000, RZ, 0xc0, !PT ;  /* 0x4000000005ff7812 */ /* 0x000fc400078cc0ff */
[----:B------:R-:W-:Y:S02]  /*4b860*/  @P4 LOP3.LUT R9, R9, 0x20000000, RZ, 0xfc, !PT ;  /* 0x2000000009094812 */ /* 0x000fe400078efcff */
[----:B------:R-:W-:Y:S02]  /*4b870*/  @!P4 IADD3.X R183, R30, UR8, R11, P1, P5 ;  /* 0x000000081eb7cc10 */ /* 0x000fe40008fea40b */
[----:B------:R-:W-:Y:S02]  /*4b880*/  ISETP.LT.OR P4, PT, R28, 0xe9, !P0 ;  /* 0x000000e91c00780c */ /* 0x000fe40004781670 */
[----:B------:R-:W-:-:S05]  /*4b890*/  F2FP.SATFINITE.E4M3.F32.PACK_AB_MERGE_C R10, RZ, R10, RZ ;  /* 0x0000000aff0a723e */ /* 0x000fca00048070ff */
[----:B------:R0:W-:Y:S06]  /*4b8a0*/  @!P6 STG.E.U8 desc[UR26][R80.64+0xf0], R10 ;  /* 0x0000f00a5000e986 */ /* 0x0001ec000c10111a */
[----:B0-----:R-:W0:Y:S01]  /*4b8b0*/  @!P4 LDC.64 R10, c[0x0][0x5c0] ;  /* 0x00017000ff0acb82 */ /* 0x001e220000000a00 */
[----:B-----5:R-:W-:-:S04]  /*4b8c0*/  LOP3.LUT R0, R0, 0xfffffffd, RZ, 0xc0, !PT ;  /* 0xfffffffd00007812 */ /* 0x020fc800078ec0ff */
[----:B------:R-:W-:Y:S02]  /*4b8d0*/  @P4 LOP3.LUT R0, R0, 0x2, RZ, 0xfc, !PT ;  /* 0x0000000200004812 */ /* 0x000fe400078efcff */
[----:B0-----:R-:W-:-:S04]  /*4b8e0*/  @!P4 IADD3 R212, P1, P5, R24, UR9, R10 ;  /* 0x0000000918d4cc10 */ /* 0x001fc8000fd3e00a */
[----:B------:R-:W-:Y:S02]  /*4b8f0*/  @!P4 IADD3.X R213, R30, UR8, R11, P1, P5 ;  /* 0x000000081ed5cc10 */ /* 0x000fe40008fea40b */
[----:B------:R-:W-:-:S13]  /*4b900*/  ISETP.LT.OR P4, PT, R28, 0xea, !P0 ;  /* 0x000000ea1c00780c */ /* 0x000fda0004781670 */
[----:B------:R-:W0:Y:S02]  /*4b910*/  @!P4 LDC.64 R10, c[0x0][0x5c0] ;  /* 0x00017000ff0acb82 */ /* 0x000e240000000a00 */
[----:B0-----:R-:W-:Y:S01]  /*4b920*/  @!P4 IADD3 R210, P1, P5, R24, UR9, R10 ;  /* 0x0000000918d2cc10 */ /* 0x001fe2000fd3e00a */
[----:B--2---:R-:W-:Y:S02]  /*4b930*/  FMUL R10, R127, UR19 ;  /* 0x000000137f0a7c20 */ /* 0x004fe40008400000 */
[----:B------:R-:W2:Y:S01]  /*4b940*/  LDL.LU R127, [R1+0x654] ;  /* 0x00065400017f7983 */ /* 0x000ea20000300800 */
[----:B------:R-:W-:Y:S02]  /*4b950*/  LOP3.LUT P3, RZ, R5, 0x20000000, RZ, 0xc0, !PT ;  /* 0x2000000005ff7812 */ /* 0x000fe4000786c0ff */
[----:B------:R-:W-:Y:S02]  /*4b960*/  @!P4 IADD3.X R211, R30, UR8, R11, P1, P5 ;  /* 0x000000081ed3cc10 */ /* 0x000fe40008fea40b */
[----:B------:R-:W-:-:S02]  /*4b970*/  ISETP.LT.OR P1, PT, R28, 0xf9, !P2 ;  /* 0x000000f91c00780c */ /* 0x000fc40005721670 */
[----:B------:R-:W-:-:S07]  /*4b980*/  F2FP.SATFINITE.E4M3.F32.PACK_AB_MERGE_C R10, RZ, R10, RZ ;  /* 0x0000000aff0a723e */ /* 0x000fce00048070ff */
[----:B------:R0:W-:Y:S04]  /*4b990*/  @!P3 STG.E.U8 desc[UR26][R14.64+0xf1], R10 ;  /* 0x0000f10a0e00b986 */ /* 0x0001e8000c10111a */
[----:B0-----:R-:W0:Y:S02]  /*4b9a0*/  @!P1 LDC.64 R10, c[0x0][0x5c0] ;  /* 0x00017000ff0a9b82 */ /* 0x001e240000000a00 */
[----:B0-----:R-:W-:-:S05]  /*4b9b0*/  @!P1 IADD3 R10, P5, R24, R10, RZ ;  /* 0x0000000a180a9210 */ /* 0x001fca0007fbe0ff */
[----:B------:R-:W-:Y:S02]  /*4b9c0*/  @!P1 IMAD.X R11, R30, 0x1, R11, P5 ;  /* 0x000000011e0b9824 */ /* 0x000fe400028e060b */
[----:B---3--:R-:W-:Y:S02]  /*4b9d0*/  FMUL R12, R128, UR19 ;  /* 0x00000013800c7c20 */ /* 0x008fe40008400000 */
[----:B------:R-:W3:Y:S03]  /*4b9e0*/  LDL.LU R128, [R1+0x658] ;  /* 0x0006580001807983 */ /* 0x000ee60000300800 */
[----:B------:R-:W-:-:S05]  /*4b9f0*/  F2FP.SATFINITE.E4M3.F32.PACK_AB_MERGE_C R12, RZ, R12, RZ ;  /* 0x0000000cff0c723e */ /* 0x000fca00048070ff */
[----:B------:R0:W-:Y:S01]  /*4ba00*/  @!P1 STG.E.U8 desc[UR26][R10.64+0xf8], R12 ;  /* 0x0000f80c0a009986 */ /* 0x0001e2000c10111a */
[----:B------:R-:W-:-:S13]  /*4ba10*/  ISETP.LT.OR P3, PT, R28, 0xf1, !P0 ;  /* 0x000000f11c00780c */ /* 0x000fda0004761670 */
[----:B0-----:R-:W0:Y:S01]  /*4ba20*/  @!P3 LDC.64 R10, c[0x0][0x5c0] ;  /* 0x00017000ff0abb82 */ /* 0x001e220000000a00 */
[----:B----4-:R-:W-:Y:S02]  /*4ba30*/  FMUL R12, R126, UR19 ;  /* 0x000000137e0c7c20 */ /* 0x010fe40008400000 */
[----:B------:R-:W4:Y:S01]  /*4ba40*/  LDL.LU R126, [R1+0x65c] ;  /* 0x00065c00017e7983 */ /* 0x000f220000300800 */
[----:B------:R-:W-:Y:S02]  /*4ba50*/  ISETP.LT.OR P2, PT, R28, 0xfa, !P2 ;  /* 0x000000fa1c00780c */ /* 0x000fe40005741670 */
[----:B0-----:R-:W-:-:S04]  /*4ba60*/  @!P3 IADD3 R202, P1, P5, R24, UR9, R10 ;  /* 0x0000000918cabc10 */ /* 0x001fc8000fd3e00a */
[----:B------:R-:W-:-:S07]  /*4ba70*/  @!P3 IADD3.X R203, R30, UR8, R11, P1, P5 ;  /* 0x000000081ecbbc10 */ /* 0x000fce0008fea40b */
[----:B------:R-:W0:Y:S01]  /*4ba80*/  @!P2 LDC.64 R10, c[0x0][0x5c0] ;  /* 0x00017000ff0aab82 */ /* 0x000e220000000a00 */
[----:B------:R-:W-:-:S04]  /*4ba90*/  LOP3.LUT R0, R0, 0xfffffff7, RZ, 0xc0, !PT ;  /* 0xfffffff700007812 */ /* 0x000fc800078ec0ff */
[----:B------:R-:W-:-:S04]  /*4baa0*/  @P4 LOP3.LUT R0, R0, 0x8, RZ, 0xfc, !PT ;  /* 0x0000000800004812 */ /* 0x000fc800078efcff */
        /* <DEDUP_REMOVED lines=8> */
[----:B------:R-:W-:Y:S02]  /*4bb30*/  LOP3.LUT P5, RZ, R5, 0x80000000, RZ, 0xc0, !PT ;  /* 0x8000000005ff7812 */ /* 0x000fe400078ac0ff */
[----:B0-----:R-:W-:Y:S01]  /*4bb40*/  @!P3 IADD3 R168, P1, P2, R24, UR9, R10 ;  /* 0x0000000918a8bc10 */ /* 0x001fe2000fa3e00a */
[----:B--2---:R-:W-:Y:S02]  /*4bb50*/  FMUL R10, R127, UR19 ;  /* 0x000000137f0a7c20 */ /* 0x004fe40008400000 */
[----:B------:R-:W2:Y:S03]  /*4bb60*/  LDL.LU R127, [R1+0x660] ;  /* 0x00066000017f7983 */ /* 0x000ea60000300800 */
[----:B------:R-:W-:-:S05]  /*4bb70*/  F2FP.SATFINITE.E4M3.F32.PACK_AB_MERGE_C R10, RZ, R10, RZ ;  /* 0x0000000aff0a723e */ /* 0x000fca00048070ff */
[----:B------:R0:W-:Y:S01]  /*4bb80*/  @!P5 STG.E.U8 desc[UR26][R82.64+0xf8], R10 ;  /* 0x0000f80a5200d986 */ /* 0x0001e2000c10111a */
[----:B------:R-:W-:Y:S02]  /*4bb90*/  ISETP.LT.OR P5, PT, R28, 0xf9, !P0 ;  /* 0x000000f91c00780c */ /* 0x000fe400047a1670 */
[----:B------:R-:W-:-:S11]  /*4bba0*/  @!P3 IADD3.X R169, R30, UR8, R11, P1, P2 ;  /* 0x000000081ea9bc10 */ /* 0x000fd60008fe440b */
[----:B0-----:R-:W0:Y:S01]  /*4bbb0*/  @!P5 LDC.64 R10, c[0x0][0x5c0] ;  /* 0x00017000ff0adb82 */ /* 0x001e220000000a00 */
[----:B------:R-:W-:-:S04]  /*4bbc0*/  LOP3.LUT R0, R0, 0xfffffeff, RZ, 0xc0, !PT ;  /* 0xfffffeff00007812 */ /* 0x000fc800078ec0ff */
[----:B------:R-:W-:-:S04]  /*4bbd0*/  @P3 LOP3.LUT R0, R0, 0x100, RZ, 0xfc, !PT ;  /* 0x0000010000003812 */ /* 0x000fc800078efcff */
[----:B------:R-:W-:-:S04]  /*4bbe0*/  LOP3.LUT R0, R0, 0xffffdfff, RZ, 0xc0, !PT ;  /* 0xffffdfff00007812 */ /* 0x000fc800078ec0ff */
[----:B------:R-:W-:Y:S02]  /*4bbf0*/  @P5 LOP3.LUT R0, R0, 0x2000, RZ, 0xfc, !PT ;  /* 0x0000200000005812 */ /* 0x000fe400078efcff */
[----:B0-----:R-:W-:-:S04]  /*4bc00*/  @!P5 IADD3 R196, P1, P2, R24, UR9, R10 ;  /* 0x0000000918c4dc10 */ /* 0x001fc8000fa3e00a */
[----:B------:R-:W-:Y:S02]  /*4bc10*/  @!P5 IADD3.X R197, R30, UR8, R11, P1, P2 ;  /* 0x000000081ec5dc10 */ /* 0x000fe40008fe440b */
[----:B------:R-:W-:-:S13]  /*4bc20*/  ISETP.LT.OR P5, PT, R28, 0xfa, !P0 ;  /* 0x000000fa1c00780c */ /* 0x000fda00047a1670 */
[----:B------:R-:W0:Y:S01]  /*4bc30*/  @!P5 LDC.64 R10, c[0x0][0x5c0] ;  /* 0x00017000ff0adb82 */ /* 0x000e220000000a00 */
[----:B------:R-:W-:Y:S02]  /*4bc40*/  LOP3.LUT P4, RZ, R5, 0x4000, RZ, 0xc0, !PT ;  /* 0x0000400005ff7812 */ /* 0x000fe4000788c0ff */
[----:B0-----:R-:W-:-:S04]  /*4bc50*/  @!P5 IADD3 R194, P0, P1, R24, UR9, R10 ;  /* 0x0000000918c2dc10 */ /* 0x001fc8000f91e00a */
[----:B------:R-:W-:Y:S02]  /*4bc60*/  @!P5 IADD3.X R195, R30, UR8, R11, P0, P1 ;  /* 0x000000081ec3dc10 */ /* 0x000fe400087e240b */
[----:B------:R-:W-:Y:S01]  /*4bc70*/  ISETP.GE.AND P1, PT, R29, 0x101, PT ;  /* 0x000001011d00780c */ /* 0x000fe20003f26270 */
[----:B---3--:R-:W-:-:S05]  /*4bc80*/  FMUL R10, R128, UR19 ;  /* 0x00000013800a7c20 */ /* 0x008fca0008400000 */
[----:B------:R-:W-:-:S05]  /*4bc90*/  F2FP.SATFINITE.E4M3.F32.PACK_AB_MERGE_C R10, RZ, R10, RZ ;  /* 0x0000000aff0a723e */ /* 0x000fca00048070ff */
[----:B------:R0:W-:Y:S01]  /*4bca0*/  @!P4 STG.E.U8 desc[UR26][R84.64+0xf9], R10 ;  /* 0x0000f90a5400c986 */ /* 0x0001e2000c10111a */
[----:B------:R-:W-:-:S13]  /*4bcb0*/  ISETP.LT.OR P4, PT, R28, 0x1, !P1 ;  /* 0x000000011c00780c */ /* 0x000fda0004f81670 */
[----:B0-----:R-:W0:Y:S02]  /*4bcc0*/  @!P4 LDC.64 R10, c[0x0][0x5c0] ;  /* 0x00017000ff0acb82 */ /* 0x001e240000000a00 */
[----:B0-----:R-:W-:Y:S01]  /*4bcd0*/  @!P4 IADD3 R222, P0, P2, R24, UR13, R10 ;  /* 0x0000000d18decc10 */ /* 0x001fe2000fa1e00a */
[----:B----4-:R-:W-:Y:S02]  /*4bce0*/  FMUL R10, R126, UR19 ;  /* 0x000000137e0a7c20 */ /* 0x010fe40008400000 */
[----:B------:R-:W3:Y:S01]  /*4bcf0*/  LDL.LU R126, [R1+0x664] ;  /* 0x00066400017e7983 */ /* 0x000ee20000300800 */
[----:B------:R-:W-:Y:S02]  /*4bd00*/  LOP3.LUT R0, R0, 0xffffbfff, RZ, 0xc0, !PT ;  /* 0xffffbfff00007812 */ /* 0x000fe400078ec0ff */
[----:B------:R-:W-:Y:S01]  /*4bd10*/  LOP3.LUT P6, RZ, R5, 0x10, RZ, 0xc0, !PT ;  /* 0x0000001005ff7812 */ /* 0x000fe200078cc0ff */
[----:B------:R-:W4:Y:S01]  /*4bd20*/  LDL.LU R128, [R1+0x668] ;  /* 0x0006680001807983 */ /* 0x000f220000300800 */
[----:B------:R-:W-:-:S04]  /*4bd30*/  @P5 LOP3.LUT R0, R0, 0x4000, RZ, 0xfc, !PT ;  /* 0x0000400000005812 */ /* 0x000fc800078efcff */
[----:B------:R-:W-:Y:S02]  /*4bd40*/  LOP3.LUT R0, R0, 0xfffdffff, RZ, 0xc0, !PT ;  /* 0xfffdffff00007812 */ /* 0x000fe400078ec0ff */
[----:B------:R-:W-:Y:S02]  /*4bd50*/  @!P4 IADD3.X R223, R30, UR12, R11, P0, P2 ;  /* 0x0000000c1edfcc10 */ /* 0x000fe400087e440b */
[----:B------:R-:W-:Y:S02]  /*4bd60*/  @P4 LOP3.LUT R0, R0, 0x20000, RZ, 0xfc, !PT ;  /* 0x0002000000004812 */ /* 0x000fe400078efcff */
[----:B------:R-:W-:Y:S02]  /*4bd70*/  ISETP.LT.OR P4, PT, R28, 0x2, !P1 ;  /* 0x000000021c00780c */ /* 0x000fe40004f81670 */
[----:B------:R-:W-:-:S05]  /*4bd80*/  F2FP.SATFINITE.E4M3.F32.PACK_AB_MERGE_C R10, RZ, R10, RZ ;  /* 0x0000000aff0a723e */ /* 0x000fca00048070ff */
[----:B------:R0:W-:Y:S06]  /*4bd90*/  @!P6 STG.E.U8 desc[UR26][R52.64], R10 ;  /* 0x0000000a3400e986 */ /* 0x0001ec000c10111a */
[----:B0-----:R-:W0:Y:S02]  /*4bda0*/  @!P4 LDC.64 R10, c[0x0][0x5c0] ;  /* 0x00017000ff0acb82 */ /* 0x001e240000000a00 */
[----:B0-----:R-:W-:Y:S01]  /*4bdb0*/  @!P4 IADD3 R192, P0, P2, R24, UR13, R10 ;  /* 0x0000000d18c0cc10 */ /* 0x001fe2000fa1e00a */
[----:B--2---:R-:W-:Y:S02]  /*4bdc0*/  FMUL R10, R127, UR19 ;  /* 0x000000137f0a7c20 */ /* 0x004fe40008400000 */
[----:B------:R-:W2:Y:S01]  /*4bdd0*/  LDL.LU R127, [R1+0x66c] ;  /* 0x00066c00017f7983 */ /* 0x000ea20000300800 */
[----:B------:R-:W-:-:S02]  /*4bde0*/  @!P4 IADD3.X R193, R30, UR12, R11, P0, P2 ;  /* 0x0000000c1ec1cc10 */ /* 0x000fc400087e440b */
[----:B------:R-:W-:-:S04]  /*4bdf0*/  ISETP.GE.AND P0, PT, R29, 0x89, PT ;  /* 0x000000891d00780c */ /* 0x000fc80003f06270 */
[----:B------:R-:W-:Y:S02]  /*4be00*/  ISETP.LT.OR P2, PT, R28, 0x1, !P0 ;  /* 0x000000011c00780c */ /* 0x000fe40004741670 */
[----:B------:R-:W-:-:S11]  /*4be10*/  LOP3.LUT R0, R0, 0xfffeffff, RZ, 0xc0, !PT ;  /* 0xfffeffff00007812 */ /* 0x000fd600078ec0ff */
[----:B------:R-:W0:Y:S01]  /*4be20*/  @!P2 LDC.64 R12, c[0x0][0x5c0] ;  /* 0x00017000ff0cab82 */ /* 0x000e220000000a00 */
[----:B------:R-:W-:Y:S02]  /*4be30*/  LOP3.LUT P3, RZ, R4, 0x100, RZ, 0xc0, !PT ;  /* 0x0000010004ff7812 */ /* 0x000fe4000786c0ff */
[----:B------:R-:W-:Y:S02]  /*4be40*/  @P4 LOP3.LUT R0, R0, 0x10000, RZ, 0xfc, !PT ;  /* 0x0001000000004812 */ /* 0x000fe400078efcff */
[----:B------:R-:W-:Y:S01]  /*4be50*/  ISETP.LT.OR P4, PT, R28, 0x9, !P1 ;  /* 0x000000091c00780c */ /* 0x000fe20004f81670 */
[----:B------:R-:W-:Y:S01]  /*4be60*/  IMAD.U32 R11, RZ, RZ, UR11 ;  /* 0x0000000bff0b7e24 */ /* 0x000fe2000f8e00ff */
[----:B------:R-:W-:-:S04]  /*4be70*/  F2FP.SATFINITE.E4M3.F32.PACK_AB_MERGE_C R10, RZ, R10, RZ ;  /* 0x0000000aff0a723e */ /* 0x000fc800048070ff */
[----:B------:R-:W-:-:S03]  /*4be80*/  @!P2 IADD3 R11, P5, P6, R11, UR9, R24 ;  /* 0x000000090b0bac10 */ /* 0x000fc6000febe018 */
[----:B------:R1:W-:Y:S01]  /*4be90*/  @!P3 STG.E.U8 desc[UR26][R50.64+0x1], R10 ;  /* 0x0000010a3200b986 */ /* 0x0003e2000c10111a */
[----:B0-----:R-:W-:-:S03]  /*4bea0*/  @!P2 IADD3 R12, P3, R11, R12, RZ ;  /* 0x0000000c0b0ca210 */ /* 0x001fc60007f7e0ff */
[----:B-1----:R-:W0:Y:S01]  /*4beb0*/  @!P4 LDC.64 R10, c[0x0][0x5c0] ;  /* 0x00017000ff0acb82 */ /* 0x002e220000000a00 */
[----:B------:R-:W-:-:S05]  /*4bec0*/  IMAD.U32 R14, RZ, RZ, UR10 ;  /* 0x0000000aff0e7e24 */ /* 0x000fca000f8e00ff */
[----:B------:R-:W-:Y:S02]  /*4bed0*/  @!P2 IADD3.X R14, R14, UR8, R30, P5, P6 ;  /* 0x000000080e0eac10 */ /* 0x000fe4000afec41e */
[----:B0-----:R-:W-:-:S03]  /*4bee0*/  @!P4 IADD3 R208, P5, P6, R24, UR13, R10 ;  /* 0x0000000d18d0cc10 */ /* 0x001fc6000febe00a */
[----:B------:R-:W-:Y:S01]  /*4bef0*/  @!P2 IMAD.X R13, R14, 0x1, R13, P3 ;  /* 0x000000010e0da824 */ /* 0x000fe200018e060d */
[----:B------:R-:W-:Y:S02]  /*4bf00*/  @!P4 IADD3.X R209, R30, UR12, R11, P5, P6 ;  /* 0x0000000c1ed1cc10 */ /* 0x000fe4000afec40b */
[----:B------:R-:W-:Y:S02]  /*4bf10*/  LOP3.LUT P6, RZ, R5, 0x40, RZ, 0xc0, !PT ;  /* 0x0000004005ff7812 */ /* 0x000fe400078cc0ff */
[----:B------:R-:W-:-:S11]  /*4bf20*/  LOP3.LUT R4, R4, 0xffffff7f, RZ, 0xc0, !PT ;  /* 0xffffff7f04047812 */ /* 0x000fd600078ec0ff */
[----:B------:R-:W-:Y:S02]  /*4bf30*/  @P6 LOP3.LUT R4, R4, 0x80, RZ, 0xfc, !PT ;  /* 0x0000008004046812 */ /* 0x000fe400078efcff */
[----:B------:R-:W-:Y:S01]  /*4bf40*/  ISETP.LT.OR P6, PT, R28, 0xa, !P1 ;  /* 0x0000000a1c00780c */ /* 0x000fe20004fc1670 */
[----:B---3--:R-:W-:Y:S02]  /*4bf50*/  FMUL R10, R126, UR19 ;  /* 0x000000137e0a7c20 */ /* 0x008fe40008400000 */
[----:B------:R-:W3:Y:S03]  /*4bf60*/  LDL.LU R126, [R1+0x670] ;  /* 0x00067000017e7983 */ /* 0x000ee60000300800 */
[----:B------:R-:W-:-:S05]  /*4bf70*/  F2FP.SATFINITE.E4M3.F32.PACK_AB_MERGE_C R10, RZ, R10, RZ ;  /* 0x0000000aff0a723e */ /* 0x000fca00048070ff */
[----:B------:R0:W-:Y:S01]  /*4bf80*/  @!P2 STG.E.U8 desc[UR26][R12.64], R10 ;  /* 0x0000000a0c00a986 */ /* 0x0001e2000c10111a */
[----:B------:R-:W-:-:S13]  /*4bf90*/  ISETP.LT.OR P2, PT, R28, 0x2, !P0 ;  /* 0x000000021c00780c */ /* 0x000fda0004741670 */
[----:B0-----:R-:W0:Y:S01]  /*4bfa0*/  @!P2 LDC.64 R10, c[0x0][0x5c0] ;  /* 0x00017000ff0aab82 */ /* 0x001e220000000a00 */
[----:B------:R-:W-:Y:S02]  /*4bfb0*/  IMAD.U32 R12, RZ, RZ, UR11 ;  /* 0x0000000bff0c7e24 */ /* 0x000fe4000f8e00ff */
[----:B------:R-:W-:-:S03]  /*4bfc0*/  IMAD.U32 R13, RZ, RZ, UR10 ;  /* 0x0000000aff0d7e24 */ /* 0x000fc6000f8e00ff */
[----:B------:R-:W-:-:S04]  /*4bfd0*/  @!P2 IADD3 R12, P3, P5, R12, UR9, R24 ;  /* 0x000000090c0cac10 */ /* 0x000fc8000fd7e018 */
[----:B------:R-:W-:Y:S02]  /*4bfe0*/  @!P2 IADD3.X R13, R13, UR8, R30, P3, P5 ;  /* 0x000000080d0dac10 */ /* 0x000fe40009fea41e */
[----:B0-----:R-:W-:-:S05]  /*4bff0*/  @!P2 IADD3 R12, P3, R12, R10, RZ ;  /* 0x0000000a0c0ca210 */ /* 0x001fca0007f7e0ff */
[----:B------:R-:W-:Y:S02]  /*4c000*/  @!P2 IMAD.X R13, R13, 0x1, R11, P3 ;  /* 0x000000010d0da824 */ /* 0x000fe400018e060b */
[----:B------:R-:W0:Y:S02]  /*4c010*/  @!P6 LDC.64 R10, c[0x0][0x5c0] ;  /* 0x00017000ff0aeb82 */ /* 0x000e240000000a00 */
[----:B0-----:R-:W-:Y:S01]  /*4c020*/  @!P6 IADD3 R152, P3, P5, R24, UR13, R10 ;  /* 0x0000000d1898ec10 */ /* 0x001fe2000fd7e00a */
[----:B----4-:R-:W-:-:S03]  /*4c030*/  FMUL R10, R128, UR19 ;  /* 0x00000013800a7c20 */ /* 0x010fc60008400000 */
[----:B------:R-:W-:Y:S02]  /*4c040*/  @!P6 IADD3.X R153, R30, UR12, R11, P3, P5 ;  /* 0x0000000c1e99ec10 */ /* 0x000fe40009fea40b */
[----:B------:R-:W-:Y:S02]  /*4c050*/  ISETP.LT.OR P5, PT, R28, 0x11, !P1 ;  /* 0x000000111c00780c */ /* 0x000fe40004fa1670 */
[----:B------:R-:W-:-:S05]  /*4c060*/  F2FP.SATFINITE.E4M3.F32.PACK_AB_MERGE_C R10, RZ, R10, RZ ;  /* 0x0000000aff0a723e */ /* 0x000fca00048070ff */
[----:B------:R0:W-:Y:S06]  /*4c070*/  @!P2 STG.E.U8 desc[UR26][R12.64+0x1], R10 ;  /* 0x0000010a0c00a986 */ /* 0x0001ec000c10111a */
[----:B0-----:R-:W0:Y:S02]  /*4c080*/  @!P5 LDC.64 R10, c[0x0][0x5c0] ;  /* 0x00017000ff0adb82 */ /* 0x001e240000000a00 */
[----:B0-----:R-:W-:Y:S01]  /*4c090*/  @!P5 IADD3 R166, P2, P3, R24, UR13, R10 ;  /* 0x0000000d18a6dc10 */ /* 0x001fe2000fb5e00a */
[----:B--2---:R-:W-:Y:S02]  /*4c0a0*/  FMUL R10, R127, UR19 ;  /* 0x000000137f0a7c20 */ /* 0x004fe40008400000 */
[----:B------:R-:W2:Y:S01]  /*4c0b0*/  LDL.LU R127, [R1+0x674] ;  /* 0x00067400017f7983 */ /* 0x000ea20000300800 */
[----:B------:R-:W-:-:S02]  /*4c0c0*/  LOP3.LUT R0, R0, 0xffff7fff, RZ, 0xc0, !PT ;  /* 0xffff7fff00007812 */ /* 0x000fc400078ec0ff */
[----:B------:R-:W-:Y:S01]  /*4c0d0*/  @!P5 IADD3.X R167, R30, UR12, R11, P2, P3 ;  /* 0x0000000c1ea7dc10 */ /* 0x000fe200097e640b */
[----:B------:R-:W4:Y:S01]  /*4c0e0*/  LDL.LU R132, [R1+0x678] ;  /* 0x0006780001847983 */ /* 0x000f220000300800 */
[----:B------:R-:W-:-:S04]  /*4c0f0*/  @P4 LOP3.LUT R0, R0, 0x8000, RZ, 0xfc, !PT ;  /* 0x0000800000004812 */ /* 0x000fc800078efcff */
[----:B------:R-:W-:-:S04]  /*4c100*/  LOP3.LUT R0, R0, 0xffffefff, RZ, 0xc0, !PT ;  /* 0xffffefff00007812 */ /* 0x000fc800078ec0ff */
[----:B------:R-:W-:-:S04]  /*4c110*/  @P6 LOP3.LUT R0, R0, 0x1000, RZ, 0xfc, !PT ;  /* 0x0000100000006812 */ /* 0x000fc800078efcff */
[----:B------:R-:W-:Y:S02]  /*4c120*/  LOP3.LUT R0, R0, 0xfffff7ff, RZ, 0xc0, !PT ;  /* 0xfffff7ff00007812 */ /* 0x000fe400078ec0ff */
[----:B------:R-:W-:Y:S02]  /*4c130*/  LOP3.LUT P6, RZ, R4, 0x80, RZ, 0xc0, !PT ;  /* 0x0000008004ff7812 */ /* 0x000fe400078cc0ff */
[----:B------:R-:W-:Y:S02]  /*4c140*/  @P5 LOP3.LUT R0, R0, 0x800, RZ, 0xfc, !PT ;  /* 0x0000080000005812 */ /* 0x000fe400078efcff */
[----:B------:R-:W-:Y:S02]  /*4c150*/  ISETP.LT.OR P5, PT, R28, 0x12, !P1 ;  /* 0x000000121c00780c */ /* 0x000fe40004fa1670 */
[----:B------:R-:W-:-:S07]  /*4c160*/  F2FP.SATFINITE.E4M3.F32.PACK_AB_MERGE_C R10, RZ, R10, RZ ;  /* 0x0000000aff0a723e */ /* 0x000fce00048070ff */
[----:B------:R0:W-:Y:S04]  /*4c170*/  @!P6 STG.E.U8 desc[UR26][R34.64+0x8], R10 ;  /* 0x0000080a2200e986 */ /* 0x0001e8000c10111a */
[----:B0-----:R-:W0:Y:S02]  /*4c180*/  @!P5 LDC.64 R10, c[0x0][0x5c0] ;  /* 0x00017000ff0adb82 */ /* 0x001e240000000a00 */
[----:B0-----:R-:W-:Y:S01]  /*4c190*/  @!P5 IADD3 R150, P2, P3, R24, UR13, R10 ;  /* 0x0000000d1896dc10 */ /* 0x001fe2000fb5e00a */
[----:B---3--:R-:W-:Y:S02]  /*4c1a0*/  FMUL R10, R126, UR19 ;  /* 0x000000137e0a7c20 */ /* 0x008fe40008400000 */
[----:B------:R-:W3:Y:S01]  /*4c1b0*/  LDL.LU R126, [R1+0x67c] ;  /* 0x00067c00017e7983 */ /* 0x000ee20000300800 */
[----:B------:R-:W-:-:S02]  /*4c1c0*/  @!P5 IADD3.X R151, R30, UR12, R11, P2, P3 ;  /* 0x0000000c1e97dc10 */ /* 0x000fc400097e640b */
[----:B------:R-:W-:Y:S02]  /*4c1d0*/  ISETP.LT.OR P2, PT, R28, 0x9, !P0 ;  /* 0x000000091c00780c */ /* 0x000fe40004741670 */
[----:B------:R-:W-:Y:S02]  /*4c1e0*/  LOP3.LUT P4, RZ, R5, 0x80, RZ, 0xc0, !PT ;  /* 0x0000008005ff7812 */ /* 0x000fe4000788c0ff */
[----:B------:R-:W-:-:S09]  /*4c1f0*/  F2FP.SATFINITE.E4M3.F32.PACK_AB_MERGE_C R10, RZ, R10, RZ ;  /* 0x0000000aff0a723e */ /* 0x000fd200048070ff */
[----:B------:R-:W0:Y:S02]  /*4c200*/  @!P2 LDC.64 R12, c[0x0][0x5c0] ;  /* 0x00017000ff0cab82 */ /* 0x000e240000000a00 */
[----:B------:R1:W-:Y:S01]  /*4c210*/  @!P4 STG.E.U8 desc[UR26][R86.64+0x9], R10 ;  /* 0x0000090a5600c986 */ /* 0x0003e2000c10111a */
[----:B------:R-:W-:Y:S01]  /*4c220*/  ISETP.LT.OR P4, PT, R28, 0x19, !P1 ;  /* 0x000000191c00780c */ /* 0x000fe20004f81670 */
[----:B------:R-:W-:Y:S01]  /*4c230*/  IMAD.U32 R11, RZ, RZ, UR11 ;  /* 0x0000000bff0b7e24 */ /* 0x000fe2000f8e00ff */
[----:B------:R-:W-:Y:S01]  /*4c240*/  LOP3.LUT R0, R0, 0xfffffbff, RZ, 0xc0, !PT ;  /* 0xfffffbff00007812 */ /* 0x000fe200078ec0ff */
[----:B------:R-:W-:-:S03]  /*4c250*/  IMAD.U32 R14, RZ, RZ, UR10 ;  /* 0x0000000aff0e7e24 */ /* 0x000fc6000f8e00ff */
[----:B------:R-:W-:Y:S02]  /*4c260*/  @P5 LOP3.LUT R0, R0, 0x400, RZ, 0xfc, !PT ;  /* 0x0000040000005812 */ /* 0x000fe400078efcff */
[----:B------:R-:W-:-:S04]  /*4c270*/  @!P2 IADD3 R11, P3, P5, R11, UR9, R24 ;  /* 0x000000090b0bac10 */ /* 0x000fc8000fd7e018 */
[----:B------:R-:W-:Y:S02]  /*4c280*/  @!P2 IADD3.X R14, R14, UR8, R30, P3, P5 ;  /* 0x000000080e0eac10 */ /* 0x000fe40009fea41e */
[----:B0-----:R-:W-:Y:S02]  /*4c290*/  @!P2 IADD3 R12, P3, R11, R12, RZ ;  /* 0x0000000c0b0ca210 */ /* 0x001fe40007f7e0ff */
[----:B-1----:R-:W0:Y:S03]  /*4c2a0*/  @!P4 LDC.64 R10, c[0x0][0x5c0] ;  /* 0x00017000ff0acb82 */ /* 0x002e260000000a00 */
[----:B------:R-:W-:Y:S01]  /*4c2b0*/  @!P2 IMAD.X R13, R14, 0x1, R13, P3 ;  /* 0x000000010e0da824 */ /* 0x000fe200018e060d */
[----:B0-----:R-:W-:-:S04]  /*4c2c0*/  @!P4 IADD3 R162, P5, P6, R24, UR13, R10 ;  /* 0x0000000d18a2cc10 */ /* 0x001fc8000febe00a */
[----:B------:R-:W-:Y:S02]  /*4c2d0*/  @!P4 IADD3.X R163, R30, UR12, R11, P5, P6 ;  /* 0x0000000c1ea3cc10 */ /* 0x000fe4000afec40b */
[----:B------:R-:W-:Y:S02]  /*4c2e0*/  LOP3.LUT P6, RZ, R6, 0x2, RZ, 0xc0, !PT ;  /* 0x0000000206ff7812 */ /* 0x000fe400078cc0ff */
[----:B------:R-:W-:-:S11]  /*4c2f0*/  LOP3.LUT R4, R4, 0xffffffbf, RZ, 0xc0, !PT ;  /* 0xffffffbf04047812 */ /* 0x000fd600078ec0ff */
[----:B------:R-:W-:Y:S01]  /*4c300*/  @P6 LOP3.LUT R4, R4, 0x40, RZ, 0xfc, !PT ;  /* 0x0000004004046812 */ /* 0x000fe200078efcff */
[----:B--2---:R-:W-:Y:S01]  /*4c310*/  FMUL R10, R127, UR19 ;  /* 0x000000137f0a7c20 */ /* 0x004fe20008400000 */
[----:B------:R-:W-:Y:S01]  /*4c320*/  ISETP.LT.OR P6, PT, R28, 0x1a, !P1 ;  /* 0x0000001a1c00780c */ /* 0x000fe20004fc1670 */
[----:B------:R-:W2:Y:S03]  /*4c330*/  LDL.LU R127, [R1+0x680] ;  /* 0x00068000017f7983 */ /* 0x000ea60000300800 */
        /* <DEDUP_REMOVED lines=19> */
[----:B---3--:R-:W-:Y:S02]  /*4c470*/  FMUL R10, R126, UR19 ;  /* 0x000000137e0a7c20 */ /* 0x008fe40008400000 */
[----:B------:R-:W3:Y:S04]  /*4c480*/  LDL.LU R126, [R1+0x684] ;  /* 0x00068400017e7983 */ /* 0x000ee80000300800 */
[----:B------:R-:W4:Y:S04]  /*4c490*/  LDL.LU R136, [R1+0x688] ;  /* 0x0006880001887983 */ /* 0x000f280000300800 */
[----:B------:R-:W4:Y:S01]  /*4c4a0*/  LDL.LU R132, [R1+0x68c] ;  /* 0x00068c0001847983 */ /* 0x000f220000300800 */
[----:B------:R-:W-:-:S02]  /*4c4b0*/  LOP3.LUT R0, R0, 0xfffffdff, RZ, 0xc0, !PT ;  /* 0xfffffdff00007812 */ /* 0x000fc400078ec0ff */
[----:B------:R-:W-:Y:S01]  /*4c4c0*/  @!P5 IADD3.X R141, R30, UR12, R11, P2, P3 ;  /* 0x0000000c1e8ddc10 */ /* 0x000fe200097e640b */
[----:B------:R-:W-:Y:S01]  /*4c4d0*/  IMAD.U32 R14, RZ, RZ, UR10 ;  /* 0x0000000aff0e7e24 */ /* 0x000fe2000f8e00ff */
[----:B------:R-:W-:Y:S01]  /*4c4e0*/  @P4 LOP3.LUT R0, R0, 0x200, RZ, 0xfc, !PT ;  /* 0x0000020000004812 */ /* 0x000fe200078efcff */
[----:B------:R-:W4:Y:S03]  /*4c4f0*/  LDL.LU R133, [R1+0x690] ;  /* 0x0006900001857983 */ /* 0x000f260000300800 */
        /* <DEDUP_REMOVED lines=8> */
[----:B0-----:R-:W0:Y:S01]  /*4c580*/  @!P5 LDC.64 R10, c[0x0][0x5c0] ;  /* 0x00017000ff0adb82 */ /* 0x001e220000000a00 */
[----:B------:R-:W-:Y:S02]  /*4c590*/  LOP3.LUT P4, RZ, R6, 0x1, RZ, 0xc0, !PT ;  /* 0x0000000106ff7812 */ /* 0x000fe4000788c0ff */
[----:B0-----:R-:W-:-:S04]  /*4c5a0*/  @!P5 IADD3 R134, P2, P3, R24, UR13, R10 ;  /* 0x0000000d1886dc10 */ /* 0x001fc8000fb5e00a */
[----:B------:R-:W-:Y:S02]  /*4c5b0*/  @!P5 IADD3.X R135, R30, UR12, R11, P2, P3 ;  /* 0x0000000c1e87dc10 */ /* 0x000fe400097e640b */
[----:B------:R-:W-:-:S13]  /*4c5c0*/  ISETP.LT.OR P2, PT, R28, 0x11, !P0 ;  /* 0x000000111c00780c */ /* 0x000fda0004741670 */
[----:B------:R-:W0:Y:S01]  /*4c5d0*/  @!P2 LDC.64 R12, c[0x0][0x5c0] ;  /* 0x00017000ff0cab82 */ /* 0x000e220000000a00 */
[----:B------:R-:W-:Y:S01]  /*4c5e0*/  LOP3.LUT R0, R0, 0xffffffef, RZ, 0xc0, !PT ;  /* 0xffffffef00007812 */ /* 0x000fe200078ec0ff */
[----:B------:R-:W-:-:S03]  /*4c5f0*/  IMAD.U32 R11, RZ, RZ, UR11 ;  /* 0x0000000bff0b7e24 */ /* 0x000fc6000f8e00ff */
[----:B------:R-:W-:Y:S02]  /*4c600*/  @P5 LOP3.LUT R0, R0, 0x10, RZ, 0xfc, !PT ;  /* 0x0000001000005812 */ /* 0x000fe400078efcff */
[----:B------:R-:W-:Y:S01]  /*4c610*/  @!P2 IADD3 R11, P3, P5, R11, UR9, R24 ;  /* 0x000000090b0bac10 */ /* 0x000fe2000fd7e018 */
[----:B--2---:R-:W-:-:S05]  /*4c620*/  FMUL R10, R127, UR19 ;  /* 0x000000137f0a7c20 */ /* 0x004fca0008400000 */
[----:B------:R-:W-:-:S05]  /*4c630*/  F2FP.SATFINITE.E4M3.F32.PACK_AB_MERGE_C R10, RZ, R10, RZ ;  /* 0x0000000aff0a723e */ /* 0x000fca00048070ff */
[----:B------:R1:W-:Y:S01]  /*4c640*/  @!P4 STG.E.U8 desc[UR26][R18.64+0x11], R10 ;  /* 0x0000110a1200c986 */ /* 0x0003e2000c10111a */
[----:B------:R-:W-:Y:S02]  /*4c650*/  ISETP.LT.OR P4, PT, R28, 0x29, !P1 ;  /* 0x000000291c00780c */ /* 0x000fe40004f81670 */
[----:B------:R-:W-:Y:S02]  /*4c660*/  @!P2 IADD3.X R14, R14, UR8, R30, P3, P5 ;  /* 0x000000080e0eac10 */ /* 0x000fe40009fea41e */
[----:B0-----:R-:W-:-:S09]  /*4c670*/  @!P2 IADD3 R12, P3, R11, R12, RZ ;  /* 0x0000000c0b0ca210 */ /* 0x001fd20007f7e0ff */
[----:B-1----:R-:W0:Y:S01]  /*4c680*/  @!P4 LDC.64 R10, c[0x0][0x5c0] ;  /* 0x00017000ff0acb82 */ /* 0x002e220000000a00 */
[----:B------:R-:W-:Y:S01]  /*4c690*/  @!P2 IMAD.X R13, R14, 0x1, R13, P3 ;  /* 0x000000010e0da824 */ /* 0x000fe200018e060d */
[----:B0-----:R-:W-:-:S04]  /*4c6a0*/  @!P4 IADD3 R154, P5, P6, R24, UR13, R10 ;  /* 0x0000000d189acc10 */ /* 0x001fc8000febe00a */
[----:B------:R-:W-:Y:S02]  /*4c6b0*/  @!P4 IADD3.X R155, R30, UR12, R11, P5, P6 ;  /* 0x0000000c1e9bcc10 */ /* 0x000fe4000afec40b */
[----:B------:R-:W-:Y:S02]  /*4c6c0*/  LOP3.LUT P6, RZ, R5, 0x4, RZ, 0xc0, !PT ;  /* 0x0000000405ff7812 */ /* 0x000fe400078cc0ff */
[----:B------:R-:W-:-:S11]  /*4c6d0*/  LOP3.LUT R4, R4, 0xffffffdf, RZ, 0xc0, !PT ;  /* 0xffffffdf04047812 */ /* 0x000fd600078ec0ff */
[----:B------:R-:W-:Y:S02]  /*4c6e0*/  @P6 LOP3.LUT R4, R4, 0x20, RZ, 0xfc, !PT ;  /* 0x0000002004046812 */ /* 0x000fe400078efcff */
[----:B------:R-:W-:Y:S01]  /*4c6f0*/  ISETP.LT.OR P6, PT, R28, 0x2a, !P1 ;  /* 0x0000002a1c00780c */ /* 0x000fe20004fc1670 */
[----:B---3--:R-:W-:-:S05]  /*4c700*/  FMUL R10, R126, UR19 ;  /* 0x000000137e0a7c20 */ /* 0x008fca0008400000 */
        /* <DEDUP_REMOVED lines=19> */
[----:B------:R-:W-:Y:S02]  /*4c840*/  FMUL R10, R132, UR19 ;  /* 0x00000013840a7c20 */ /* 0x000fe40008400000 */
[----:B------:R-:W2:Y:S04]  /*4c850*/  LDL.LU R132, [R1+0x694] ;  /* 0x0006940001847983 */ /* 0x000ea80000300800 */
[----:B------:R-:W3:Y:S04]  /*4c860*/  LDL.LU R144, [R1+0x698] ;  /* 0x0006980001907983 */ /* 0x000ee80000300800 */
[----:B------:R-:W4:Y:S01]  /*4c870*/  LDL.LU R136, [R1+0x69c] ;  /* 0x00069c0001887983 */ /* 0x000f220000300800 */
[----:B------:R-:W-:-:S02]  /*4c880*/  LOP3.LUT R0, R0, 0xfffffffb, RZ, 0xc0, !PT ;  /* 0xfffffffb00007812 */ /* 0x000fc400078ec0ff */
[----:B------:R-:W-:Y:S01]  /*4c890*/  LOP3.LUT R9, R9, 0x7fffffff, RZ, 0xc0, !PT ;  /* 0x7fffffff09097812 */ /* 0x000fe200078ec0ff */
[----:B------:R-:W-:Y:S01]  /*4c8a0*/  IMAD.U32 R14, RZ, RZ, UR10 ;  /* 0x0000000aff0e7e24 */ /* 0x000fe2000f8e00ff */
[----:B------:R-:W-:Y:S01]  /*4c8b0*/  @P4 LOP3.LUT R0, R0, 0x4, RZ, 0xfc, !PT ;  /* 0x0000000400004812 */ /* 0x000fe200078efcff */
[----:B------:R-:W4:Y:S03]  /*4c8c0*/  LDL.LU R137, [R1+0x6a0] ;  /* 0x0006a00001897983 */ /* 0x000f260000300800 */
[----:B------:R-:W-:Y:S02]  /*4c8d0*/  LOP3.LUT R0, R0, 0xfffffffe, RZ, 0xc0, !PT ;  /* 0xfffffffe00007812 */ /* 0x000fe400078ec0ff */
[----:B------:R-:W-:Y:S02]  /*4c8e0*/  @P5 LOP3.LUT R9, R9, 0x80000000, RZ, 0xfc, !PT ;  /* 0x8000000009095812 */ /* 0x000fe400078efcff */
[----:B------:R-:W-:-:S02]  /*4c8f0*/  @P6 LOP3.LUT R0, R0, 0x1, RZ, 0xfc, !PT ;  /* 0x0000000100006812 */ /* 0x000fc400078efcff */
[----:B------:R-:W-:Y:S02]  /*4c900*/  LOP3.LUT P6, RZ, R4, 0x20, RZ, 0xc0, !PT ;  /* 0x0000002004ff7812 */ /* 0x000fe400078cc0ff */
[----:B------:R-:W-:Y:S02]  /*4c910*/  @!P5 IADD3.X R149, R30, UR12, R11, P2, P3 ;  /* 0x0000000c1e95dc10 */ /* 0x000fe400097e640b */
[----:B------:R-:W-:Y:S02]  /*4c920*/  ISETP.LT.OR P5, PT, R28, 0x32, !P1 ;  /* 0x000000321c00780c */ /* 0x000fe40004fa1670 */
[----:B------:R-:W-:-:S07]  /*4c930*/  F2FP.SATFINITE.E4M3.F32.PACK_AB_MERGE_C R10, RZ, R10, RZ ;  /* 0x0000000aff0a723e */ /* 0x000fce00048070ff */
[----:B------:R0:W-:Y:S04]  /*4c940*/  @!P6 STG.E.U8 desc[UR26][R20.64+0x18], R10 ;  /* 0x0000180a1400e986 */ /* 0x0001e8000c10111a */
[----:B0-----:R-:W0:Y:S01]  /*4c950*/  @!P5 LDC.64 R10, c[0x0][0x5c0] ;  /* 0x00017000ff0adb82 */ /* 0x001e220000000a00 */
[----:B------:R-:W-:Y:S02]  /*4c960*/  LOP3.LUT P4, RZ, R6, 0x4, RZ, 0xc0, !PT ;  /* 0x0000000406ff7812 */ /* 0x000fe4000788c0ff */
[----:B0-----:R-:W-:-:S04]  /*4c970*/  @!P5 IADD3 R138, P2, P3, R24, UR13, R10 ;  /* 0x0000000d188adc10 */ /* 0x001fc8000fb5e00a */
[----:B------:R-:W-:Y:S02]  /*4c980*/  @!P5 IADD3.X R139, R30, UR12, R11, P2, P3 ;  /* 0x0000000c1e8bdc10 */ /* 0x000fe400097e640b */
[----:B------:R-:W-:Y:S01]  /*4c990*/  ISETP.LT.OR P2, PT, R28, 0x19, !P0 ;  /* 0x000000191c00780c */ /* 0x000fe20004741670 */
[----:B------:R-:W-:-:S05]  /*4c9a0*/  FMUL R10, R133, UR19 ;  /* 0x00000013850a7c20 */ /* 0x000fca0008400000 */
[----:B------:R-:W-:-:S07]  /*4c9b0*/  F2FP.SATFINITE.E4M3.F32.PACK_AB_MERGE_C R10, RZ, R10, RZ ;  /* 0x0000000aff0a723e */ /* 0x000fce00048070ff */
[----:B------:R-:W0:Y:S01]  /*4c9c0*/  @!P2 LDC.64 R12, c[0x0][0x5c0] ;  /* 0x00017000ff0cab82 */ /* 0x000e220000000a00 */
[----:B------:R1:W-:Y:S01]  /*4c9d0*/  @!P4 STG.E.U8 desc[UR26][R90.64+0x19], R10 ;  /* 0x0000190a5a00c986 */ /* 0x0003e2000c10111a */
[----:B------:R-:W-:Y:S01]  /*4c9e0*/  ISETP.LT.OR P4, PT, R28, 0x39, !P1 ;  /* 0x000000391c00780c */ /* 0x000fe20004f81670 */
[----:B------:R-:W-:Y:S01]  /*4c9f0*/  IMAD.U32 R11, RZ, RZ, UR11 ;  /* 0x0000000bff0b7e24 */ /* 0x000fe2000f8e00ff */
[----:B------:R-:W-:-:S04]  /*4ca00*/  LOP3.LUT R9, R9, 0xbfffffff, RZ, 0xc0, !PT ;  /* 0xbfffffff09097812 */ /* 0x000fc800078ec0ff */
        /* <DEDUP_REMOVED lines=10> */
[----:B------:R-:W-:Y:S02]  /*4cab0*/  @P6 LOP3.LUT R4, R4, 0x10, RZ, 0xfc, !PT ;  /* 0x0000001004046812 */ /* 0x000fe400078efcff */
[----:B------:R-:W-:Y:S01]  /*4cac0*/  ISETP.LT.OR P6, PT, R28, 0x3a, !P1 ;  /* 0x0000003a1c00780c */ /* 0x000fe20004fc1670 */
[----:B--2---:R-:W-:-:S05]  /*4cad0*/  FMUL R10, R132, UR19 ;  /* 0x00000013840a7c20 */ /* 0x004fca0008400000 */
        /* <DEDUP_REMOVED lines=12> */
[----:B---3--:R-:W-:-:S03]  /*4cba0*/  FMUL R10, R144, UR19 ;  /* 0x00000013900a7c20 */ /* 0x008fc60008400000 */
[----:B------:R-:W-:Y:S02]  /*4cbb0*/  @!P6 IADD3.X R133, R30, UR12, R11, P3, P5 ;  /* 0x0000000c1e85ec10 */ /* 0x000fe40009fea40b */
[----:B------:R-:W-:Y:S02]  /*4cbc0*/  ISETP.LT.OR P5, PT, R28, 0x41, !P1 ;  /* 0x000000411c00780c */ /* 0x000fe40004fa1670 */
[----:B------:R-:W-:-:S05]  /*4cbd0*/  F2FP.SATFINITE.E4M3.F32.PACK_AB_MERGE_C R10, RZ, R10, RZ ;  /* 0x0000000aff0a723e */ /* 0x000fca00048070ff */
[----:B------:R0:W-:Y:S06]  /*4cbe0*/  @!P2 STG.E.U8 desc[UR26][R12.64+0x19], R10 ;  /* 0x0000190a0c00a986 */ /* 0x0001ec000c10111a */
[----:B0-----:R-:W0:Y:S02]  /*4cbf0*/  @!P5 LDC.64 R10, c[0x0][0x5c0] ;  /* 0x00017000ff0adb82 */ /* 0x001e240000000a00 */
[----:B0-----:R-:W-:Y:S01]  /*4cc00*/  @!P5 IADD3 R160, P2, P3, R24, UR13, R10 ;  /* 0x0000000d18a0dc10 */ /* 0x001fe2000fb5e00a */
[----:B----4-:R-:W-:Y:S02]  /*4cc10*/  FMUL R10, R136, UR19 ;  /* 0x00000013880a7c20 */ /* 0x010fe40008400000 */
[----:B------:R-:W2:Y:S04]  /*4cc20*/  LDL.LU R136, [R1+0x6a4] ;  /* 0x0006a40001887983 */ /* 0x000ea80000300800 */
[----:B------:R-:W3:Y:S04]  /*4cc30*/  LDL.LU R2, [R1+0x6a8] ;  /* 0x0006a80001027983 */ /* 0x000ee80000300800 */
        /* <DEDUP_REMOVED lines=118> */
[----:B0-----:R-:W-:-:S04]  /*4d3a0*/  @!P5 IADD3 R190, P2, P3, R24, UR13, R10 ;  /* 0x0000000d18bedc10 */ /* 0x001fc8000fb5e00a */
[----:B------:R-:W-:Y:S01]  /*4d3b0*/  @!P5 IADD3.X R191, R30, UR12, R11, P2, P3 ;  /* 0x0000000c1ebfdc10 */ /* 0x000fe200097e640b */
[----:B------:R-:W-:Y:S01]  /*4d3c0*/  STL [R1+0xd10], R190 ;  /* 0x000d10be01007387 */ /* 0x000fe20000100800 */
[----:B----4-:R-:W-:-:S03]  /*4d3d0*/  FMUL R10, R3, UR19 ;  /* 0x00000013030a7c20 */ /* 0x010fc60008400000 */
[----:B------:R-:W-:Y:S04]  /*4d3e0*/  STL [R1+0xd0c], R191 ;  /* 0x000d0cbf01007387 */ /* 0x000fe80000100800 */
[----:B------:R-:W2:Y:S01]  /*4d3f0*/  LDL.LU R3, [R1+0x6c4] ;  /* 0x0006c40001037983 */ /* 0x000ea20000300800 */
[----:B------:R-:W-:-:S04]  /*4d400*/  LOP3.LUT R9, R9, 0xffff7fff, RZ, 0xc0, !PT ;  /* 0xffff7fff09097812 */ /* 0x000fc800078ec0ff */
        /* <DEDUP_REMOVED lines=10> */
[----:B0-----:R-:W-:-:S04]  /*4d4b0*/  @!P5 IADD3 R172, P2, P3, R24, UR13, R10 ;  /* 0x0000000d18acdc10 */ /* 0x001fc8000fb5e00a */
[----:B------:R-:W-:-:S05]  /*4d4c0*/  @!P5 IADD3.X R173, R30, UR12, R11, P2, P3 ;  /* 0x0000000c1eaddc10 */ /* 0x000fca00097e640b */
[----:B------:R-:W-:Y:S04]  /*4d4d0*/  STL [R1+0xd08], R173 ;  /* 0x000d08ad01007387 */ /* 0x000fe80000100800 */
[----:B------:R-:W3:Y:S01]  /*4d4e0*/  LDL.LU R31, [R1+0x6c8] ;  /* 0x0006c800011f7983 */ /* 0x000ee20000300800 */
[----:B------:R-:W-:-:S03]  /*4d4f0*/  FMUL R10, R2, UR19 ;  /* 0x00000013020a7c20 */ /* 0x000fc60008400000 */
[----:B------:R-:W4:Y:S01]  /*4d500*/  LDL.LU R2, [R1+0x6cc] ;  /* 0x0006cc0001027983 */ /* 0x000f220000300800 */
        /* <DEDUP_REMOVED lines=13> */
[----:B-1----:R-:W0:Y:S02]  /*4d5e0*/  @!P4 LDC.64 R10, c[0x0][0x5c0] ;  /* 0x00017000ff0acb82 */ /* 0x002e240000000a00 */
[----:B0-----:R-:W-:-:S04]  /*4d5f0*/  @!P4 IADD3 R220, P5, P6, R24, UR13, R10 ;  /* 0x0000000d18dccc10 */ /* 0x001fc8000febe00a */
[----:B------:R-:W-:Y:S01]  /*4d600*/  @!P4 IADD3.X R221, R30, UR12, R11, P5, P6 ;  /* 0x0000000c1eddcc10 */ /* 0x000fe2000afec40b */
[----:B------:R-:W-:Y:S04]  /*4d610*/  STL [R1+0xd00], R220 ;  /* 0x000d00dc01007387 */ /* 0x000fe80000100800 */
[----:B------:R-:W-:Y:S01]  /*4d620*/  STL [R1+0xcfc], R221 ;  /* 0x000cfcdd01007387 */ /* 0x000fe20000100800 */
[----:B------:R-:W-:Y:S01]  /*4d630*/  @!P2 IMAD.X R13, R14, 0x1, R13, P3 ;  /* 0x000000010e0da824 */ /* 0x000fe200018e060d */
[----:B------:R-:W-:Y:S02]  /*4d640*/  LOP3.LUT P6, RZ, R5, 0x8, RZ, 0xc0, !PT ;  /* 0x0000000805ff7812 */ /* 0x000fe400078cc0ff */
[----:B------:R-:W-:-:S11]  /*4d650*/  LOP3.LUT R4, R4, 0xfffffffd, RZ, 0xc0, !PT ;  /* 0xfffffffd04047812 */ /* 0x000fd600078ec0ff */
[----:B------:R-:W-:Y:S02]  /*4d660*/  @P6 LOP3.LUT R4, R4, 0x2, RZ, 0xfc, !PT ;  /* 0x0000000204046812 */ /* 0x000fe400078efcff */
[----:B------:R-:W-:Y:S01]  /*4d670*/  ISETP.LT.OR P6, PT, R28, 0x6a, !P1 ;  /* 0x0000006a1c00780c */ /* 0x000fe20004fc1670 */
[----:B--2---:R-:W-:Y:S02]  /*4d680*/  FMUL R10, R3, UR19 ;  /* 0x00000013030a7c20 */ /* 0x004fe40008400000 */
        /* <DEDUP_REMOVED lines=12> */
[----:B0-----:R-:W-:-:S04]  /*4d750*/  @!P6 IADD3 R156, P3, P5, R24, UR13, R10 ;  /* 0x0000000d189cec10 */ /* 0x001fc8000fd7e00a */
[----:B------:R-:W-:Y:S02]  /*4d760*/  @!P6 IADD3.X R157, R30, UR12, R11, P3, P5 ;  /* 0x0000000c1e9dec10 */ /* 0x000fe40009fea40b */
[----:B------:R-:W-:Y:S01]  /*4d770*/  ISETP.LT.OR P5, PT, R28, 0x71, !P1 ;  /* 0x000000711c00780c */ /* 0x000fe20004fa1670 */
[----:B---3--:R-:W-:-:S05]  /*4d780*/  FMUL R10, R31, UR19 ;  /* 0x000000131f0a7c20 */ /* 0x008fca0008400000 */
[----:B------:R-:W-:-:S05]  /*4d790*/  F2FP.SATFINITE.E4M3.F32.PACK_AB_MERGE_C R10, RZ, R10, RZ ;  /* 0x0000000aff0a723e */ /* 0x000fca00048070ff */
[----:B------:R0:W-:Y:S02]  /*4d7a0*/  @!P2 STG.E.U8 desc[UR26][R12.64+0x31], R10 ;  /* 0x0000310a0c00a986 */ /* 0x0001e4000c10111a */
[----:B0-----:R-:W0:Y:S02]  /*4d7b0*/  @!P5 LDC.64 R10, c[0x0][0x5c0] ;  /* 0x00017000ff0adb82 */ /* 0x001e240000000a00 */
[----:B------:R-:W-:Y:S01]  /*4d7c0*/  STL [R1+0xd04], R157 ;  /* 0x000d049d01007387 */ /* 0x000fe20000100800 */
[----:B0-----:R-:W-:-:S04]  /*4d7d0*/  @!P5 IADD3 R206, P2, P3, R24, UR13, R10 ;  /* 0x0000000d18cedc10 */ /* 0x001fc8000fb5e00a */
[----:B------:R-:W-:Y:S01]  /*4d7e0*/  @!P5 IADD3.X R207, R30, UR12, R11, P2, P3 ;  /* 0x0000000c1ecfdc10 */ /* 0x000fe200097e640b */
[----:B----4-:R-:W-:-:S04]  /*4d7f0*/  FMUL R10, R2, UR19 ;  /* 0x00000013020a7c20 */ /* 0x010fc80008400000 */
[----:B------:R-:W-:Y:S04]  /*4d800*/  STL [R1+0xcf8], R207 ;  /* 0x000cf8cf01007387 */ /* 0x000fe80000100800 */
[----:B------:R-:W3:Y:S01]  /*4d810*/  LDL.LU R2, [R1+0x6d4] ;  /* 0x0006d40001027983 */ /* 0x000ee20000300800 */
[----:B------:R-:W-:Y:S02]  /*4d820*/  LOP3.LUT R9, R9, 0xfffffbff, RZ, 0xc0, !PT ;  /* 0xfffffbff09097812 */ /* 0x000fe400078ec0ff */
[----:B------:R-:W-:Y:S01]  /*4d830*/  F2FP.SATFINITE.E4M3.F32.PACK_AB_MERGE_C R10, RZ, R10, RZ ;  /* 0x0000000aff0a723e */ /* 0x000fe200048070ff */
[----:B------:R-:W4:Y:S01]  /*4d840*/  LDL.LU R31, [R1+0x6d8] ;  /* 0x0006d800011f7983 */ /* 0x000f220000300800 */
[----:B------:R-:W-:-:S04]  /*4d850*/  @P4 LOP3.LUT R9, R9, 0x400, RZ, 0xfc, !PT ;  /* 0x0000040009094812 */ /* 0x000fc800078efcff */
[----:B------:R-:W-:-:S04]  /*4d860*/  LOP3.LUT R9, R9, 0xfffffdff, RZ, 0xc0, !PT ;  /* 0xfffffdff09097812 */ /* 0x000fc800078ec0ff */
[----:B------:R-:W-:-:S04]  /*4d870*/  @P6 LOP3.LUT R9, R9, 0x200, RZ, 0xfc, !PT ;  /* 0x0000020009096812 */ /* 0x000fc800078efcff */
[----:B------:R-:W-:Y:S02]  /*4d880*/  LOP3.LUT R9, R9, 0xfffffeff, RZ, 0xc0, !PT ;  /* 0xfffffeff09097812 */ /* 0x000fe400078ec0ff */
[----:B------:R-:W-:Y:S02]  /*4d890*/  LOP3.LUT P6, RZ, R4, 0x2, RZ, 0xc0, !PT ;  /* 0x0000000204ff7812 */ /* 0x000fe400078cc0ff */
[----:B------:R-:W-:Y:S02]  /*4d8a0*/  @P5 LOP3.LUT R9, R9, 0x100, RZ, 0xfc, !PT ;  /* 0x0000010009095812 */ /* 0x000fe400078efcff */
[----:B------:R-:W-:-:S09]  /*4d8b0*/  ISETP.LT.OR P5, PT, R28, 0x72, !P1 ;  /* 0x000000721c00780c */ /* 0x000fd20004fa1670 */
[----:B------:R0:W-:Y:S04]  /*4d8c0*/  @!P6 STG.E.U8 desc[UR26][R58.64+0x38], R10 ;  /* 0x0000380a3a00e986 */ /* 0x0001e8000c10111a */
[----:B0-----:R-:W0:Y:S02]  /*4d8d0*/  @!P5 LDC.64 R10, c[0x0][0x5c0] ;  /* 0x00017000ff0adb82 */ /* 0x001e240000000a00 */
[----:B0-----:R-:W-:Y:S01]  /*4d8e0*/  @!P5 IADD3 R188, P2, P3, R24, UR13, R10 ;  /* 0x0000000d18bcdc10 */ /* 0x001fe2000fb5e00a */
[----:B--2---:R-:W-:Y:S02]  /*4d8f0*/  FMUL R10, R3, UR19 ;  /* 0x00000013030a7c20 */ /* 0x004fe40008400000 */
[----:B------:R-:W2:Y:S01]  /*4d900*/  LDL.LU R3, [R1+0x6dc] ;  /* 0x0006dc0001037983 */ /* 0x000ea20000300800 */
        /* <DEDUP_REMOVED lines=17> */
[----:B------:R-:W-:Y:S01]  /*4da20*/  @!P4 IADD3.X R235, R30, UR12, R11, P5, P6 ;  /* 0x0000000c1eebcc10 */ /* 0x000fe2000afec40b */
[----:B------:R-:W-:Y:S04]  /*4da30*/  STL [R1+0xcf4], R234 ;  /* 0x000cf4ea01007387 */ /* 0x000fe80000100800 */
[----:B------:R-:W-:Y:S01]  /*4da40*/  STL [R1+0xcf0], R235 ;  /* 0x000cf0eb01007387 */ /* 0x000fe20000100800 */
        /* <DEDUP_REMOVED lines=16> */
[----:B------:R-:W0:Y:S01]  /*4db50*/  @!P6 LDC.64 R10, c[0x0][0x5c0] ;  /* 0x00017000ff0aeb82 */ /* 0x000e220000000a00 */
[----:B------:R-:W-:Y:S02]  /*4db60*/  LOP3.LUT R9, R9, 0xffffffdf, RZ, 0xc0, !PT ;  /* 0xffffffdf09097812 */ /* 0x000fe400078ec0ff */
[----:B0-----:R-:W-:-:S04]  /*4db70*/  @!P6 IADD3 R170, P3, P5, R24, UR13, R10 ;  /* 0x0000000d18aaec10 */ /* 0x001fc8000fd7e00a */
[----:B------:R-:W-:Y:S02]  /*4db80*/  @!P6 IADD3.X R171, R30, UR12, R11, P3, P5 ;  /* 0x0000000c1eabec10 */ /* 0x000fe40009fea40b */
[----:B------:R-:W-:Y:S02]  /*4db90*/  ISETP.LT.OR P5, PT, R28, 0x81, !P1 ;  /* 0x000000811c00780c */ /* 0x000fe40004fa1670 */
[----:B------:R-:W-:-:S04]  /*4dba0*/  @P4 LOP3.LUT R9, R9, 0x20, RZ, 0xfc, !PT ;  /* 0x0000002009094812 */ /* 0x000fc800078efcff */
[----:B------:R-:W-:-:S07]  /*4dbb0*/  LOP3.LUT R9, R9, 0xfffffff7, RZ, 0xc0, !PT ;  /* 0xfffffff709097812 */ /* 0x000fce00078ec0ff */
[----:B------:R-:W0:Y:S01]  /*4dbc0*/  @!P5 LDC.64 R10, c[0x0][0x5c0] ;  /* 0x00017000ff0adb82 */ /* 0x000e220000000a00 */
[----:B------:R-:W-:Y:S02]  /*4dbd0*/  @P6 LOP3.LUT R9, R9, 0x8, RZ, 0xfc, !PT ;  /* 0x0000000809096812 */ /* 0x000fe400078efcff */
[----:B------:R-:W-:Y:S01]  /*4dbe0*/  LOP3.LUT P6, RZ, R4, 0x1, RZ, 0xc0, !PT ;  /* 0x0000000104ff7812 */ /* 0x000fe200078cc0ff */
[----:B----4-:R-:W-:-:S05]  /*4dbf0*/  FMUL R4, R31, UR19 ;  /* 0x000000131f047c20 */ /* 0x010fca0008400000 */
[----:B------:R-:W-:-:S05]  /*4dc00*/  F2FP.SATFINITE.E4M3.F32.PACK_AB_MERGE_C R4, RZ, R4, RZ ;  /* 0x00000004ff04723e */ /* 0x000fca00048070ff */
[----:B------:R2:W-:Y:S01]  /*4dc10*/  @!P2 STG.E.U8 desc[UR26][R12.64+0x39], R4 ;  /* 0x000039040c00a986 */ /* 0x0005e2000c10111a */
[----:B0-----:R-:W-:-:S04]  /*4dc20*/  @!P5 IADD3 R218, P2, P3, R24, UR13, R10 ;  /* 0x0000000d18dadc10 */ /* 0x001fc8000fb5e00a */
[----:B------:R-:W-:Y:S01]  /*4dc30*/  @!P5 IADD3.X R219, R30, UR12, R11, P2, P3 ;  /* 0x0000000c1edbdc10 */ /* 0x000fe200097e640b */
[----:B------:R-:W-:Y:S04]  /*4dc40*/  STL [R1+0xcec], R218 ;  /* 0x000cecda01007387 */ /* 0x000fe80000100800 */
[----:B------:R-:W-:Y:S01]  /*4dc50*/  STL [R1+0xce8], R219 ;  /* 0x000ce8db01007387 */ /* 0x000fe20000100800 */
[----:B--2---:R-:W-:-:S03]  /*4dc60*/  FMUL R4, R3, UR19 ;  /* 0x0000001303047c20 */ /* 0x004fc60008400000 */
[----:B------:R-:W2:Y:S04]  /*4dc70*/  LDL.LU R3, [R1+0x6e4] ;  /* 0x0006e40001037983 */ /* 0x000ea80000300800 */
[----:B------:R-:W4:Y:S01]  /*4dc80*/  LDL.LU R31, [R1+0x6e8] ;  /* 0x0006e800011f7983 */ /* 0x000f220000300800 */
[----:B------:R-:W-:Y:S02]  /*4dc90*/  F2FP.SATFINITE.E4M3.F32.PACK_AB_MERGE_C R4, RZ, R4, RZ ;  /* 0x00000004ff04723e */ /* 0x000fe400048070ff */
[----:B------:R-:W-:-:S03]  /*4dca0*/  LOP3.LUT R9, R9, 0xfffffffb, RZ, 0xc0, !PT ;  /* 0xfffffffb09097812 */ /* 0x000fc600078ec0ff */
[----:B------:R3:W-:Y:S01]  /*4dcb0*/  @!P6 STG.E.U8 desc[UR26][R100.64+0x40], R4 ;  /* 0x000040046400e986 */ /* 0x0007e2000c10111a */
[----:B------:R-:W-:Y:S02]  /*4dcc0*/  @P5 LOP3.LUT R9, R9, 0x4, RZ, 0xfc, !PT ;  /* 0x0000000409095812 */ /* 0x000fe400078efcff */
[----:B------:R-:W-:-:S13]  /*4dcd0*/  ISETP.LT.OR P5, PT, R28, 0x82, !P1 ;  /* 0x000000821c00780c */ /* 0x000fda0004fa1670 */
[----:B------:R-:W0:Y:S01]  /*4dce0*/  @!P5 LDC.64 R10, c[0x0][0x5c0] ;  /* 0x00017000ff0adb82 */ /* 0x000e220000000a00 */
[----:B------:R-:W-:Y:S02]  /*4dcf0*/  LOP3.LUT P4, RZ, R5, 0x40000, RZ, 0xc0, !PT ;  /* 0x0004000005ff7812 */ /* 0x000fe4000788c0ff */
[----:B0-----:R-:W-:-:S04]  /*4dd00*/  @!P5 IADD3 R198, P2, P3, R24, UR13, R10 ;  /* 0x0000000d18c6dc10 */ /* 0x001fc8000fb5e00a */
[----:B------:R-:W-:Y:S02]  /*4dd10*/  @!P5 IADD3.X R199, R30, UR12, R11, P2, P3 ;  /* 0x0000000c1ec7dc10 */ /* 0x000fe400097e640b */
[----:B------:R-:W-:-:S13]  /*4dd20*/  ISETP.LT.OR P2, PT, R28, 0x41, !P0 ;  /* 0x000000411c00780c */ /* 0x000fda0004741670 */
[----:B------:R-:W0:Y:S01]  /*4dd30*/  @!P2 LDC.64 R12, c[0x0][0x5c0] ;  /* 0x00017000ff0cab82 */ /* 0x000e220000000a00 */
[----:B------:R-:W-:Y:S01]  /*4dd40*/  LOP3.LUT R9, R9, 0xfffffffe, RZ, 0xc0, !PT ;  /* 0xfffffffe09097812 */ /* 0x000fe200078ec0ff */
[----:B---3--:R-:W-:Y:S02]  /*4dd50*/  FMUL R4, R2, UR19 ;  /* 0x0000001302047c20 */ /* 0x008fe40008400000 */
[----:B------:R-:W3:Y:S03]  /*4dd60*/  LDL.LU R2, [R1+0x6ec] ;  /* 0x0006ec0001027983 */ /* 0x000ee60000300800 */
[----:B------:R-:W-:Y:S01]  /*4dd70*/  F2FP.SATFINITE.E4M3.F32.PACK_AB_MERGE_C R4, RZ, R4, RZ ;  /* 0x00000004ff04723e */ /* 0x000fe200048070ff */
[----:B------:R-:W-:-:S04]  /*4dd80*/  IMAD.U32 R10, RZ, RZ, UR11 ;  /* 0x0000000bff0a7e24 */ /* 0x000fc8000f8e00ff */
[----:B------:R2:W-:Y:S01]  /*4dd90*/  @!P4 STG.E.U8 desc[UR26][R60.64+0x41], R4 ;  /* 0x000041043c00c986 */ /* 0x0005e2000c10111a */
[----:B------:R-:W-:Y:S01]  /*4dda0*/  ISETP.LT.OR P4, PT, R28, 0x89, !P1 ;  /* 0x000000891c00780c */ /* 0x000fe20004f81670 */
[----:B------:R-:W-:Y:S01]  /*4ddb0*/  IMAD.U32 R14, RZ, RZ, UR10 ;  /* 0x0000000aff0e7e24 */ /* 0x000fe2000f8e00ff */
[----:B------:R-:W-:Y:S02]  /*4ddc0*/  @P5 LOP3.LUT R9, R9, 0x1, RZ, 0xfc, !PT ;  /* 0x0000000109095812 */ /* 0x000fe400078efcff */
[----:B------:R-:W-:-:S04]  /*4ddd0*/  @!P2 IADD3 R10, P3, P5, R10, UR9, R24 ;  /* 0x000000090a0aac10 */ /* 0x000fc8000fd7e018 */
[----:B------:R-:W-:Y:S02]  /*4dde0*/  @!P2 IADD3.X R14, R14, UR8, R30, P3, P5 ;  /* 0x000000080e0eac10 */ /* 0x000fe40009fea41e */
[----:B0-----:R-:W-:-:S03]  /*4ddf0*/  @!P2 IADD3 R12, P3, R10, R12, RZ ;  /* 0x0000000c0a0ca210 */ /* 0x001fc60007f7e0ff */
[----:B------:R-:W0:Y:S02]  /*4de00*/  @!P4 LDC.64 R10, c[0x0][0x5c0] ;  /* 0x00017000ff0acb82 */ /* 0x000e240000000a00 */
[----:B0-----:R-:W-:-:S04]  /*4de10*/  @!P4 IADD3 R16, P5, P6, R24, UR13, R10 ;  /* 0x0000000d1810cc10 */ /* 0x001fc8000febe00a */
[----:B------:R-:W-:-:S05]  /*4de20*/  @!P4 IADD3.X R17, R30, UR12, R11, P5, P6 ;  /* 0x0000000c1e11cc10 */ /* 0x000fca000afec40b */
[----:B------:R-:W-:Y:S01]  /*4de30*/  @!P4 STL.64 [R1+0x8], R16 ;  /* 0x000008100100c387 */ /* 0x000fe20000100a00 */
[----:B------:R-:W-:Y:S01]  /*4de40*/  @!P2 IMAD.X R13, R14, 0x1, R13, P3 ;  /* 0x000000010e0da824 */ /* 0x000fe200018e060d */
[----:B------:R-:W-:Y:S02]  /*4de50*/  LOP3.LUT P6, RZ, R5, 0x80000, RZ, 0xc0, !PT ;  /* 0x0008000005ff7812 */ /* 0x000fe400078cc0ff */
[----:B------:R-:W-:Y:S01]  /*4de60*/  LOP3.LUT R7, R7, 0x7fffffff, RZ, 0xc0, !PT ;  /* 0x7fffffff07077812 */ /* 0x000fe200078ec0ff */
[----:B--2---:R-:W-:Y:S02]  /*4de70*/  FMUL R4, R3, UR19 ;  /* 0x0000001303047c20 */ /* 0x004fe40008400000 */
[----:B------:R-:W2:Y:S03]  /*4de80*/  LDL.LU R3, [R1+0x6f0] ;  /* 0x0006f00001037983 */ /* 0x000ea60000300800 */
[----:B------:R-:W-:-:S05]  /*4de90*/  F2FP.SATFINITE.E4M3.F32.PACK_AB_MERGE_C R4, RZ, R4, RZ ;  /* 0x00000004ff04723e */ /* 0x000fca00048070ff */
[----:B------:R0:W-:Y:S01]  /*4dea0*/  @!P2 STG.E.U8 desc[UR26][R12.64+0x40], R4 ;  /* 0x000040040c00a986 */ /* 0x0001e2000c10111a */
[----:B------:R-:W-:-:S13]  /*4deb0*/  ISETP.LT.OR P2, PT, R28, 0x42, !P0 ;  /* 0x000000421c00780c */ /* 0x000fda0004741670 */
[----:B------:R-:W1:Y:S01]  /*4dec0*/  @!P2 LDC.64 R10, c[0x0][0x5c0] ;  /* 0x00017000ff0aab82 */ /* 0x000e620000000a00 */
[----:B0-----:R-:W-:Y:S01]  /*4ded0*/  IMAD.U32 R12, RZ, RZ, UR11 ;  /* 0x0000000bff0c7e24 */ /* 0x001fe2000f8e00ff */
[----:B------:R-:W-:Y:S01]  /*4dee0*/  @P6 LOP3.LUT R7, R7, 0x80000000, RZ, 0xfc, !PT ;  /* 0x8000000007076812 */ /* 0x000fe200078efcff */
[----:B------:R-:W-:Y:S01]  /*4def0*/  IMAD.U32 R4, RZ, RZ, UR10 ;  /* 0x0000000aff047e24 */ /* 0x000fe2000f8e00ff */
[----:B------:R-:W-:Y:S02]  /*4df00*/  ISETP.LT.OR P6, PT, R28, 0x8a, !P1 ;  /* 0x0000008a1c00780c */ /* 0x000fe40004fc1670 */
[----:B------:R-:W-:-:S04]  /*4df10*/  @!P2 IADD3 R12, P3, P5, R12, UR9, R24 ;  /* 0x000000090c0cac10 */ /* 0x000fc8000fd7e018 */
[----:B------:R-:W-:Y:S02]  /*4df20*/  @!P2 IADD3.X R4, R4, UR8, R30, P3, P5 ;  /* 0x000000080404ac10 */ /* 0x000fe40009fea41e */
[----:B-1----:R-:W-:-:S05]  /*4df30*/  @!P2 IADD3 R12, P3, R12, R10, RZ ;  /* 0x0000000a0c0ca210 */ /* 0x002fca0007f7e0ff */
[----:B------:R-:W-:Y:S02]  /*4df40*/  @!P2 IMAD.X R13, R4, 0x1, R11, P3 ;  /* 0x00000001040da824 */ /* 0x000fe400018e060b */
[----:B------:R-:W0:Y:S02]  /*4df50*/  @!P6 LDC.64 R10, c[0x0][0x5c0] ;  /* 0x00017000ff0aeb82 */ /* 0x000e240000000a00 */
[----:B0-----:R-:W-:-:S04]  /*4df60*/  @!P6 IADD3 R178, P3, P5, R24, UR13, R10 ;  /* 0x0000000d18b2ec10 */ /* 0x001fc8000fd7e00a */
[----:B------:R-:W-:Y:S02]  /*4df70*/  @!P6 IADD3.X R179, R30, UR12, R11, P3, P5 ;  /* 0x0000000c1eb3ec10 */ /* 0x000fe40009fea40b */
[----:B------:R-:W-:-:S13]  /*4df80*/  ISETP.LT.OR P5, PT, R28, 0x91, !P1 ;  /* 0x000000911c00780c */ /* 0x000fda0004fa1670 */
[----:B------:R-:W0:Y:S01]  /*4df90*/  @!P5 LDC.64 R10, c[0x0][0x5c0] ;  /* 0x00017000ff0adb82 */ /* 0x000e220000000a00 */
[----:B----4-:R-:W-:-:S05]  /*4dfa0*/  FMUL R4, R31, UR19 ;  /* 0x000000131f047c20 */ /* 0x010fca0008400000 */
[----:B------:R-:W-:-:S05]  /*4dfb0*/  F2FP.SATFINITE.E4M3.F32.PACK_AB_MERGE_C R4, RZ, R4, RZ ;  /* 0x00000004ff04723e */ /* 0x000fca00048070ff */
[----:B------:R3:W-:Y:S01]  /*4dfc0*/  @!P2 STG.E.U8 desc[UR26][R12.64+0x41], R4 ;  /* 0x000041040c00a986 */ /* 0x0007e2000c10111a */
[----:B0-----:R-:W-:-:S04]  /*4dfd0*/  @!P5 IADD3 R232, P2, P3, R24, UR13, R10 ;  /* 0x0000000d18e8dc10 */ /* 0x001fc8000fb5e00a */
[----:B------:R-:W-:Y:S01]  /*4dfe0*/  @!P5 IADD3.X R233, R30, UR12, R11, P2, P3 ;  /* 0x0000000c1ee9dc10 */ /* 0x000fe200097e640b */
[----:B------:R-:W-:Y:S04]  /*4dff0*/  STL [R1+0xce4], R232 ;  /* 0x000ce4e801007387 */ /* 0x000fe80000100800 */
[----:B------:R-:W-:Y:S01]  /*4e000*/  STL [R1+0xce0], R233 ;  /* 0x000ce0e901007387 */ /* 0x000fe20000100800 */
[----:B---3--:R-:W-:-:S03]  /*4e010*/  FMUL R4, R2, UR19 ;  /* 0x0000001302047c20 */ /* 0x008fc60008400000 */
[----:B------:R-:W3:Y:S01]  /*4e020*/  LDL.LU R2, [R1+0x6f4] ;  /* 0x0006f40001027983 */ /* 0x000ee20000300800 */
[----:B------:R-:W-:Y:S02]  /*4e030*/  LOP3.LUT R8, R8, 0x7fffffff, RZ, 0xc0, !PT ;  /* 0x7fffffff08087812 */ /* 0x000fe400078ec0ff */
[----:B------:R-:W-:Y:S01]  /*4e040*/  F2FP.SATFINITE.E4M3.F32.PACK_AB_MERGE_C R4, RZ, R4, RZ ;  /* 0x00000004ff04723e */ /* 0x000fe200048070ff */
[----:B------:R-:W-:Y:S01]  /*4e050*/  IMAD.U32 R14, RZ, RZ, UR10 ;  /* 0x0000000aff0e7e24 */ /* 0x000fe2000f8e00ff */
[----:B------:R-:W-:Y:S01]  /*4e060*/  @P4 LOP3.LUT R8, R8, 0x80000000, RZ, 0xfc, !PT ;  /* 0x8000000008084812 */ /* 0x000fe200078efcff */
[----:B------:R-:W4:Y:S03]  /*4e070*/  LDL.LU R31, [R1+0x6f8] ;  /* 0x0006f800011f7983 */ /* 0x000f260000300800 */
[----:B------:R-:W-:-:S04]  /*4e080*/  LOP3.LUT R8, R8, 0xdfffffff, RZ, 0xc0, !PT ;  /* 0xdfffffff08087812 */ /* 0x000fc800078ec0ff */
[----:B------:R-:W-:-:S04]  /*4e090*/  @P6 LOP3.LUT R8, R8, 0x20000000, RZ, 0xfc, !PT ;  /* 0x2000000008086812 */ /* 0x000fc800078efcff */
[----:B------:R-:W-:-:S04]  /*4e0a0*/  LOP3.LUT R8, R8, 0xefffffff, RZ, 0xc0, !PT ;  /* 0xefffffff08087812 */ /* 0x000fc800078ec0ff */
[----:B------:R-:W-:Y:S02]  /*4e0b0*/  @P5 LOP3.LUT R8, R8, 0x10000000, RZ, 0xfc, !PT ;  /* 0x1000000008085812 */ /* 0x000fe400078efcff */
[----:B------:R-:W-:-:S13]  /*4e0c0*/  ISETP.LT.OR P5, PT, R28, 0x92, !P1 ;  /* 0x000000921c00780c */ /* 0x000fda0004fa1670 */
[----:B------:R-:W0:Y:S01]  /*4e0d0*/  @!P5 LDC.64 R10, c[0x0][0x5c0] ;  /* 0x00017000ff0adb82 */ /* 0x000e220000000a00 */
[----:B------:R-:W-:Y:S02]  /*4e0e0*/  LOP3.LUT P6, RZ, R7, 0x80000000, RZ, 0xc0, !PT ;  /* 0x8000000007ff7812 */ /* 0x000fe400078cc0ff */
[----:B------:R-:W-:Y:S02]  /*4e0f0*/  LOP3.LUT P4, RZ, R6, 0x100, RZ, 0xc0, !PT ;  /* 0x0000010006ff7812 */ /* 0x000fe4000788c0ff */
[----:B0-----:R-:W-:-:S04]  /*4e100*/  @!P5 IADD3 R216, P2, P3, R24, UR13, R10 ;  /* 0x0000000d18d8dc10 */ /* 0x001fc8000fb5e00a */
[----:B------:R-:W-:Y:S02]  /*4e110*/  @!P5 IADD3.X R217, R30, UR12, R11, P2, P3 ;  /* 0x0000000c1ed9dc10 */ /* 0x000fe400097e640b */
[----:B------:R-:W-:-:S03]  /*4e120*/  ISETP.LT.OR P2, PT, R28, 0x49, !P0 ;  /* 0x000000491c00780c */ /* 0x000fc60004741670 */
[----:B------:R2:W-:Y:S10]  /*4e130*/  @!P6 STG.E.U8 desc[UR26][R38.64+0x48], R4 ;  /* 0x000048042600e986 */ /* 0x0005f4000c10111a */
[----:B------:R-:W0:Y:S01]  /*4e140*/  @!P2 LDC.64 R12, c[0x0][0x5c0] ;  /* 0x00017000ff0cab82 */ /* 0x000e220000000a00 */
[----:B------:R-:W-:Y:S01]  /*4e150*/  LOP3.LUT R8, R8, 0xf7ffffff, RZ, 0xc0, !PT ;  /* 0xf7ffffff08087812 */ /* 0x000fe200078ec0ff */
[----:B------:R-:W-:-:S03]  /*4e160*/  IMAD.U32 R10, RZ, RZ, UR11 ;  /* 0x0000000bff0a7e24 */ /* 0x000fc6000f8e00ff */
[----:B------:R-:W-:Y:S02]  /*4e170*/  @P5 LOP3.LUT R8, R8, 0x8000000, RZ, 0xfc, !PT ;  /* 0x0800000008085812 */ /* 0x000fe400078efcff */
[----:B------:R-:W-:-:S04]  /*4e180*/  @!P2 IADD3 R10, P3, P5, R10, UR9, R24 ;  /* 0x000000090a0aac10 */ /* 0x000fc8000fd7e018 */
[----:B------:R-:W-:Y:S02]  /*4e190*/  @!P2 IADD3.X R14, R14, UR8, R30, P3, P5 ;  /* 0x000000080e0eac10 */ /* 0x000fe40009fea41e */
[----:B0-----:R-:W-:Y:S01]  /*4e1a0*/  @!P2 IADD3 R12, P3, R10, R12, RZ ;  /* 0x0000000c0a0ca210 */ /* 0x001fe20007f7e0ff */
[----:B--2---:R-:W-:-:S05]  /*4e1b0*/  FMUL R4, R3, UR19 ;  /* 0x0000001303047c20 */ /* 0x004fca0008400000 */
[----:B------:R-:W-:-:S05]  /*4e1c0*/  F2FP.SATFINITE.E4M3.F32.PACK_AB_MERGE_C R4, RZ, R4, RZ ;  /* 0x00000004ff04723e */ /* 0x000fca00048070ff */
[----:B------:R3:W-:Y:S01]  /*4e1d0*/  @!P4 STG.E.U8 desc[UR26][R102.64+0x49], R4 ;  /* 0x000049046600c986 */ /* 0x0007e2000c10111a */
[----:B------:R-:W-:-:S13]  /*4e1e0*/  ISETP.LT.OR P4, PT, R28, 0x99, !P1 ;  /* 0x000000991c00780c */ /* 0x000fda0004f81670 */
[----:B------:R-:W0:Y:S02]  /*4e1f0*/  @!P4 LDC.64 R10, c[0x0][0x5c0] ;  /* 0x00017000ff0acb82 */ /* 0x000e240000000a00 */
[----:B0-----:R-:W-:-:S04]  /*4e200*/  @!P4 IADD3 R16, P5, P6, R24, UR13, R10 ;  /* 0x0000000d1810cc10 */ /* 0x001fc8000febe00a */
[----:B------:R-:W-:-:S05]  /*4e210*/  @!P4 IADD3.X R17, R30, UR12, R11, P5, P6 ;  /* 0x0000000c1e11cc10 */ /* 0x000fca000afec40b */
[----:B------:R-:W-:Y:S04]  /*4e220*/  @!P4 STL.64 [R1+0x48], R16 ;  /* 0x000048100100c387 */ /* 0x000fe80000100a00 */
[----:B------:R-:W2:Y:S01]  /*4e230*/  LDL.LU R3, [R1+0x6fc] ;  /* 0x0006fc0001037983 */ /* 0x000ea20000300800 */
[----:B------:R-:W-:Y:S01]  /*4e240*/  @!P2 IMAD.X R13, R14, 0x1, R13, P3 ;  /* 0x000000010e0da824 */ /* 0x000fe200018e060d */
[----:B------:R-:W-:Y:S01]  /*4e250*/  LOP3.LUT P6, RZ, R6, 0x200, RZ, 0xc0, !PT ;  /* 0x0000020006ff7812 */ /* 0x000fe200078cc0ff */
[----:B---3--:R-:W-:Y:S02]  /*4e260*/  FMUL R4, R2, UR19 ;  /* 0x0000001302047c20 */ /* 0x008fe40008400000 */
[----:B------:R-:W3:Y:S03]  /*4e270*/  LDL.LU R2, [R1+0x700] ;  /* 0x0007000001027983 */ /* 0x000ee60000300800 */
[----:B------:R-:W-:-:S05]  /*4e280*/  F2FP.SATFINITE.E4M3.F32.PACK_AB_MERGE_C R4, RZ, R4, RZ ;  /* 0x00000004ff04723e */ /* 0x000fca00048070ff */
[----:B------:R0:W-:Y:S01]  /*4e290*/  @!P2 STG.E.U8 desc[UR26][R12.64+0x48], R4 ;  /* 0x000048040c00a986 */ /* 0x0001e2000c10111a */
[----:B------:R-:W-:-:S13]  /*4e2a0*/  ISETP.LT.OR P2, PT, R28, 0x4a, !P0 ;  /* 0x0000004a1c00780c */ /* 0x000fda0004741670 */
[----:B------:R-:W1:Y:S01]  /*4e2b0*/  @!P2 LDC.64 R10, c[0x0][0x5c0] ;  /* 0x00017000ff0aab82 */ /* 0x000e620000000a00 */
[----:B------:R-:W-:Y:S01]  /*4e2c0*/  LOP3.LUT R7, R7, 0xbfffffff, RZ, 0xc0, !PT ;  /* 0xbfffffff07077812 */ /* 0x000fe200078ec0ff */
[----:B0-----:R-:W-:-:S03]  /*4e2d0*/  IMAD.U32 R12, RZ, RZ, UR11 ;  /* 0x0000000bff0c7e24 */ /* 0x001fc6000f8e00ff */
        /* <DEDUP_REMOVED lines=14> */
[----:B------:R2:W-:Y:S04]  /*4e3c0*/  @!P2 STG.E.U8 desc[UR26][R12.64+0x49], R4 ;  /* 0x000049040c00a986 */ /* 0x0005e8000c10111a */
[----:B------:R-:W-:Y:S01]  /*4e3d0*/  STL [R1+0xcdc], R176 ;  /* 0x000cdcb001007387 */ /* 0x000fe20000100800 */
[----:B0-----:R-:W-:-:S04]  /*4e3e0*/  @!P5 IADD3 R214, P2, P3, R24, UR13, R10 ;  /* 0x0000000d18d6dc10 */ /* 0x001fc8000fb5e00a */
[----:B------:R-:W-:Y:S01]  /*4e3f0*/  @!P5 IADD3.X R215, R30, UR12, R11, P2, P3 ;  /* 0x0000000c1ed7dc10 */ /* 0x000fe200097e640b */
[----:B------:R-:W-:Y:S04]  /*4e400*/  STL [R1+0xcd8], R177 ;  /* 0x000cd8b101007387 */ /* 0x000fe80000100800 */
[----:B------:R-:W-:Y:S01]  /*4e410*/  STL [R1+0xcd4], R215 ;  /* 0x000cd4d701007387 */ /* 0x000fe20000100800 */
[----:B------:R-:W-:-:S04]  /*4e420*/  LOP3.LUT R8, R8, 0xfbffffff, RZ, 0xc0, !PT ;  /* 0xfbffffff08087812 */ /* 0x000fc800078ec0ff */
[----:B------:R-:W-:-:S04]  /*4e430*/  @P4 LOP3.LUT R8, R8, 0x4000000, RZ, 0xfc, !PT ;  /* 0x0400000008084812 */ /* 0x000fc800078efcff */
[----:B------:R-:W-:-:S04]  /*4e440*/  LOP3.LUT R8, R8, 0xfdffffff, RZ, 0xc0, !PT ;  /* 0xfdffffff08087812 */ /* 0x000fc800078ec0ff */
[----:B------:R-:W-:-:S04]  /*4e450*/  @P6 LOP3.LUT R8, R8, 0x2000000, RZ, 0xfc, !PT ;  /* 0x0200000008086812 */ /* 0x000fc800078efcff */
[----:B------:R-:W-:-:S04]  /*4e460*/  LOP3.LUT R8, R8, 0xfeffffff, RZ, 0xc0, !PT ;  /* 0xfeffffff08087812 */ /* 0x000fc800078ec0ff */
[----:B------:R-:W-:Y:S02]  /*4e470*/  @P5 LOP3.LUT R8, R8, 0x1000000, RZ, 0xfc, !PT ;  /* 0x0100000008085812 */ /* 0x000fe400078efcff */
[----:B------:R-:W-:Y:S01]  /*4e480*/  ISETP.LT.OR P5, PT, R28, 0xa2, !P1 ;  /* 0x000000a21c00780c */ /* 0x000fe20004fa1670 */
[----:B--2---:R-:W-:-:S12]  /*4e490*/  FMUL R4, R3, UR19 ;  /* 0x0000001303047c20 */ /* 0x004fd80008400000 */
[----:B------:R-:W0:Y:S01]  /*4e4a0*/  @!P5 LDC.64 R10, c[0x0][0x5c0] ;  /* 0x00017000ff0adb82 */ /* 0x000e220000000a00 */
[----:B------:R-:W2:Y:S01]  /*4e4b0*/  LDL.LU R3, [R1+0x704] ;  /* 0x0007040001037983 */ /* 0x000ea20000300800 */
[----:B------:R-:W-:Y:S02]  /*4e4c0*/  LOP3.LUT P6, RZ, R7, 0x40000000, RZ, 0xc0, !PT ;  /* 0x4000000007ff7812 */ /* 0x000fe400078cc0ff */
[----:B------:R-:W-:-:S11]  /*4e4d0*/  F2FP.SATFINITE.E4M3.F32.PACK_AB_MERGE_C R4, RZ, R4, RZ ;  /* 0x00000004ff04723e */ /* 0x000fd600048070ff */
[----:B------:R0:W-:Y:S02]  /*4e4e0*/  @!P6 STG.E.U8 desc[UR26][R104.64+0x50], R4 ;  /* 0x000050046800e986 */ /* 0x0001e4000c10111a */
[----:B0-----:R-:W-:-:S04]  /*4e4f0*/  @!P5 IADD3 R104, P2, P3, R24, UR13, R10 ;  /* 0x0000000d1868dc10 */ /* 0x001fc8000fb5e00a */
[----:B------:R-:W-:-:S05]  /*4e500*/  @!P5 IADD3.X R105, R30, UR12, R11, P2, P3 ;  /* 0x0000000c1e69dc10 */ /* 0x000fca00097e640b */
[----:B------:R-:W-:Y:S04]  /*4e510*/  STL [R1+0xcd0], R105 ;  /* 0x000cd06901007387 */ /* 0x000fe80000100800 */
[----:B------:R-:W4:Y:S01]  /*4e520*/  LDL.LU R31, [R1+0x708] ;  /* 0x00070800011f7983 */ /* 0x000f220000300800 */
[----:B---3--:R-:W-:-:S03]  /*4e530*/  FMUL R4, R2, UR19 ;  /* 0x0000001302047c20 */ /* 0x008fc60008400000 */
[----:B------:R-:W3:Y:S01]  /*4e540*/  LDL.LU R2, [R1+0x70c] ;  /* 0x00070c0001027983 */ /* 0x000ee20000300800 */
        /* <DEDUP_REMOVED lines=13> */
[----:B------:R-:W0:Y:S03]  /*4e620*/  @!P4 LDC.64 R10, c[0x0][0x5c0] ;  /* 0x00017000ff0acb82 */ /* 0x000e260000000a00 */
[----:B------:R-:W-:Y:S01]  /*4e630*/  @!P2 IMAD.X R13, R14, 0x1, R13, P3 ;  /* 0x000000010e0da824 */ /* 0x000fe200018e060d */
[----:B------:R-:W-:Y:S02]  /*4e640*/  LOP3.LUT R7, R7, 0xdfffffff, RZ, 0xc0, !PT ;  /* 0xdfffffff07077812 */ /* 0x000fe400078ec0ff */
[----:B0-----:R-:W-:-:S04]  /*4e650*/  @!P4 IADD3 R102, P5, P6, R24, UR13, R10 ;  /* 0x0000000d1866cc10 */ /* 0x001fc8000febe00a */
[----:B------:R-:W-:Y:S02]  /*4e660*/  @!P4 IADD3.X R103, R30, UR12, R11, P5, P6 ;  /* 0x0000000c1e67cc10 */ /* 0x000fe4000afec40b */
[----:B------:R-:W-:-:S13]  /*4e670*/  LOP3.LUT P6, RZ, R5, 0x200, RZ, 0xc0, !PT ;  /* 0x0000020005ff7812 */ /* 0x000fda00078cc0ff */
[----:B------:R-:W-:Y:S02]  /*4e680*/  @P6 LOP3.LUT R7, R7, 0x20000000, RZ, 0xfc, !PT ;  /* 0x2000000007076812 */ /* 0x000fe400078efcff */
[----:B------:R-:W-:Y:S01]  /*4e690*/  ISETP.LT.OR P6, PT, R28, 0xaa, !P1 ;  /* 0x000000aa1c00780c */ /* 0x000fe20004fc1670 */
[----:B------:R-:W-:Y:S04]  /*4e6a0*/  STL [R1+0xccc], R102 ;  /* 0x000ccc6601007387 */ /* 0x000fe80000100800 */
[----:B------:R-:W-:Y:S01]  /*4e6b0*/  STL [R1+0xcc8], R103 ;  /* 0x000cc86701007387 */ /* 0x000fe20000100800 */
[----:B--2---:R-:W-:-:S03]  /*4e6c0*/  FMUL R4, R3, UR19 ;  /* 0x0000001303047c20 */ /* 0x004fc60008400000 */
[----:B------:R-:W2:Y:S02]  /*4e6d0*/  LDL.LU R3, [R1+0x710] ;  /* 0x0007100001037983 */ /* 0x000ea40000300800 */
[----:B------:R-:W-:-:S05]  /*4e6e0*/  F2FP.SATFINITE.E4M3.F32.PACK_AB_MERGE_C R4, RZ, R4, RZ ;  /* 0x00000004ff04723e */ /* 0x000fca00048070ff */
[----:B------:R0:W-:Y:S01]  /*4e6f0*/  @!P2 STG.E.U8 desc[UR26][R12.64+0x50], R4 ;  /* 0x000050040c00a986 */ /* 0x0001e2000c10111a */
[----:B------:R-:W-:-:S13]  /*4e700*/  ISETP.LT.OR P2, PT, R28, 0x52, !P0 ;  /* 0x000000521c00780c */ /* 0x000fda0004741670 */
[----:B------:R-:W1:Y:S01]  /*4e710*/  @!P2 LDC.64 R10, c[0x0][0x5c0] ;  /* 0x00017000ff0aab82 */ /* 0x000e620000000a00 */
[----:B0-----:R-:W-:Y:S02]  /*4e720*/  IMAD.U32 R12, RZ, RZ, UR11 ;  /* 0x0000000bff0c7e24 */ /* 0x001fe4000f8e00ff */
[----:B------:R-:W-:-:S03]  /*4e730*/  IMAD.U32 R4, RZ, RZ, UR10 ;  /* 0x0000000aff047e24 */ /* 0x000fc6000f8e00ff */
        /* <DEDUP_REMOVED lines=14> */
[----:B------:R-:W-:Y:S01]  /*4e820*/  STL [R1+0xcc0], R98 ;  /* 0x000cc06201007387 */ /* 0x000fe20000100800 */
[----:B---3--:R-:W-:-:S03]  /*4e830*/  FMUL R4, R2, UR19 ;  /* 0x0000001302047c20 */ /* 0x008fc60008400000 */
[----:B------:R-:W-:Y:S04]  /*4e840*/  STL [R1+0xcbc], R99 ;  /* 0x000cbc6301007387 */ /* 0x000fe80000100800 */
[----:B------:R-:W3:Y:S01]  /*4e850*/  LDL.LU R2, [R1+0x714] ;  /* 0x0007140001027983 */ /* 0x000ee20000300800 */
[----:B------:R-:W-:-:S04]  /*4e860*/  LOP3.LUT R8, R8, 0xffbfffff, RZ, 0xc0, !PT ;  /* 0xffbfffff08087812 */ /* 0x000fc800078ec0ff */
[----:B------:R-:W-:-:S04]  /*4e870*/  @P4 LOP3.LUT R8, R8, 0x400000, RZ, 0xfc, !PT ;  /* 0x0040000008084812 */ /* 0x000fc800078efcff */
[----:B------:R-:W-:-:S04]  /*4e880*/  LOP3.LUT R8, R8, 0xffdfffff, RZ, 0xc0, !PT ;  /* 0xffdfffff08087812 */ /* 0x000fc800078ec0ff */
[----:B------:R-:W-:-:S04]  /*4e890*/  @P6 LOP3.LUT R8, R8, 0x200000, RZ, 0xfc, !PT ;  /* 0x0020000008086812 */ /* 0x000fc800078efcff */
[----:B------:R-:W-:-:S04]  /*4e8a0*/  LOP3.LUT R8, R8, 0xffefffff, RZ, 0xc0, !PT ;  /* 0xffefffff08087812 */ /* 0x000fc800078ec0ff */
[----:B------:R-:W-:Y:S02]  /*4e8b0*/  @P5 LOP3.LUT R8, R8, 0x100000, RZ, 0xfc, !PT ;  /* 0x0010000008085812 */ /* 0x000fe400078efcff */
[----:B------:R-:W-:-:S13]  /*4e8c0*/  ISETP.LT.OR P5, PT, R28, 0xb2, !P1 ;  /* 0x000000b21c00780c */ /* 0x000fda0004fa1670 */
[----:B------:R-:W0:Y:S01]  /*4e8d0*/  @!P5 LDC.64 R10, c[0x0][0x5c0] ;  /* 0x00017000ff0adb82 */ /* 0x000e220000000a00 */
[----:B------:R-:W-:Y:S02]  /*4e8e0*/  LOP3.LUT P6, RZ, R7, 0x20000000, RZ, 0xc0, !PT ;  /* 0x2000000007ff7812 */ /* 0x000fe400078cc0ff */
[----:B------:R-:W-:Y:S02]  /*4e8f0*/  F2FP.SATFINITE.E4M3.F32.PACK_AB_MERGE_C R4, RZ, R4, RZ ;  /* 0x00000004ff04723e */ /* 0x000fe400048070ff */
[----:B------:R-:W-:Y:S02]  /*4e900*/  LOP3.LUT P4, RZ, R6, 0x400, RZ, 0xc0, !PT ;  /* 0x0000040006ff7812 */ /* 0x000fe4000788c0ff */
[----:B0-----:R-:W-:-:S04]  /*4e910*/  @!P5 IADD3 R96, P2, P3, R24, UR13, R10 ;  /* 0x0000000d1860dc10 */ /* 0x001fc8000fb5e00a */
[----:B------:R-:W-:Y:S02]  /*4e920*/  @!P5 IADD3.X R97, R30, UR12, R11, P2, P3 ;  /* 0x0000000c1e61dc10 */ /* 0x000fe400097e640b */
[----:B------:R-:W-:Y:S01]  /*4e930*/  ISETP.LT.OR P2, PT, R28, 0x59, !P0 ;  /* 0x000000591c00780c */ /* 0x000fe20004741670 */
[----:B------:R2:W-:-:S12]  /*4e940*/  @!P6 STG.E.U8 desc[UR26][R36.64+0x58], R4 ;  /* 0x000058042400e986 */ /* 0x0005d8000c10111a */
[----:B------:R-:W0:Y:S01]  /*4e950*/  @!P2 LDC.64 R12, c[0x0][0x5c0] ;  /* 0x00017000ff0cab82 */ /* 0x000e220000000a00 */
[----:B------:R-:W-:Y:S01]  /*4e960*/  LOP3.LUT R8, R8, 0xfff7ffff, RZ, 0xc0, !PT ;  /* 0xfff7ffff08087812 */ /* 0x000fe200078ec0ff */
[----:B------:R-:W-:Y:S02]  /*4e970*/  IMAD.U32 R10, RZ, RZ, UR11 ;  /* 0x0000000bff0a7e24 */ /* 0x000fe4000f8e00ff */
[----:B------:R-:W-:Y:S01]  /*4e980*/  IMAD.U32 R14, RZ, RZ, UR10 ;  /* 0x0000000aff0e7e24 */ /* 0x000fe2000f8e00ff */
[----:B------:R-:W-:Y:S02]  /*4e990*/  @P5 LOP3.LUT R8, R8, 0x80000, RZ, 0xfc, !PT ;  /* 0x0008000008085812 */ /* 0x000fe400078efcff */
[----:B------:R-:W-:-:S04]  /*4e9a0*/  @!P2 IADD3 R10, P3, P5, R10, UR9, R24 ;  /* 0x000000090a0aac10 */ /* 0x000fc8000fd7e018 */
[----:B------:R-:W-:Y:S02]  /*4e9b0*/  @!P2 IADD3.X R14, R14, UR8, R30, P3, P5 ;  /* 0x000000080e0eac10 */ /* 0x000fe40009fea41e */
[----:B0-----:R-:W-:Y:S01]  /*4e9c0*/  @!P2 IADD3 R12, P3, R10, R12, RZ ;  /* 0x0000000c0a0ca210 */ /* 0x001fe20007f7e0ff */
[----:B------:R-:W-:Y:S04]  /*4e9d0*/  STL [R1+0xcc4], R96 ;  /* 0x000cc46001007387 */ /* 0x000fe80000100800 */
[----:B------:R-:W-:Y:S04]  /*4e9e0*/  STL [R1+0xcb8], R97 ;  /* 0x000cb86101007387 */ /* 0x000fe80000100800 */
[----:B------:R-:W4:Y:S01]  /*4e9f0*/  LDL.LU R31, [R1+0x718] ;  /* 0x00071800011f7983 */ /* 0x000f220000300800 */
[----:B--2---:R-:W-:-:S05]  /*4ea00*/  FMUL R4, R3, UR19 ;  /* 0x0000001303047c20 */ /* 0x004fca0008400000 */
[----:B------:R-:W-:-:S05]  /*4ea10*/  F2FP.SATFINITE.E4M3.F32.PACK_AB_MERGE_C R4, RZ, R4, RZ ;  /* 0x00000004ff04723e */ /* 0x000fca00048070ff */
[----:B------:R3:W-:Y:S01]  /*4ea20*/  @!P4 STG.E.U8 desc[UR26][R106.64+0x59], R4 ;  /* 0x000059046a00c986 */ /* 0x0007e2000c10111a */
[----:B------:R-:W-:-:S13]  /*4ea30*/  ISETP.LT.OR P4, PT, R28, 0xb9, !P1 ;  /* 0x000000b91c00780c */ /* 0x000fda0004f81670 */
[----:B------:R-:W0:Y:S02]  /*4ea40*/  @!P4 LDC.64 R10, c[0x0][0x5c0] ;  /* 0x00017000ff0acb82 */ /* 0x000e240000000a00 */
[----:B0-----:R-:W-:-:S04]  /*4ea50*/  @!P4 IADD3 R94, P5, P6, R24, UR13, R10 ;  /* 0x0000000d185ecc10 */ /* 0x001fc8000febe00a */
[----:B------:R-:W-:Y:S01]  /*4ea60*/  @!P4 IADD3.X R95, R30, UR12, R11, P5, P6 ;  /* 0x0000000c1e5fcc10 */ /* 0x000fe2000afec40b */
[----:B------:R-:W-:Y:S04]  /*4ea70*/  STL [R1+0xcac], R94 ;  /* 0x000cac5e01007387 */ /* 0x000fe80000100800 */
[----:B------:R-:W-:Y:S01]  /*4ea80*/  STL [R1+0xca8], R95 ;  /* 0x000ca85f01007387 */ /* 0x000fe20000100800 */
[----:B---3--:R-:W-:-:S03]  /*4ea90*/  FMUL R4, R2, UR19 ;  /* 0x0000001302047c20 */ /* 0x008fc60008400000 */
[----:B------:R-:W2:Y:S01]  /*4eaa0*/  LDL.LU R2, [R1+0x71c] ;  /* 0x00071c0001027983 */ /* 0x000ea20000300800 */
[----:B------:R-:W-:Y:S01]  /*4eab0*/  @!P2 IMAD.X R13, R14, 0x1, R13, P3 ;  /* 0x000000010e0da824 */ /* 0x000fe200018e060d */
[----:B------:R-:W-:Y:S02]  /*4eac0*/  F2FP.SATFINITE.E4M3.F32.PACK_AB_MERGE_C R4, RZ, R4, RZ ;  /* 0x00000004ff04723e */ /* 0x000fe400048070ff */
[----:B------:R-:W3:Y:S04]  /*4ead0*/  LDL.LU R3, [R1+0x720] ;  /* 0x0007200001037983 */ /* 0x000ee80000300800 */
[----:B------:R0:W-:Y:S01]  /*4eae0*/  @!P2 STG.E.U8 desc[UR26][R12.64+0x58], R4 ;  /* 0x000058040c00a986 */ /* 0x0001e2000c10111a */
[----:B------:R-:W-:Y:S02]  /*4eaf0*/  ISETP.LT.OR P2, PT, R28, 0x5a, !P0 ;  /* 0x0000005a1c00780c */ /* 0x000fe40004741670 */
[----:B------:R-:W-:-:S11]  /*4eb00*/  LOP3.LUT P6, RZ, R6, 0x800, RZ, 0xc0, !PT ;  /* 0x0000080006ff7812 */ /* 0x000fd600078cc0ff */
        /* <DEDUP_REMOVED lines=21> */
[----:B------:R-:W-:Y:S04]  /*4ec60*/  STL [R1+0xcb0], R93 ;  /* 0x000cb05d01007387 */ /* 0x000fe80000100800 */
[----:B------:R-:W-:Y:S04]  /*4ec70*/  STL [R1+0xc9c], R90 ;  /* 0x000c9c5a01007387 */ /* 0x000fe80000100800 */
[----:B------:R-:W-:Y:S01]  /*4ec80*/  STL [R1+0xc98], R91 ;  /* 0x000c985b01007387 */ /* 0x000fe20000100800 */
[----:B--2---:R-:W-:-:S03]  /*4ec90*/  FMUL R4, R2, UR19 ;  /* 0x0000001302047c20 */ /* 0x004fc60008400000 */
[----:B------:R-:W2:Y:S01]  /*4eca0*/  LDL.LU R2, [R1+0x724] ;  /* 0x0007240001027983 */ /* 0x000ea20000300800 */
        /* <DEDUP_REMOVED lines=16> */
[----:B---3--:R-:W-:-:S05]  /*4edb0*/  FMUL R4, R3, UR19 ;  /* 0x0000001303047c20 */ /* 0x008fca0008400000 */
[----:B------:R-:W-:Y:S01]  /*4edc0*/  F2FP.SATFINITE.E4M3.F32.PACK_AB_MERGE_C R4, RZ, R4, RZ ;  /* 0x00000004ff04723e */ /* 0x000fe200048070ff */
[----:B------:R-:W-:Y:S01]  /*4edd0*/  IMAD.U32 R10, RZ, RZ, UR11 ;  /* 0x0000000bff0a7e24 */ /* 0x000fe2000f8e00ff */
[----:B------:R-:W-:-:S03]  /*4ede0*/  LOP3.LUT R8, R8, 0xffff7fff, RZ, 0xc0, !PT ;  /* 0xffff7fff08087812 */ /* 0x000fc600078ec0ff */
[----:B------:R2:W-:Y:S01]  /*4edf0*/  @!P4 STG.E.U8 desc[UR26][R64.64+0x61], R4 ;  /* 0x000061044000c986 */ /* 0x0005e2000c10111a */
[----:B------:R-:W-:Y:S01]  /*4ee00*/  ISETP.LT.OR P4, PT, R28, 0xc9, !P1 ;  /* 0x000000c91c00780c */ /* 0x000fe20004f81670 */
[----:B------:R-:W-:Y:S01]  /*4ee10*/  IMAD.U32 R14, RZ, RZ, UR10 ;  /* 0x0000000aff0e7e24 */ /* 0x000fe2000f8e00ff */
[----:B------:R-:W-:Y:S02]  /*4ee20*/  @P5 LOP3.LUT R8, R8, 0x8000, RZ, 0xfc, !PT ;  /* 0x0000800008085812 */ /* 0x000fe400078efcff */
[----:B------:R-:W-:-:S04]  /*4ee30*/  @!P2 IADD3 R10, P3, P5, R10, UR9, R24 ;  /* 0x000000090a0aac10 */ /* 0x000fc8000fd7e018 */
[----:B------:R-:W-:Y:S02]  /*4ee40*/  @!P2 IADD3.X R14, R14, UR8, R30, P3, P5 ;  /* 0x000000080e0eac10 */ /* 0x000fe40009fea41e */
[----:B0-----:R-:W-:-:S03]  /*4ee50*/  @!P2 IADD3 R12, P3, R10, R12, RZ ;  /* 0x0000000c0a0ca210 */ /* 0x001fc60007f7e0ff */
[----:B------:R-:W0:Y:S01]  /*4ee60*/  @!P4 LDC.64 R10, c[0x0][0x5c0] ;  /* 0x00017000ff0acb82 */ /* 0x000e220000000a00 */
[----:B------:R-:W-:Y:S04]  /*4ee70*/  STL [R1+0xca4], R88 ;  /* 0x000ca45801007387 */ /* 0x000fe80000100800 */
[----:B------:R-:W-:Y:S04]  /*4ee80*/  STL [R1+0xca0], R89 ;  /* 0x000ca05901007387 */ /* 0x000fe80000100800 */
[----:B------:R-:W3:Y:S01]  /*4ee90*/  LDL.LU R31, [R1+0x728] ;  /* 0x00072800011f7983 */ /* 0x000ee20000300800 */
[----:B0-----:R-:W-:-:S04]  /*4eea0*/  @!P4 IADD3 R86, P5, P6, R24, UR13, R10 ;  /* 0x0000000d1856cc10 */ /* 0x001fc8000febe00a */
[----:B------:R-:W-:Y:S01]  /*4eeb0*/  @!P4 IADD3.X R87, R30, UR12, R11, P5, P6 ;  /* 0x0000000c1e57cc10 */ /* 0x000fe2000afec40b */
[----:B------:R-:W-:Y:S04]  /*4eec0*/  STL [R1+0xc90], R86 ;  /* 0x000c905601007387 */ /* 0x000fe80000100800 */
[----:B------:R-:W-:Y:S01]  /*4eed0*/  STL [R1+0xc8c], R87 ;  /* 0x000c8c5701007387 */ /* 0x000fe20000100800 */
[----:B--2---:R-:W-:-:S03]  /*4eee0*/  FMUL R4, R2, UR19 ;  /* 0x0000001302047c20 */ /* 0x004fc60008400000 */
[----:B------:R-:W2:Y:S01]  /*4eef0*/  LDL.LU R2, [R1+0x72c] ;  /* 0x00072c0001027983 */ /* 0x000ea20000300800 */
[----:B------:R-:W-:Y:S01]  /*4ef00*/  @!P2 IMAD.X R13, R14, 0x1, R13, P3 ;  /* 0x000000010e0da824 */ /* 0x000fe200018e060d */
[----:B------:R-:W-:Y:S02]  /*4ef10*/  F2FP.SATFINITE.E4M3.F32.PACK_AB_MERGE_C R4, RZ, R4, RZ ;  /* 0x00000004ff04723e */ /* 0x000fe400048070ff */
[----:B------:R-:W4:Y:S04]  /*4ef20*/  LDL.LU R3, [R1+0x730] ;  /* 0x0007300001037983 */ /* 0x000f280000300800 */
        /* <DEDUP_REMOVED lines=18> */
[----:B---3--:R-:W-:-:S05]  /*4f050*/  FMUL R4, R31, UR19 ;  /* 0x000000131f047c20 */ /* 0x008fca0008400000 */
[----:B------:R-:W-:-:S05]  /*4f060*/  F2FP.SATFINITE.E4M3.F32.PACK_AB_MERGE_C R4, RZ, R4, RZ ;  /* 0x00000004ff04723e */ /* 0x000fca00048070ff */
[----:B------:R2:W-:Y:S01]  /*4f070*/  @!P2 STG.E.U8 desc[UR26][R12.64+0x61], R4 ;  /* 0x000061040c00a986 */ /* 0x0005e2000c10111a */
[----:B0-----:R-:W-:-:S04]  /*4f080*/  @!P5 IADD3 R82, P2, P3, R24, UR13, R10 ;  /* 0x0000000d1852dc10 */ /* 0x001fc8000fb5e00a */
[----:B------:R-:W-:Y:S01]  /*4f090*/  @!P5 IADD3.X R83, R30, UR12, R11, P2, P3 ;  /* 0x0000000c1e53dc10 */ /* 0x000fe200097e640b */
        /* <DEDUP_REMOVED lines=8> */
[----:B------:R-:W-:Y:S02]  /*4f120*/  @P6 LOP3.LUT R8, R8, 0x2000, RZ, 0xfc, !PT ;  /* 0x0000200008086812 */ /* 0x000fe400078efcff */
[----:B------:R-:W-:Y:S02]  /*4f130*/  LOP3.LUT P6, RZ, R7, 0x8000000, RZ, 0xc0, !PT ;  /* 0x0800000007ff7812 */ /* 0x000fe400078cc0ff */
[----:B------:R-:W-:-:S11]  /*4f140*/  F2FP.SATFINITE.E4M3.F32.PACK_AB_MERGE_C R4, RZ, R4, RZ ;  /* 0x00000004ff04723e */ /* 0x000fd600048070ff */
[----:B------:R4:W-:Y:S02]  /*4f150*/  @!P6 STG.E.U8 desc[UR26][R62.64+0x68], R4 ;  /* 0x000068043e00e986 */ /* 0x0009e4000c10111a */
[----:B----4-:R-:W-:Y:S02]  /*4f160*/  FMUL R4, R3, UR19 ;  /* 0x0000001303047c20 */ /* 0x010fe40008400000 */
[----:B------:R-:W3:Y:S01]  /*4f170*/  LDL.LU R3, [R1+0x738] ;  /* 0x0007380001037983 */ /* 0x000ee20000300800 */
[----:B------:R-:W-:-:S03]  /*4f180*/  LOP3.LUT P4, RZ, R6, 0x1000, RZ, 0xc0, !PT ;  /* 0x0000100006ff7812 */ /* 0x000fc6000788c0ff */
[----:B------:R-:W4:Y:S01]  /*4f190*/  LDL.LU R31, [R1+0x73c] ;  /* 0x00073c00011f7983 */ /* 0x000f220000300800 */
[----:B------:R-:W-:-:S09]  /*4f1a0*/  F2FP.SATFINITE.E4M3.F32.PACK_AB_MERGE_C R4, RZ, R4, RZ ;  /* 0x00000004ff04723e */ /* 0x000fd200048070ff */
[----:B------:R2:W-:Y:S01]  /*4f1b0*/  @!P4 STG.E.U8 desc[UR26][R110.64+0x69], R4 ;  /* 0x000069046e00c986 */ /* 0x0005e2000c10111a */
[----:B------:R-:W-:-:S04]  /*4f1c0*/  LOP3.LUT R8, R8, 0xffffefff, RZ, 0xc0, !PT ;  /* 0xffffefff08087812 */ /* 0x000fc800078ec0ff */
[----:B------:R-:W-:Y:S02]  /*4f1d0*/  @P5 LOP3.LUT R8, R8, 0x1000, RZ, 0xfc, !PT ;  /* 0x0000100008085812 */ /* 0x000fe400078efcff */
[----:B------:R-:W-:-:S13]  /*4f1e0*/  ISETP.LT.OR P5, PT, R28, 0xd2, !P1 ;  /* 0x000000d21c00780c */ /* 0x000fda0004fa1670 */
[----:B------:R-:W0:Y:S02]  /*4f1f0*/  @!P5 LDC.64 R10, c[0x0][0x5c0] ;  /* 0x00017000ff0adb82 */ /* 0x000e240000000a00 */
[----:B0-----:R-:W-:-:S04]  /*4f200*/  @!P5 IADD3 R80, P2, P3, R24, UR13, R10 ;  /* 0x0000000d1850dc10 */ /* 0x001fc8000fb5e00a */
[----:B------:R-:W-:Y:S02]  /*4f210*/  @!P5 IADD3.X R81, R30, UR12, R11, P2, P3 ;  /* 0x0000000c1e51dc10 */ /* 0x000fe400097e640b */
[----:B------:R-:W-:-:S13]  /*4f220*/  ISETP.LT.OR P2, PT, R28, 0x69, !P0 ;  /* 0x000000691c00780c */ /* 0x000fda0004741670 */
[----:B------:R-:W0:Y:S01]  /*4f230*/  @!P2 LDC.64 R12, c[0x0][0x5c0] ;  /* 0x00017000ff0cab82 */ /* 0x000e220000000a00 */
[----:B------:R-:W-:Y:S01]  /*4f240*/  ISETP.LT.OR P4, PT, R28, 0xd9, !P1 ;  /* 0x000000d91c00780c */ /* 0x000fe20004f81670 */
[----:B------:R-:W-:Y:S01]  /*4f250*/  IMAD.U32 R10, RZ, RZ, UR11 ;  /* 0x0000000bff0a7e24 */ /* 0x000fe2000f8e00ff */
[----:B------:R-:W-:Y:S01]  /*4f260*/  LOP3.LUT R8, R8, 0xfffff7ff, RZ, 0xc0, !PT ;  /* 0xfffff7ff08087812 */ /* 0x000fe200078ec0ff */
[----:B------:R-:W-:-:S03]  /*4f270*/  IMAD.U32 R14, RZ, RZ, UR10 ;  /* 0x0000000aff0e7e24 */ /* 0x000fc6000f8e00ff */
[----:B------:R-:W-:Y:S02]  /*4f280*/  @P5 LOP3.LUT R8, R8, 0x800, RZ, 0xfc, !PT ;  /* 0x0000080008085812 */ /* 0x000fe400078efcff */
[----:B------:R-:W-:Y:S01]  /*4f290*/  @!P2 IADD3 R10, P3, P5, R10, UR9, R24 ;  /* 0x000000090a0aac10 */ /* 0x000fe2000fd7e018 */
[----:B--2---:R-:W-:Y:S02]  /*4f2a0*/  FMUL R4, R2, UR19 ;  /* 0x0000001302047c20 */ /* 0x004fe40008400000 */
[----:B------:R-:W2:Y:S01]  /*4f2b0*/  LDL.LU R2, [R1+0x740] ;  /* 0x0007400001027983 */ /* 0x000ea20000300800 */
[----:B------:R-:W-:Y:S02]  /*4f2c0*/  @!P2 IADD3.X R14, R14, UR8, R30, P3, P5 ;  /* 0x000000080e0eac10 */ /* 0x000fe40009fea41e */
[----:B0-----:R-:W-:Y:S02]  /*4f2d0*/  @!P2 IADD3 R12, P3, R10, R12, RZ ;  /* 0x0000000c0a0ca210 */ /* 0x001fe40007f7e0ff */
[----:B------:R-:W0:Y:S01]  /*4f2e0*/  @!P4 LDC.64 R10, c[0x0][0x5c0] ;  /* 0x00017000ff0acb82 */ /* 0x000e220000000a00 */
[----:B------:R-:W-:-:S02]  /*4f2f0*/  F2FP.SATFINITE.E4M3.F32.PACK_AB_MERGE_C R4, RZ, R4, RZ ;  /* 0x00000004ff04723e */ /* 0x000fc400048070ff */
[----:B------:R-:W-:-:S05]  /*4f300*/  @!P2 IMAD.X R13, R14, 0x1, R13, P3 ;  /* 0x000000010e0da824 */ /* 0x000fca00018e060d */
[----:B------:R1:W-:Y:S01]  /*4f310*/  @!P2 STG.E.U8 desc[UR26][R12.64+0x68], R4 ;  /* 0x000068040c00a986 */ /* 0x0003e2000c10111a */
[----:B------:R-:W-:Y:S02]  /*4f320*/  ISETP.LT.OR P2, PT, R28, 0x6a, !P0 ;  /* 0x0000006a1c00780c */ /* 0x000fe40004741670 */
[----:B0-----:R-:W-:-:S04]  /*4f330*/  @!P4 IADD3 R78, P5, P6, R24, UR13, R10 ;  /* 0x0000000d184ecc10 */ /* 0x001fc8000febe00a */
[----:B------:R-:W-:-:S07]  /*4f340*/  @!P4 IADD3.X R79, R30, UR12, R11, P5, P6 ;  /* 0x0000000c1e4fcc10 */ /* 0x000fce000afec40b */
[----:B------:R-:W0:Y:S01]  /*4f350*/  @!P2 LDC.64 R10, c[0x0][0x5c0] ;  /* 0x00017000ff0aab82 */ /* 0x000e220000000a00 */
[----:B-1----:R-:W-:Y:S02]  /*4f360*/  IMAD.U32 R12, RZ, RZ, UR11 ;  /* 0x0000000bff0c7e24 */ /* 0x002fe4000f8e00ff */
[----:B------:R-:W-:-:S03]  /*4f370*/  IMAD.U32 R4, RZ, RZ, UR10 ;  /* 0x0000000aff047e24 */ /* 0x000fc6000f8e00ff */
[----:B------:R-:W-:Y:S02]  /*4f380*/  @!P2 IADD3 R12, P3, P5, R12, UR9, R24 ;  /* 0x000000090c0cac10 */ /* 0x000fe4000fd7e018 */
[----:B------:R-:W-:Y:S02]  /*4f390*/  LOP3.LUT P6, RZ, R6, 0x2000, RZ, 0xc0, !PT ;  /* 0x0000200006ff7812 */ /* 0x000fe400078cc0ff */
[----:B------:R-:W-:Y:S02]  /*4f3a0*/  @!P2 IADD3.X R4, R4, UR8, R30, P3, P5 ;  /* 0x000000080404ac10 */ /* 0x000fe40009fea41e */
[----:B------:R-:W-:Y:S02]  /*4f3b0*/  LOP3.LUT R7, R7, 0xfbffffff, RZ, 0xc0, !PT ;  /* 0xfbffffff07077812 */ /* 0x000fe400078ec0ff */
[----:B0-----:R-:W-:-:S05]  /*4f3c0*/  @!P2 IADD3 R12, P3, R12, R10, RZ ;  /* 0x0000000a0c0ca210 */ /* 0x001fca0007f7e0ff */
[----:B------:R-:W-:Y:S02]  /*4f3d0*/  @!P2 IMAD.X R13, R4, 0x1, R11, P3 ;  /* 0x00000001040da824 */ /* 0x000fe400018e060b */
[----:B---3--:R-:W-:Y:S02]  /*4f3e0*/  FMUL R4, R3, UR19 ;  /* 0x0000001303047c20 */ /* 0x008fe40008400000 */
[----:B------:R-:W3:Y:S01]  /*4f3f0*/  LDL.LU R3, [R1+0x744] ;  /* 0x0007440001037983 */ /* 0x000ee20000300800 */
[----:B------:R-:W-:Y:S02]  /*4f400*/  @P6 LOP3.LUT R7, R7, 0x4000000, RZ, 0xfc, !PT ;  /* 0x0400000007076812 */ /* 0x000fe400078efcff */
[----:B------:R-:W-:-:S13]  /*4f410*/  ISETP.LT.OR P6, PT, R28, 0xda, !P1 ;  /* 0x000000da1c00780c */ /* 0x000fda0004fc1670 */
[----:B------:R-:W0:Y:S01]  /*4f420*/  @!P6 LDC.64 R10, c[0x0][0x5c0] ;  /* 0x00017000ff0aeb82 */ /* 0x000e220000000a00 */
[----:B------:R-:W-:-:S04]  /*4f430*/  LOP3.LUT R8, R8, 0xfffffbff, RZ, 0xc0, !PT ;  /* 0xfffffbff08087812 */ /* 0x000fc800078ec0ff */
[----:B------:R-:W-:Y:S02]  /*4f440*/  @P4 LOP3.LUT R8, R8, 0x400, RZ, 0xfc, !PT ;  /* 0x0000040008084812 */ /* 0x000fe400078efcff */
[----:B------:R-:W-:Y:S02]  /*4f450*/  F2FP.SATFINITE.E4M3.F32.PACK_AB_MERGE_C R4, RZ, R4, RZ ;  /* 0x00000004ff04723e */ /* 0x000fe400048070ff */
[----:B------:R-:W-:-:S04]  /*4f460*/  LOP3.LUT R8, R8, 0xfffffdff, RZ, 0xc0, !PT ;  /* 0xfffffdff08087812 */ /* 0x000fc800078ec0ff */
[----:B------:R-:W-:Y:S01]  /*4f470*/  @P6 LOP3.LUT R8, R8, 0x200, RZ, 0xfc, !PT ;  /* 0x0000020008086812 */ /* 0x000fe200078efcff */
[----:B------:R4:W-:Y:S01]  /*4f480*/  @!P2 STG.E.U8 desc[UR26][R12.64+0x69], R4 ;  /* 0x000069040c00a986 */ /* 0x0009e2000c10111a */
[----:B0-----:R-:W-:-:S04]  /*4f490*/  @!P6 IADD3 R76, P3, P5, R24, UR13, R10 ;  /* 0x0000000d184cec10 */ /* 0x001fc8000fd7e00a */
[----:B------:R-:W-:Y:S02]  /*4f4a0*/  @!P6 IADD3.X R77, R30, UR12, R11, P3, P5 ;  /* 0x0000000c1e4dec10 */ /* 0x000fe40009fea40b */
[----:B------:R-:W-:Y:S01]  /*4f4b0*/  LOP3.LUT P6, RZ, R7, 0x4000000, RZ, 0xc0, !PT ;  /* 0x0400000007ff7812 */ /* 0x000fe200078cc0ff */
[----:B----4-:R-:W-:Y:S02]  /*4f4c0*/  FMUL R4, R31, UR19 ;  /* 0x000000131f047c20 */ /* 0x010fe40008400000 */
[----:B------:R-:W4:Y:S03]  /*4f4d0*/  LDL.LU R31, [R1+0x748] ;  /* 0x00074800011f7983 */ /* 0x000f260000300800 */
[----:B------:R-:W-:-:S07]  /*4f4e0*/  F2FP.SATFINITE.E4M3.F32.PACK_AB_MERGE_C R4, RZ, R4, RZ ;  /* 0x00000004ff04723e */ /* 0x000fce00048070ff */
[----:B------:R2:W-:Y:S01]  /*4f4f0*/  @!P6 STG.E.U8 desc[UR26][R114.64+0x70], R4 ;  /* 0x000070047200e986 */ /* 0x0005e2000c10111a */
[----:B------:R-:W-:-:S13]  /*4f500*/  ISETP.LT.OR P5, PT, R28, 0xe1, !P1 ;  /* 0x000000e11c00780c */ /* 0x000fda0004fa1670 */
[----:B------:R-:W0:Y:S01]  /*4f510*/  @!P5 LDC.64 R10, c[0x0][0x5c0] ;  /* 0x00017000ff0adb82 */ /* 0x000e220000000a00 */
[----:B------:R-:W-:-:S04]  /*4f520*/  LOP3.LUT R8, R8, 0xfffffeff, RZ, 0xc0, !PT ;  /* 0xfffffeff08087812 */ /* 0x000fc800078ec0ff */
[----:B------:R-:W-:Y:S01]  /*4f530*/  @P5 LOP3.LUT R8, R8, 0x100, RZ, 0xfc, !PT ;  /* 0x0000010008085812 */ /* 0x000fe200078efcff */
[----:B--2---:R-:W-:Y:S02]  /*4f540*/  FMUL R4, R2, UR19 ;  /* 0x0000001302047c20 */ /* 0x004fe40008400000 */
[----:B------:R-:W2:Y:S01]  /*4f550*/  LDL.LU R2, [R1+0x74c] ;  /* 0x00074c0001027983 */ /* 0x000ea20000300800 */
[----:B0-----:R-:W-:-:S04]  /*4f560*/  @!P5 IADD3 R74, P2, P3, R24, UR13, R10 ;  /* 0x0000000d184adc10 */ /* 0x001fc8000fb5e00a */
[----:B------:R-:W-:Y:S02]  /*4f570*/  @!P5 IADD3.X R75, R30, UR12, R11, P2, P3 ;  /* 0x0000000c1e4bdc10 */ /* 0x000fe400097e640b */
[----:B------:R-:W-:-:S13]  /*4f580*/  ISETP.LT.OR P5, PT, R28, 0xe2, !P1 ;  /* 0x000000e21c00780c */ /* 0x000fda0004fa1670 */
[----:B------:R-:W0:Y:S01]  /*4f590*/  @!P5 LDC.64 R10, c[0x0][0x5c0] ;  /* 0x00017000ff0adb82 */ /* 0x000e220000000a00 */
[----:B------:R-:W-:Y:S02]  /*4f5a0*/  LOP3.LUT P4, RZ, R5, 0x2, RZ, 0xc0, !PT ;  /* 0x0000000205ff7812 */ /* 0x000fe4000788c0ff */
[----:B0-----:R-:W-:-:S04]  /*4f5b0*/  @!P5 IADD3 R72, P2, P3, R24, UR13, R10 ;  /* 0x0000000d1848dc10 */ /* 0x001fc8000fb5e00a */
[----:B------:R-:W-:Y:S02]  /*4f5c0*/  @!P5 IADD3.X R73, R30, UR12, R11, P2, P3 ;  /* 0x0000000c1e49dc10 */ /* 0x000fe400097e640b */
[----:B------:R-:W-:Y:S02]  /*4f5d0*/  ISETP.LT.OR P2, PT, R28, 0x71, !P0 ;  /* 0x000000711c00780c */ /* 0x000fe40004741670 */
[----:B------:R-:W-:-:S11]  /*4f5e0*/  F2FP.SATFINITE.E4M3.F32.PACK_AB_MERGE_C R4, RZ, R4, RZ ;  /* 0x00000004ff04723e */ /* 0x000fd600048070ff */
[----:B------:R-:W0:Y:S01]  /*4f5f0*/  @!P2 LDC.64 R12, c[0x0][0x5c0] ;  /* 0x00017000ff0cab82 */ /* 0x000e220000000a00 */
[----:B------:R3:W-:Y:S01]  /*4f600*/  @!P4 STG.E.U8 desc[UR26][R112.64+0x71], R4 ;  /* 0x000071047000c986 */ /* 0x0007e2000c10111a */
[----:B------:R-:W-:Y:S01]  /*4f610*/  ISETP.LT.OR P4, PT, R28, 0xe9, !P1 ;  /* 0x000000e91c00780c */ /* 0x000fe20004f81670 */
[----:B------:R-:W-:Y:S01]  /*4f620*/  IMAD.U32 R10, RZ, RZ, UR11 ;  /* 0x0000000bff0a7e24 */ /* 0x000fe2000f8e00ff */
[----:B------:R-:W-:Y:S01]  /*4f630*/  LOP3.LUT R8, R8, 0xffffff7f, RZ, 0xc0, !PT ;  /* 0xffffff7f08087812 */ /* 0x000fe200078ec0ff */
[----:B------:R-:W-:-:S03]  /*4f640*/  IMAD.U32 R14, RZ, RZ, UR10 ;  /* 0x0000000aff0e7e24 */ /* 0x000fc6000f8e00ff */
[----:B------:R-:W-:Y:S02]  /*4f650*/  @P5 LOP3.LUT R8, R8, 0x80, RZ, 0xfc, !PT ;  /* 0x0000008008085812 */ /* 0x000fe400078efcff */
[----:B------:R-:W-:-:S04]  /*4f660*/  @!P2 IADD3 R10, P3, P5, R10, UR9, R24 ;  /* 0x000000090a0aac10 */ /* 0x000fc8000fd7e018 */
[----:B------:R-:W-:Y:S01]  /*4f670*/  @!P2 IADD3.X R14, R14, UR8, R30, P3, P5 ;  /* 0x000000080e0eac10 */ /* 0x000fe20009fea41e */
[----:B---3--:R-:W-:Y:S02]  /*4f680*/  FMUL R4, R3, UR19 ;  /* 0x0000001303047c20 */ /* 0x008fe40008400000 */
[----:B------:R-:W3:Y:S01]  /*4f690*/  LDL.LU R3, [R1+0x750] ;  /* 0x0007500001037983 */ /* 0x000ee20000300800 */
[----:B0-----:R-:W-:Y:S02]  /*4f6a0*/  @!P2 IADD3 R12, P3, R10, R12, RZ ;  /* 0x0000000c0a0ca210 */ /* 0x001fe40007f7e0ff */
[----:B------:R-:W0:Y:S01]  /*4f6b0*/  @!P4 LDC.64 R10, c[0x0][0x5c0] ;  /* 0x00017000ff0acb82 */ /* 0x000e220000000a00 */
[----:B------:R-:W-:Y:S02]  /*4f6c0*/  F2FP.SATFINITE.E4M3.F32.PACK_AB_MERGE_C R4, RZ, R4, RZ ;  /* 0x00000004ff04723e */ /* 0x000fe400048070ff */
        /* <DEDUP_REMOVED lines=8> */
[----:B------:R-:W-:-:S04]  /*4f750*/  @!P2 IADD3 R12, P3, P5, R12, UR9, R24 ;  /* 0x000000090c0cac10 */ /* 0x000fc8000fd7e018 */
[----:B------:R-:W-:Y:S02]  /*4f760*/  @!P2 IADD3.X R4, R4, UR8, R30, P3, P5 ;  /* 0x000000080404ac10 */ /* 0x000fe40009fea41e */
[----:B0-----:R-:W-:-:S05]  /*4f770*/  @!P2 IADD3 R12, P3, R12, R10, RZ ;  /* 0x0000000a0c0ca210 */ /* 0x001fca0007f7e0ff */
[----:B------:R-:W-:Y:S02]  /*4f780*/  @!P2 IMAD.X R13, R4, 0x1, R11, P3 ;  /* 0x00000001040da824 */ /* 0x000fe400018e060b */
[----:B----4-:R-:W-:-:S05]  /*4f790*/  FMUL R4, R31, UR19 ;  /* 0x000000131f047c20 */ /* 0x010fca0008400000 */
[----:B------:R-:W-:-:S05]  /*4f7a0*/  F2FP.SATFINITE.E4M3.F32.PACK_AB_MERGE_C R4, RZ, R4, RZ ;  /* 0x00000004ff04723e */ /* 0x000fca00048070ff */
[----:B------:R2:W-:Y:S02]  /*4f7b0*/  @!P2 STG.E.U8 desc[UR26][R12.64+0x71], R4 ;  /* 0x000071040c00a986 */ /* 0x0005e4000c10111a */
[----:B--2---:R-:W-:Y:S02]  /*4f7c0*/  FMUL R4, R2, UR19 ;  /* 0x0000001302047c20 */ /* 0x004fe40008400000 */
[----:B------:R-:W2:Y:S01]  /*4f7d0*/  LDL.LU R2, [R1+0x754] ;  /* 0x0007540001027983 */ /* 0x000ea20000300800 */
[----:B------:R-:W-:-:S04]  /*4f7e0*/  LOP3.LUT R8, R8, 0xffffffbf, RZ, 0xc0, !PT ;  /* 0xffffffbf08087812 */ /* 0x000fc800078ec0ff */
[----:B------:R-:W-:Y:S02]  /*4f7f0*/  @P4 LOP3.LUT R8, R8, 0x40, RZ, 0xfc, !PT ;  /* 0x0000004008084812 */ /* 0x000fe400078efcff */
[----:B------:R-:W-:Y:S02]  /*4f800*/  ISETP.LT.OR P4, PT, R28, 0xea, !P1 ;  /* 0x000000ea1c00780c */ /* 0x000fe40004f81670 */
[----:B------:R-:W-:-:S11]  /*4f810*/  LOP3.LUT P6, RZ, R5, 0x1, RZ, 0xc0, !PT ;  /* 0x0000000105ff7812 */ /* 0x000fd600078cc0ff */
[----:B------:R-:W0:Y:S01]  /*4f820*/  @!P4 LDC.64 R10, c[0x0][0x5c0] ;  /* 0x00017000ff0acb82 */ /* 0x000e220000000a00 */
[----:B------:R-:W-:-:S05]  /*4f830*/  F2FP.SATFINITE.E4M3.F32.PACK_AB_MERGE_C R4, RZ, R4, RZ ;  /* 0x00000004ff04723e */ /* 0x000fca00048070ff */
[----:B------:R3:W-:Y:S01]  /*4f840*/  @!P6 STG.E.U8 desc[UR26][R116.64+0x78], R4 ;  /* 0x000078047400e986 */ /* 0x0007e2000c10111a */
[----:B------:R-:W-:-:S04]  /*4f850*/  LOP3.LUT R8, R8, 0xffffffdf, RZ, 0xc0, !PT ;  /* 0xffffffdf08087812 */ /* 0x000fc800078ec0ff */
[----:B------:R-:W-:Y:S02]  /*4f860*/  @P4 LOP3.LUT R8, R8, 0x20, RZ, 0xfc, !PT ;  /* 0x0000002008084812 */ /* 0x000fe400078efcff */
[----:B0-----:R-:W-:-:S04]  /*4f870*/  @!P4 IADD3 R66, P3, P5, R24, UR13, R10 ;  /* 0x0000000d1842cc10 */ /* 0x001fc8000fd7e00a */
[----:B------:R-:W-:Y:S02]  /*4f880*/  @!P4 IADD3.X R67, R30, UR12, R11, P3, P5 ;  /* 0x0000000c1e43cc10 */ /* 0x000fe40009fea40b */
[----:B------:R-:W-:Y:S01]  /*4f890*/  LOP3.LUT P4, RZ, R7, 0x2000000, RZ, 0xc0, !PT ;  /* 0x0200000007ff7812 */ /* 0x000fe2000788c0ff */
[----:B---3--:R-:W-:Y:S02]  /*4f8a0*/  FMUL R4, R3, UR19 ;  /* 0x0000001303047c20 */ /* 0x008fe40008400000 */
[----:B------:R-:W3:Y:S04]  /*4f8b0*/  LDL.LU R3, [R1+0x758] ;  /* 0x0007580001037983 */ /* 0x000ee80000300800 */
[----:B------:R-:W4:Y:S01]  /*4f8c0*/  LDL.LU R31, [R1+0x75c] ;  /* 0x00075c00011f7983 */ /* 0x000f220000300800 */
[----:B------:R-:W-:-:S05]  /*4f8d0*/  F2FP.SATFINITE.E4M3.F32.PACK_AB_MERGE_C R4, RZ, R4, RZ ;  /* 0x00000004ff04723e */ /* 0x000fca00048070ff */
[----:B------:R2:W-:Y:S01]  /*4f8e0*/  @!P4 STG.E.U8 desc[UR26][R118.64+0x79], R4 ;  /* 0x000079047600c986 */ /* 0x0005e2000c10111a */
[----:B------:R-:W-:-:S13]  /*4f8f0*/  ISETP.LT.OR P5, PT, R28, 0xf1, !P1 ;  /* 0x000000f11c00780c */ /* 0x000fda0004fa1670 */
[----:B------:R-:W0:Y:S01]  /*4f900*/  @!P5 LDC.64 R10, c[0x0][0x5c0] ;  /* 0x00017000ff0adb82 */ /* 0x000e220000000a00 */
[----:B------:R-:W-:-:S04]  /*4f910*/  LOP3.LUT R8, R8, 0xffffffef, RZ, 0xc0, !PT ;  /* 0xffffffef08087812 */ /* 0x000fc800078ec0ff */
[----:B------:R-:W-:Y:S02]  /*4f920*/  @P5 LOP3.LUT R8, R8, 0x10, RZ, 0xfc, !PT ;  /* 0x0000001008085812 */ /* 0x000fe400078efcff */
[----:B0-----:R-:W-:-:S04]  /*4f930*/  @!P5 IADD3 R64, P2, P3, R24, UR13, R10 ;  /* 0x0000000d1840dc10 */ /* 0x001fc8000fb5e00a */
[----:B------:R-:W-:Y:S02]  /*4f940*/  @!P5 IADD3.X R65, R30, UR12, R11, P2, P3 ;  /* 0x0000000c1e41dc10 */ /* 0x000fe400097e640b */
[----:B------:R-:W-:-:S13]  /*4f950*/  ISETP.LT.OR P5, PT, R28, 0xf2, !P1 ;  /* 0x000000f21c00780c */ /* 0x000fda0004fa1670 */
[----:B------:R-:W0:Y:S01]  /*4f960*/  @!P5 LDC.64 R10, c[0x0][0x5c0] ;  /* 0x00017000ff0adb82 */ /* 0x000e220000000a00 */
[----:B--2---:R-:W-:Y:S02]  /*4f970*/  FMUL R4, R2, UR19 ;  /* 0x0000001302047c20 */ /* 0x004fe40008400000 */
[----:B------:R-:W2:Y:S01]  /*4f980*/  LDL.LU R2, [R1+0x760] ;  /* 0x0007600001027983 */ /* 0x000ea20000300800 */
[----:B0-----:R-:W-:-:S04]  /*4f990*/  @!P5 IADD3 R58, P2, P3, R24, UR13, R10 ;  /* 0x0000000d183adc10 */ /* 0x001fc8000fb5e00a */
[----:B------:R-:W-:Y:S02]  /*4f9a0*/  @!P5 IADD3.X R59, R30, UR12, R11, P2, P3 ;  /* 0x0000000c1e3bdc10 */ /* 0x000fe400097e640b */
[----:B------:R-:W-:Y:S02]  /*4f9b0*/  ISETP.LT.OR P2, PT, R28, 0x79, !P0 ;  /* 0x000000791c00780c */ /* 0x000fe40004741670 */
[----:B------:R-:W-:Y:S02]  /*4f9c0*/  LOP3.LUT P6, RZ, R6, 0x4000, RZ, 0xc0, !PT ;  /* 0x0000400006ff7812 */ /* 0x000fe400078cc0ff */
[----:B------:R-:W-:-:S09]  /*4f9d0*/  LOP3.LUT R7, R7, 0xfeffffff, RZ, 0xc0, !PT ;  /* 0xfeffffff07077812 */ /* 0x000fd200078ec0ff */
[----:B------:R-:W0:Y:S02]  /*4f9e0*/  @!P2 LDC.64 R12, c[0x0][0x5c0] ;  /* 0x00017000ff0cab82 */ /* 0x000e240000000a00 */
[----:B------:R-:W-:Y:S02]  /*4f9f0*/  @P6 LOP3.LUT R7, R7, 0x1000000, RZ, 0xfc, !PT ;  /* 0x0100000007076812 */ /* 0x000fe400078efcff */
        /* <DEDUP_REMOVED lines=20> */
[----:B------:R-:W-:Y:S02]  /*4fb40*/  LOP3.LUT R8, R8, 0xfffffffb, RZ, 0xc0, !PT ;  /* 0xfffffffb08087812 */ /* 0x000fe400078ec0ff */
[----:B0-----:R-:W-:-:S05]  /*4fb50*/  @!P2 IADD3 R12, P3, R12, R10, RZ ;  /* 0x0000000a0c0ca210 */ /* 0x001fca0007f7e0ff */
[----:B------:R-:W-:Y:S02]  /*4fb60*/  @!P2 IMAD.X R13, R4, 0x1, R11, P3 ;  /* 0x00000001040da824 */ /* 0x000fe400018e060b */
[----:B---3--:R-:W-:Y:S02]  /*4fb70*/  FMUL R4, R3, UR19 ;  /* 0x0000001303047c20 */ /* 0x008fe40008400000 */
[----:B------:R-:W3:Y:S01]  /*4fb80*/  LDL.LU R3, [R1+0x764] ;  /* 0x0007640001037983 */ /* 0x000ee20000300800 */
[----:B------:R-:W-:Y:S02]  /*4fb90*/  @P6 LOP3.LUT R8, R8, 0x4, RZ, 0xfc, !PT ;  /* 0x0000000408086812 */ /* 0x000fe400078efcff */
[----:B------:R-:W-:Y:S02]  /*4fba0*/  F2FP.SATFINITE.E4M3.F32.PACK_AB_MERGE_C R4, RZ, R4, RZ ;  /* 0x00000004ff04723e */ /* 0x000fe400048070ff */
[----:B------:R-:W-:-:S03]  /*4fbb0*/  LOP3.LUT P6, RZ, R7, 0x1000000, RZ, 0xc0, !PT ;  /* 0x0100000007ff7812 */ /* 0x000fc600078cc0ff */
[----:B------:R4:W-:Y:S02]  /*4fbc0*/  @!P2 STG.E.U8 desc[UR26][R12.64+0x79], R4 ;  /* 0x000079040c00a986 */ /* 0x0009e4000c10111a */
[----:B----4-:R-:W-:-:S05]  /*4fbd0*/  FMUL R4, R31, UR19 ;  /* 0x000000131f047c20 */ /* 0x010fca0008400000 */
[----:B------:R-:W-:-:S05]  /*4fbe0*/  F2FP.SATFINITE.E4M3.F32.PACK_AB_MERGE_C R4, RZ, R4, RZ ;  /* 0x00000004ff04723e */ /* 0x000fca00048070ff */
[----:B------:R2:W-:Y:S02]  /*4fbf0*/  @!P6 STG.E.U8 desc[UR26][R120.64+0x80], R4 ;  /* 0x000080047800e986 */ /* 0x0005e4000c10111a */
[----:B--2---:R-:W-:Y:S02]  /*4fc00*/  FMUL R4, R2, UR19 ;  /* 0x0000001302047c20 */ /* 0x004fe40008400000 */
[----:B------:R-:W2:Y:S01]  /*4fc10*/  LDL.LU R2, [R1+0x768] ;  /* 0x0007680001027983 */ /* 0x000ea20000300800 */
[C---:B------:R-:W-:Y:S02]  /*4fc20*/  ISETP.LT.OR P4, PT, R28.reuse, 0xfa, !P1 ;  /* 0x000000fa1c00780c */ /* 0x040fe40004f81670 */
[----:B------:R-:W-:Y:S01]  /*4fc30*/  ISETP.LT.OR P2, PT, R28, 0x81, !P0 ;  /* 0x000000811c00780c */ /* 0x000fe20004741670 */
[----:B------:R-:W-:Y:S02]  /*4fc40*/  IMAD.U32 R12, RZ, RZ, UR11 ;  /* 0x0000000bff0c7e24 */ /* 0x000fe4000f8e00ff */
[----:B------:R-:W-:Y:S01]  /*4fc50*/  IMAD.U32 R13, RZ, RZ, UR10 ;  /* 0x0000000aff0d7e24 */ /* 0x000fe2000f8e00ff */
[----:B------:R-:W-:Y:S01]  /*4fc60*/  LOP3.LUT P5, RZ, R6, 0x8000, RZ, 0xc0, !PT ;  /* 0x0000800006ff7812 */ /* 0x000fe200078ac0ff */
[----:B------:R-:W-:Y:S01]  /*4fc70*/  IMAD.U32 R14, RZ, RZ, UR11 ;  /* 0x0000000bff0e7e24 */ /* 0x000fe2000f8e00ff */
[----:B------:R-:W-:Y:S01]  /*4fc80*/  ISETP.LT.OR P6, PT, R28, 0x89, !P0 ;  /* 0x000000891c00780c */ /* 0x000fe200047c1670 */
[----:B------:R-:W-:Y:S01]  /*4fc90*/  IMAD.U32 R15, RZ, RZ, UR10 ;  /* 0x0000000aff0f7e24 */ /* 0x000fe2000f8e00ff */
[----:B------:R-:W-:Y:S01]  /*4fca0*/  F2FP.SATFINITE.E4M3.F32.PACK_AB_MERGE_C R4, RZ, R4, RZ ;  /* 0x00000004ff04723e */ /* 0x000fe200048070ff */
[----:B------:R-:W-:Y:S01]  /*4fcb0*/  IMAD.U32 R16, RZ, RZ, UR11 ;  /* 0x0000000bff107e24 */ /* 0x000fe2000f8e00ff */
[----:B------:R-:W-:Y:S01]  /*4fcc0*/  LOP3.LUT R8, R8, 0xfffffffd, RZ, 0xc0, !PT ;  /* 0xfffffffd08087812 */ /* 0x000fe200078ec0ff */
[----:B------:R-:W0:Y:S01]  /*4fcd0*/  @!P4 LDC.64 R10, c[0x0][0x5c0] ;  /* 0x00017000ff0acb82 */ /* 0x000e220000000a00 */
[----:B------:R-:W4:Y:S01]  /*4fce0*/  LDL.LU R31, [R1+0x76c] ;  /* 0x00076c00011f7983 */ /* 0x000f220000300800 */
[----:B0-----:R-:W-:-:S04]  /*4fcf0*/  @!P4 IADD3 R54, P1, P3, R24, UR13, R10 ;  /* 0x0000000d1836cc10 */ /* 0x001fc8000fb3e00a */
[----:B------:R-:W-:Y:S02]  /*4fd00*/  @!P4 IADD3.X R55, R30, UR12, R11, P1, P3 ;  /* 0x0000000c1e37cc10 */ /* 0x000fe40008fe640b */
[----:B------:R-:W-:Y:S01]  /*4fd10*/  @!P2 IADD3 R12, P1, P3, R12, UR9, R24 ;  /* 0x000000090c0cac10 */ /* 0x000fe2000fb3e018 */
[----:B------:R-:W0:Y:S03]  /*4fd20*/  @!P2 LDC.64 R10, c[0x0][0x5c0] ;  /* 0x00017000ff0aab82 */ /* 0x000e260000000a00 */
[----:B------:R-:W-:Y:S02]  /*4fd30*/  @!P2 IADD3.X R13, R13, UR8, R30, P1, P3 ;  /* 0x000000080d0dac10 */ /* 0x000fe40008fe641e */
[C---:B------:R-:W-:Y:S01]  /*4fd40*/  ISETP.LT.OR P1, PT, R28.reuse, 0x82, !P0 ;  /* 0x000000821c00780c */ /* 0x040fe20004721670 */
[----:B------:R1:W-:Y:S01]  /*4fd50*/  @!P5 STG.E.U8 desc[UR26][R68.64+0x81], R4 ;  /* 0x000081044400d986 */ /* 0x0003e2000c10111a */
[----:B------:R-:W-:-:S02]  /*4fd60*/  ISETP.LT.OR P5, PT, R28, 0x8a, !P0 ;  /* 0x0000008a1c00780c */ /* 0x000fc400047a1670 */
[----:B------:R-:W-:Y:S01]  /*4fd70*/  @P4 LOP3.LUT R8, R8, 0x2, RZ, 0xfc, !PT ;  /* 0x0000000208084812 */ /* 0x000fe200078efcff */
[----:B------:R-:W-:Y:S01]  /*4fd80*/  IMAD.U32 R17, RZ, RZ, UR10 ;  /* 0x0000000aff117e24 */ /* 0x000fe2000f8e00ff */
[----:B------:R-:W-:-:S07]  /*4fd90*/  LOP3.LUT R7, R7, 0xff7fffff, RZ, 0xc0, !PT ;  /* 0xff7fffff07077812 */ /* 0x000fce00078ec0ff */
[----:B------:R-:W-:Y:S01]  /*4fda0*/  @!P1 IADD3 R14, P3, P4, R14, UR9, R24 ;  /* 0x000000090e0e9c10 */ /* 0x000fe2000fc7e018 */
[----:B-1----:R-:W-:-:S03]  /*4fdb0*/  IMAD.U32 R4, RZ, RZ, UR11 ;  /* 0x0000000bff047e24 */ /* 0x002fc6000f8e00ff */
[----:B------:R-:W-:Y:S02]  /*4fdc0*/  @!P1 IADD3.X R15, R15, UR8, R30, P3, P4 ;  /* 0x000000080f0f9c10 */ /* 0x000fe40009fe841e */
[----:B------:R-:W-:Y:S02]  /*4fdd0*/  @!P6 IADD3 R16, P3, P4, R16, UR9, R24 ;  /* 0x000000091010ec10 */ /* 0x000fe4000fc7e018 */
[----:B------:R-:W-:Y:S02]  /*4fde0*/  @P6 LOP3.LUT R7, R7, 0x800000, RZ, 0xfc, !PT ;  /* 0x0080000007076812 */ /* 0x000fe400078efcff */
[----:B------:R-:W-:Y:S02]  /*4fdf0*/  @!P6 IADD3.X R17, R17, UR8, R30, P3, P4 ;  /* 0x000000081111ec10 */ /* 0x000fe40009fe841e */
[----:B0-----:R-:W-:Y:S02]  /*4fe00*/  @!P2 IADD3 R10, P6, R12, R10, RZ ;  /* 0x0000000a0c0aa210 */ /* 0x001fe40007fde0ff */
[----:B------:R-:W-:-:S03]  /*4fe10*/  @!P5 IADD3 R12, P3, P4, R4, UR9, R24 ;  /* 0x00000009040cdc10 */ /* 0x000fc6000fc7e018 */
[----:B------:R-:W-:Y:S02]  /*4fe20*/  @!P2 IMAD.X R11, R13, 0x1, R11, P6 ;  /* 0x000000010d0ba824 */ /* 0x000fe400030e060b */
[----:B---3--:R-:W-:Y:S02]  /*4fe30*/  FMUL R4, R3, UR19 ;  /* 0x0000001303047c20 */ /* 0x008fe40008400000 */
[----:B------:R-:W3:Y:S03]  /*4fe40*/  LDL.LU R3, [R1+0x770] ;  /* 0x0007700001037983 */ /* 0x000ee60000300800 */
[----:B------:R-:W-:-:S05]  /*4fe50*/  F2FP.SATFINITE.E4M3.F32.PACK_AB_MERGE_C R4, RZ, R4, RZ ;  /* 0x00000004ff04723e */ /* 0x000fca00048070ff */
[----:B------:R2:W-:Y:S01]  /*4fe60*/  @!P2 STG.E.U8 desc[UR26][R10.64+0x80], R4 ;  /* 0x000080040a00a986 */ /* 0x0005e2000c10111a */
[----:B------:R-:W-:Y:S02]  /*4fe70*/  IMAD.U32 R18, RZ, RZ, UR10 ;  /* 0x0000000aff127e24 */ /* 0x000fe4000f8e00ff */
[----:B--2---:R-:W-:Y:S01]  /*4fe80*/  FMUL R4, R2, UR19 ;  /* 0x0000001302047c20 */ /* 0x004fe20008400000 */
[----:B------:R-:W0:Y:S01]  /*4fe90*/  @!P1 LDC.64 R10, c[0x0][0x5c0] ;  /* 0x00017000ff0a9b82 */ /* 0x000e220000000a00 */
[----:B------:R-:W2:Y:S01]  /*4fea0*/  LDL.LU R2, [R1+0x774] ;  /* 0x0007740001027983 */ /* 0x000ea20000300800 */
[----:B------:R-:W-:Y:S02]  /*4feb0*/  @!P5 IADD3.X R18, R18, UR8, R30, P3, P4 ;  /* 0x000000081212dc10 */ /* 0x000fe40009fe841e */
[----:B------:R-:W-:Y:S01]  /*4fec0*/  ISETP.LT.OR P4, PT, R28, 0x91, !P0 ;  /* 0x000000911c00780c */ /* 0x000fe20004781670 */
[----:B------:R-:W-:Y:S02]  /*4fed0*/  IMAD.U32 R13, RZ, RZ, UR11 ;  /* 0x0000000bff0d7e24 */ /* 0x000fe4000f8e00ff */
[----:B------:R-:W-:Y:S01]  /*4fee0*/  IMAD.U32 R19, RZ, RZ, UR10 ;  /* 0x0000000aff137e24 */ /* 0x000fe2000f8e00ff */
[----:B------:R-:W-:Y:S01]  /*4fef0*/  LOP3.LUT R7, R7, 0xffbfffff, RZ, 0xc0, !PT ;  /* 0xffbfffff07077812 */ /* 0x000fe200078ec0ff */
[----:B------:R-:W-:Y:S01]  /*4ff00*/  IMAD.U32 R20, RZ, RZ, UR11 ;  /* 0x0000000bff147e24 */ /* 0x000fe2000f8e00ff */
[----:B------:R-:W-:Y:S01]  /*4ff10*/  F2FP.SATFINITE.E4M3.F32.PACK_AB_MERGE_C R4, RZ, R4, RZ ;  /* 0x00000004ff04723e */ /* 0x000fe200048070ff */
[----:B------:R-:W-:Y:S01]  /*4ff20*/  IMAD.U32 R21, RZ, RZ, UR10 ;  /* 0x0000000aff157e24 */ /* 0x000fe2000f8e00ff */
[----:B------:R-:W2:Y:S05]  /*4ff30*/  LDL.LU R41, [R1+0x778] ;  /* 0x0007780001297983 */ /* 0x000eaa0000300800 */
[----:B------:R-:W-:-:S04]  /*4ff40*/  @!P4 IADD3 R13, P2, P3, R13, UR9, R24 ;  /* 0x000000090d0dcc10 */ /* 0x000fc8000fb5e018 */
[----:B------:R-:W-:Y:S02]  /*4ff50*/  @!P4 IADD3.X R19, R19, UR8, R30, P2, P3 ;  /* 0x000000081313cc10 */ /* 0x000fe400097e641e */
[----:B------:R-:W-:Y:S02]  /*4ff60*/  ISETP.LT.OR P3, PT, R28, 0x92, !P0 ;  /* 0x000000921c00780c */ /* 0x000fe40004761670 */
[----:B0-----:R-:W-:Y:S01]  /*4ff70*/  @!P1 IADD3 R10, P2, R14, R10, RZ ;  /* 0x0000000a0e0a9210 */ /* 0x001fe20007f5e0ff */
[----:B------:R-:W-:Y:S01]  /*4ff80*/  IMAD.U32 R14, RZ, RZ, UR11 ;  /* 0x0000000bff0e7e24 */ /* 0x000fe2000f8e00ff */
[----:B------:R-:W-:-:S03]  /*4ff90*/  @P5 LOP3.LUT R7, R7, 0x400000, RZ, 0xfc, !PT ;  /* 0x0040000007075812 */ /* 0x000fc600078efcff */
[----:B------:R-:W-:Y:S02]  /*4ffa0*/  @!P1 IMAD.X R11, R15, 0x1, R11, P2 ;  /* 0x000000010f0b9824 */ /* 0x000fe400010e060b */
[----:B------:R-:W-:-:S04]  /*4ffb0*/  IMAD.U32 R15, RZ, RZ, UR10 ;  /* 0x0000000aff0f7e24 */ /* 0x000fc8000f8e00ff */
[----:B------:R-:W-:Y:S02]  /*4ffc0*/  @!P3 IADD3 R14, P6, P2, R14, UR9, R24 ;  /* 0x000000090e0ebc10 */ /* 0x000fe4000fade018 */
[----:B------:R-:W-:Y:S02]  /*4ffd0*/  LOP3.LUT R7, R7, 0xffefffff, RZ, 0xc0, !PT ;  /* 0xffefffff07077812 */ /* 0x000fe400078ec0ff */
[----:B------:R-:W-:Y:S02]  /*4ffe0*/  @!P3 IADD3.X R15, R15, UR8, R30, P6, P2 ;  /* 0x000000080f0fbc10 */ /* 0x000fe4000b7e441e */
[----:B------:R-:W-:Y:S02]  /*4fff0*/  ISETP.LT.OR P2, PT, R28, 0x99, !P0 ;  /* 0x000000991c00780c */ /* 0x000fe40004741670 */
[----:B------:R-:W-:-:S04]  /*50000*/  @P4 LOP3.LUT R7, R7, 0x100000, RZ, 0xfc, !PT ;  /* 0x0010000007074812 */ /* 0x000fc800078efcff */
[C---:B------:R-:W-:Y:S02]  /*50010*/  LOP3.LUT P6, RZ, R7.reuse, 0x800000, RZ, 0xc0, !PT ;  /* 0x0080000007ff7812 */ /* 0x040fe400078cc0ff */
[----:B------:R-:W-:Y:S01]  /*50020*/  LOP3.LUT R7, R7, 0xfff7ffff, RZ, 0xc0, !PT ;  /* 0xfff7ffff07077812 */ /* 0x000fe200078ec0ff */
[----:B------:R4:W-:Y:S03]  /*50030*/  @!P1 STG.E.U8 desc[UR26][R10.64+0x81], R4 ;  /* 0x000081040a009986 */ /* 0x0009e6000c10111a */
[----:B------:R-:W-:Y:S02]  /*50040*/  @P3 LOP3.LUT R7, R7, 0x80000, RZ, 0xfc, !PT ;  /* 0x0008000007073812 */ /* 0x000fe400078efcff */
[----:B------:R-:W-:Y:S02]  /*50050*/  @!P2 IADD3 R20, P3, P1, R20, UR9, R24 ;  /* 0x000000091414ac10 */ /* 0x000fe4000f97e018 */
[----:B------:R-:W-:-:S02]  /*50060*/  LOP3.LUT P4, RZ, R5, 0x800000, RZ, 0xc0, !PT ;  /* 0x0080000005ff7812 */ /* 0x000fc4000788c0ff */
[----:B------:R-:W-:Y:S02]  /*50070*/  @!P2 IADD3.X R21, R21, UR8, R30, P3, P1 ;  /* 0x000000081515ac10 */ /* 0x000fe40009fe241e */
[----:B------:R-:W-:Y:S01]  /*50080*/  ISETP.LT.OR P1, PT, R28, 0x9a, !P0 ;  /* 0x0000009a1c00780c */ /* 0x000fe20004721670 */
[----:B----4-:R-:W-:Y:S01]  /*50090*/  FMUL R4, R31, UR19 ;  /* 0x000000131f047c20 */ /* 0x010fe20008400000 */
[----:B------:R-:W-:Y:S01]  /*500a0*/  LOP3.LUT R7, R7, 0xfffbffff, RZ, 0xc0, !PT ;  /* 0xfffbffff07077812 */ /* 0x000fe200078ec0ff */
[----:B------:R-:W-:Y:S01]  /*500b0*/  IMAD.U32 R22, RZ, RZ, UR11 ;  /* 0x0000000bff167e24 */ /* 0x000fe2000f8e00ff */
[----:B------:R-:W-:Y:S01]  /*500c0*/  LOP3.LUT P5, RZ, R6, 0x10000, RZ, 0xc0, !PT ;  /* 0x0001000006ff7812 */ /* 0x000fe200078ac0ff */
[----:B------:R-:W-:Y:S01]  /*500d0*/  IMAD.U32 R23, RZ, RZ, UR10 ;  /* 0x0000000aff177e24 */ /* 0x000fe2000f8e00ff */
[----:B------:R-:W-:Y:S01]  /*500e0*/  F2FP.SATFINITE.E4M3.F32.PACK_AB_MERGE_C R4, RZ, R4, RZ ;  /* 0x00000004ff04723e */ /* 0x000fe200048070ff */
[----:B------:R-:W0:Y:S01]  /*500f0*/  @!P6 LDC.64 R10, c[0x0][0x5c0] ;  /* 0x00017000ff0aeb82 */ /* 0x000e220000000a00 */
[----:B------:R-:W-:-:S03]  /*50100*/  @P2 LOP3.LUT R7, R7, 0x40000, RZ, 0xfc, !PT ;  /* 0x0004000007072812 */ /* 0x000fc600078efcff */
[----:B------:R3:W-:Y:S02]  /*50110*/  @!P4 STG.E.U8 desc[UR26][R44.64+0x88], R4 ;  /* 0x000088042c00c986 */ /* 0x0007e4000c10111a */
[----:B------:R-:W-:-:S04]  /*50120*/  @!P1 IADD3 R22, P2, P3, R22, UR9, R24 ;  /* 0x0000000916169c10 */ /* 0x000fc8000fb5e018 */
[----:B------:R-:W-:Y:S02]  /*50130*/  @!P1 IADD3.X R23, R23, UR8, R30, P2, P3 ;  /* 0x0000000817179c10 */ /* 0x000fe400097e641e */
[----:B------:R-:W-:Y:S01]  /*50140*/  ISETP.LT.OR P3, PT, R28, 0xa1, !P0 ;  /* 0x000000a11c00780c */ /* 0x000fe20004761670 */
[----:B------:R-:W-:Y:S01]  /*50150*/  IMAD.U32 R26, RZ, RZ, UR11 ;  /* 0x0000000bff1a7e24 */ /* 0x000fe2000f8e00ff */
[----:B------:R-:W-:Y:S01]  /*50160*/  LOP3.LUT R7, R7, 0xffdfffff, RZ, 0xc0, !PT ;  /* 0xffdfffff07077812 */ /* 0x000fe200078ec0ff */
[----:B------:R-:W-:-:S03]  /*50170*/  IMAD.U32 R27, RZ, RZ, UR10 ;  /* 0x0000000aff1b7e24 */ /* 0x000fc6000f8e00ff */
[----:B------:R-:W-:Y:S01]  /*50180*/  @P1 LOP3.LUT R7, R7, 0x200000, RZ, 0xfc, !PT ;  /* 0x0020000007071812 */ /* 0x000fe200078efcff */
[----:B---3--:R-:W-:-:S05]  /*50190*/  FMUL R4, R3, UR19 ;  /* 0x0000001303047c20 */ /* 0x008fca0008400000 */
[----:B------:R-:W-:-:S05]  /*501a0*/  F2FP.SATFINITE.E4M3.F32.PACK_AB_MERGE_C R4, RZ, R4, RZ ;  /* 0x00000004ff04723e */ /* 0x000fca00048070ff */
[----:B------:R1:W-:Y:S01]  /*501b0*/  @!P5 STG.E.U8 desc[UR26][R122.64+0x89], R4 ;  /* 0x000089047a00d986 */ /* 0x0003e2000c10111a */
[----:B------:R-:W-:Y:S02]  /*501c0*/  ISETP.LT.OR P5, PT, R28, 0xa2, !P0 ;  /* 0x000000a21c00780c */ /* 0x000fe400047a1670 */
[----:B------:R-:W-:-:S04]  /*501d0*/  @!P3 IADD3 R26, P1, P2, R26, UR9, R24 ;  /* 0x000000091a1abc10 */ /* 0x000fc8000fa3e018 */
[----:B------:R-:W-:Y:S01]  /*501e0*/  @!P3 IADD3.X R27, R27, UR8, R30, P1, P2 ;  /* 0x000000081b1bbc10 */ /* 0x000fe20008fe441e */
[----:B-1----:R-:W-:Y:S01]  /*501f0*/  IMAD.U32 R4, RZ, RZ, UR11 ;  /* 0x0000000bff047e24 */ /* 0x002fe2000f8e00ff */
[----:B0-----:R-:W-:-:S05]  /*50200*/  @!P6 IADD3 R10, P1, R16, R10, RZ ;  /* 0x0000000a100ae210 */ /* 0x001fca0007f3e0ff */
[----:B------:R-:W-:Y:S01]  /*50210*/  @!P5 IADD3 R16, P3, P4, R4, UR9, R24 ;  /* 0x000000090410dc10 */ /* 0x000fe2000fc7e018 */
[----:B--2---:R-:W-:Y:S02]  /*50220*/  FMUL R4, R2, UR19 ;  /* 0x0000001302047c20 */ /* 0x004fe40008400000 */
[----:B------:R-:W2:Y:S01]  /*50230*/  LDL.LU R2, [R1+0x77c] ;  /* 0x00077c0001027983 */ /* 0x000ea20000300800 */
[----:B------:R-:W-:Y:S02]  /*50240*/  IMAD.U32 R31, RZ, RZ, UR10 ;  /* 0x0000000aff1f7e24 */ /* 0x000fe4000f8e00ff */
[----:B------:R-:W-:Y:S01]  /*50250*/  @!P6 IMAD.X R11, R17, 0x1, R11, P1 ;  /* 0x00000001110be824 */ /* 0x000fe200008e060b */
[----:B------:R-:W-:Y:S01]  /*50260*/  F2FP.SATFINITE.E4M3.F32.PACK_AB_MERGE_C R4, RZ, R4, RZ ;  /* 0x00000004ff04723e */ /* 0x000fe200048070ff */
[----:B------:R-:W3:Y:S01]  /*50270*/  LDL.LU R3, [R1+0x780] ;  /* 0x0007800001037983 */ /* 0x000ee20000300800 */
[----:B------:R-:W-:Y:S02]  /*50280*/  @!P5 IADD3.X R31, R31, UR8, R30, P3, P4 ;  /* 0x000000081f1fdc10 */ /* 0x000fe40009fe841e */
[----:B------:R-:W-:Y:S01]  /*50290*/  LOP3.LUT P5, RZ, R7, 0x400000, RZ, 0xc0, !PT ;  /* 0x0040000007ff7812 */ /* 0x000fe200078ac0ff */
[----:B------:R0:W-:Y:S01]  /*502a0*/  @!P6 STG.E.U8 desc[UR26][R10.64+0x88], R4 ;  /* 0x000088040a00e986 */ /* 0x0001e2000c10111a */
[----:B------:R-:W-:-:S11]  /*502b0*/  ISETP.LT.OR P3, PT, R28, 0xa9, !P0 ;  /* 0x000000a91c00780c */ /* 0x000fd60004761670 */
[----:B0-----:R-:W0:Y:S01]  /*502c0*/  @!P5 LDC.64 R10, c[0x0][0x5c0] ;  /* 0x00017000ff0adb82 */ /* 0x001e220000000a00 */
[----:B------:R-:W-:Y:S02]  /*502d0*/  IMAD.U32 R17, RZ, RZ, UR11 ;  /* 0x0000000bff117e24 */ /* 0x000fe4000f8e00ff */
[----:B------:R-:W-:-:S03]  /*502e0*/  IMAD.U32 R32, RZ, RZ, UR10 ;  /* 0x0000000aff207e24 */ /* 0x000fc6000f8e00ff */
[----:B------:R-:W-:Y:S01]  /*502f0*/  @!P3 IADD3 R17, P1, P6, R17, UR9, R24 ;  /* 0x000000091111bc10 */ /* 0x000fe2000fe3e018 */
[----:B------:R-:W-:-:S03]  /*50300*/  FMUL R4, R41, UR19 ;  /* 0x0000001329047c20 */ /* 0x000fc60008400000 */
[----:B------:R-:W-:Y:S02]  /*50310*/  @!P3 IADD3.X R32, R32, UR8, R30, P1, P6 ;  /* 0x000000082020bc10 */ /* 0x000fe40008fec41e */
[----:B------:R-:W-:Y:S02]  /*50320*/  F2FP.SATFINITE.E4M3.F32.PACK_AB_MERGE_C R4, RZ, R4, RZ ;  /* 0x00000004ff04723e */ /* 0x000fe400048070ff */
[----:B0-----:R-:W-:-:S05]  /*50330*/  @!P5 IADD3 R10, P6, R12, R10, RZ ;  /* 0x0000000a0c0ad210 */ /* 0x001fca0007fde0ff */
[----:B------:R-:W-:-:S05]  /*50340*/  @!P5 IMAD.X R11, R18, 0x1, R11, P6 ;  /* 0x00000001120bd824 */ /* 0x000fca00030e060b */
[----:B------:R2:W-:Y:S01]  /*50350*/  @!P5 STG.E.U8 desc[UR26][R10.64+0x89], R4 ;  /* 0x000089040a00d986 */ /* 0x0005e2000c10111a */
[----:B------:R-:W-:Y:S01]  /*50360*/  ISETP.LT.OR P1, PT, R28, 0xaa, !P0 ;  /* 0x000000aa1c00780c */ /* 0x000fe20004721670 */
[----:B------:R-:W-:Y:S02]  /*50370*/  IMAD.U32 R12, RZ, RZ, UR11 ;  /* 0x0000000bff0c7e24 */ /* 0x000fe4000f8e00ff */
[----:B------:R-:W-:Y:S01]  /*50380*/  IMAD.U32 R18, RZ, RZ, UR10 ;  /* 0x0000000aff127e24 */ /* 0x000fe2000f8e00ff */
[----:B------:R-:W-:Y:S01]  /*50390*/  LOP3.LUT P2, RZ, R5, 0x400000, RZ, 0xc0, !PT ;  /* 0x0040000005ff7812 */ /* 0x000fe2000784c0ff */
[----:B--2---:R-:W-:Y:S02]  /*503a0*/  FMUL R4, R2, UR19 ;  /* 0x0000001302047c20 */ /* 0x004fe40008400000 */
[----:B------:R-:W2:Y:S06]  /*503b0*/  LDL.LU R2, [R1+0x784] ;  /* 0x0007840001027983 */ /* 0x000eac0000300800 */
[----:B------:R-:W-:-:S02]  /*503c0*/  @!P1 IADD3 R12, P4, P6, R12, UR9, R24 ;  /* 0x000000090c0c9c10 */ /* 0x000fc4000fe9e018 */
[----:B------:R-:W-:Y:S01]  /*503d0*/  LOP3.LUT R5, R5, 0xfffffffd, RZ, 0xc0, !PT ;  /* 0xfffffffd05057812 */ /* 0x000fe200078ec0ff */
[----:B------:R-:W-:Y:S01]  /*503e0*/  IMAD.U32 R33, RZ, RZ, UR11 ;  /* 0x0000000bff217e24 */ /* 0x000fe2000f8e00ff */
[----:B------:R-:W-:Y:S01]  /*503f0*/  @!P1 IADD3.X R18, R18, UR8, R30, P4, P6 ;  /* 0x0000000812129c10 */ /* 0x000fe2000a7ec41e */
[----:B------:R-:W-:Y:S01]  /*50400*/  IMAD.U32 R34, RZ, RZ, UR10 ;  /* 0x0000000aff227e24 */ /* 0x000fe2000f8e00ff */
[----:B------:R-:W-:Y:S01]  /*50410*/  ISETP.LT.OR P4, PT, R28, 0xb1, !P0 ;  /* 0x000000b11c00780c */ /* 0x000fe20004781670 */
[----:B------:R-:W-:Y:S01]  /*50420*/  IMAD.U32 R35, RZ, RZ, UR11 ;  /* 0x0000000bff237e24 */ /* 0x000fe2000f8e00ff */
[----:B------:R-:W-:Y:S01]  /*50430*/  @P3 LOP3.LUT R5, R5, 0x2, RZ, 0xfc, !PT ;  /* 0x0000000205053812 */ /* 0x000fe200078efcff */
[----:B------:R-:W-:Y:S01]  /*50440*/  IMAD.U32 R36, RZ, RZ, UR10 ;  /* 0x0000000aff247e24 */ /* 0x000fe2000f8e00ff */
[----:B------:R-:W-:Y:S01]  /*50450*/  F2FP.SATFINITE.E4M3.F32.PACK_AB_MERGE_C R4, RZ, R4, RZ ;  /* 0x00000004ff04723e */ /* 0x000fe200048070ff */
[----:B------:R-:W-:Y:S01]  /*50460*/  IMAD.U32 R37, RZ, RZ, UR11 ;  /* 0x0000000bff257e24 */ /* 0x000fe2000f8e00ff */
[----:B------:R-:W-:Y:S01]  /*50470*/  LOP3.LUT R5, R5, 0xfffffffb, RZ, 0xc0, !PT ;  /* 0xfffffffb05057812 */ /* 0x000fe200078ec0ff */
[----:B------:R-:W4:Y:S03]  /*50480*/  LDL.LU R41, [R1+0x788] ;  /* 0x0007880001297983 */ /* 0x000f260000300800 */
[----:B------:R-:W-:-:S03]  /*50490*/  @P1 LOP3.LUT R5, R5, 0x4, RZ, 0xfc, !PT ;  /* 0x0000000405051812 */ /* 0x000fc600078efcff */
[----:B------:R-:W-:Y:S02]  /*504a0*/  @!P4 IADD3 R33, P5, P6, R33, UR9, R24 ;  /* 0x000000092121cc10 */ /* 0x000fe4000febe018 */
[----:B------:R-:W-:Y:S01]  /*504b0*/  LOP3.LUT R5, R5, 0xffffffdf, RZ, 0xc0, !PT ;  /* 0xffffffdf05057812 */ /* 0x000fe200078ec0ff */
[----:B------:R3:W-:Y:S01]  /*504c0*/  @!P2 STG.E.U8 desc[UR26][R124.64+0x90], R4 ;  /* 0x000090047c00a986 */ /* 0x0007e2000c10111a */
[----:B------:R-:W-:Y:S02]  /*504d0*/  @!P4 IADD3.X R34, R34, UR8, R30, P5, P6 ;  /* 0x000000082222cc10 */ /* 0x000fe4000afec41e */
[----:B------:R-:W-:Y:S02]  /*504e0*/  @P4 LOP3.LUT R5, R5, 0x20, RZ, 0xfc, !PT ;  /* 0x0000002005054812 */ /* 0x000fe400078efcff */
[----:B------:R-:W-:Y:S02]  /*504f0*/  LOP3.LUT P4, RZ, R7, 0x100000, RZ, 0xc0, !PT ;  /* 0x0010000007ff7812 */ /* 0x000fe4000788c0ff */
[----:B------:R-:W-:-:S02]  /*50500*/  ISETP.LT.OR P2, PT, R28, 0xb2, !P0 ;  /* 0x000000b21c00780c */ /* 0x000fc40004741670 */
[----:B------:R-:W-:Y:S02]  /*50510*/  LOP3.LUT P3, RZ, R6, 0x20000, RZ, 0xc0, !PT ;  /* 0x0002000006ff7812 */ /* 0x000fe4000786c0ff */
[----:B------:R-:W-:Y:S01]  /*50520*/  LOP3.LUT R5, R5, 0xffffffbf, RZ, 0xc0, !PT ;  /* 0xffffffbf05057812 */ /* 0x000fe200078ec0ff */
[----:B---3--:R-:W-:-:S06]  /*50530*/  FMUL R4, R3, UR19 ;  /* 0x0000001303047c20 */ /* 0x008fcc0008400000 */
[----:B------:R-:W0:Y:S02]  /*50540*/  @!P4 LDC.64 R10, c[0x0][0x5c0] ;  /* 0x00017000ff0acb82 */ /* 0x000e240000000a00 */
[----:B------:R-:W-:Y:S02]  /*50550*/  @!P2 IADD3 R35, P5, P6, R35, UR9, R24 ;  /* 0x000000092323ac10 */ /* 0x000fe4000febe018 */
[----:B------:R-:W-:Y:S02]  /*50560*/  @P2 LOP3.LUT R5, R5, 0x40, RZ, 0xfc, !PT ;  /* 0x0000004005052812 */ /* 0x000fe400078efcff */
[----:B------:R-:W-:Y:S02]  /*50570*/  @!P2 IADD3.X R36, R36, UR8, R30, P5, P6 ;  /* 0x000000082424ac10 */ /* 0x000fe4000afec41e */
[----:B------:R-:W-:Y:S02]  /*50580*/  ISETP.LT.OR P2, PT, R28, 0xb9, !P0 ;  /* 0x000000b91c00780c */ /* 0x000fe40004741670 */
[----:B------:R-:W-:-:S05]  /*50590*/  F2FP.SATFINITE.E4M3.F32.PACK_AB_MERGE_C R4, RZ, R4, RZ ;  /* 0x00000004ff04723e */ /* 0x000fca00048070ff */
[----:B------:R1:W-:Y:S01]  /*505a0*/  @!P3 STG.E.U8 desc[UR26][R42.64+0x91], R4 ;  /* 0x000091042a00b986 */ /* 0x0003e2000c10111a */
[----:B------:R-:W-:Y:S01]  /*505b0*/  ISETP.LT.OR P3, PT, R28, 0xba, !P0 ;  /* 0x000000ba1c00780c */ /* 0x000fe20004761670 */
[----:B------:R-:W-:Y:S01]  /*505c0*/  IMAD.U32 R38, RZ, RZ, UR10 ;  /* 0x0000000aff267e24 */ /* 0x000fe2000f8e00ff */
[----:B------:R-:W-:-:S03]  /*505d0*/  LOP3.LUT R5, R5, 0xffffff7f, RZ, 0xc0, !PT ;  /* 0xffffff7f05057812 */ /* 0x000fc600078ec0ff */
[----:B------:R-:W-:Y:S02]  /*505e0*/  @!P2 IADD3 R37, P5, P6, R37, UR9, R24 ;  /* 0x000000092525ac10 */ /* 0x000fe4000febe018 */
[----:B------:R-:W-:Y:S01]  /*505f0*/  @P2 LOP3.LUT R5, R5, 0x80, RZ, 0xfc, !PT ;  /* 0x0000008005052812 */ /* 0x000fe200078efcff */
[----:B-1----:R-:W-:Y:S01]  /*50600*/  IMAD.U32 R4, RZ, RZ, UR11 ;  /* 0x0000000bff047e24 */ /* 0x002fe2000f8e00ff */
[----:B------:R-:W-:Y:S02]  /*50610*/  @!P2 IADD3.X R38, R38, UR8, R30, P5, P6 ;  /* 0x000000082626ac10 */ /* 0x000fe4000afec41e */
[----:B0-----:R-:W-:Y:S02]  /*50620*/  @!P4 IADD3 R10, P2, R13, R10, RZ ;  /* 0x0000000a0d0ac210 */ /* 0x001fe40007f5e0ff */
[----:B------:R-:W-:Y:S01]  /*50630*/  @!P3 IADD3 R13, P5, P6, R4, UR9, R24 ;  /* 0x00000009040dbc10 */ /* 0x000fe2000febe018 */
[----:B--2---:R-:W-:Y:S02]  /*50640*/  FMUL R4, R2, UR19 ;  /* 0x0000001302047c20 */ /* 0x004fe40008400000 */
[----:B------:R-:W2:Y:S01]  /*50650*/  LDL.LU R2, [R1+0x78c] ;  /* 0x00078c0001027983 */ /* 0x000ea20000300800 */
[----:B------:R-:W-:Y:S01]  /*50660*/  IMAD.U32 R39, RZ, RZ, UR10 ;  /* 0x0000000aff277e24 */ /* 0x000fe2000f8e00ff */
[----:B------:R-:W-:Y:S01]  /*50670*/  LOP3.LUT R5, R5, 0xfffffeff, RZ, 0xc0, !PT ;  /* 0xfffffeff05057812 */ /* 0x000fe200078ec0ff */
[----:B------:R-:W-:Y:S01]  /*50680*/  @!P4 IMAD.X R11, R19, 0x1, R11, P2 ;  /* 0x00000001130bc824 */ /* 0x000fe200010e060b */
[----:B------:R-:W-:Y:S01]  /*50690*/  F2FP.SATFINITE.E4M3.F32.PACK_AB_MERGE_C R4, RZ, R4, RZ ;  /* 0x00000004ff04723e */ /* 0x000fe200048070ff */
[----:B------:R-:W-:Y:S01]  /*506a0*/  IMAD.U32 R40, RZ, RZ, UR10 ;  /* 0x0000000aff287e24 */ /* 0x000fe2000f8e00ff */
[----:B------:R-:W-:Y:S01]  /*506b0*/  @P3 LOP3.LUT R5, R5, 0x100, RZ, 0xfc, !PT ;  /* 0x0000010005053812 */ /* 0x000fe200078efcff */
[----:B------:R-:W3:Y:S01]  /*506c0*/  LDL.LU R3, [R1+0x790] ;  /* 0x0007900001037983 */ /* 0x000ee20000300800 */
[----:B------:R-:W-:-:S02]  /*506d0*/  @!P3 IADD3.X R39, R39, UR8, R30, P5, P6 ;  /* 0x000000082727bc10 */ /* 0x000fc4000afec41e */
[----:B------:R-:W-:Y:S01]  /*506e0*/  LOP3.LUT P3, RZ, R7, 0x80000, RZ, 0xc0, !PT ;  /* 0x0008000007ff7812 */ /* 0x000fe2000786c0ff */
[----:B------:R0:W-:Y:S01]  /*506f0*/  @!P4 STG.E.U8 desc[UR26][R10.64+0x90], R4 ;  /* 0x000090040a00c986 */ /* 0x0001e2000c10111a */
[----:B------:R-:W-:-:S11]  /*50700*/  ISETP.LT.OR P2, PT, R28, 0xc1, !P0 ;  /* 0x000000c11c00780c */ /* 0x000fd60004741670 */
[----:B0-----:R-:W0:Y:S01]  /*50710*/  @!P3 LDC.64 R10, c[0x0][0x5c0] ;  /* 0x00017000ff0abb82 */ /* 0x001e220000000a00 */
[----:B------:R-:W-:-:S05]  /*50720*/  IMAD.U32 R19, RZ, RZ, UR11 ;  /* 0x0000000bff137e24 */ /* 0x000fca000f8e00ff */
[----:B------:R-:W-:Y:S01]  /*50730*/  @!P2 IADD3 R19, P4, P5, R19, UR9, R24 ;  /* 0x000000091313ac10 */ /* 0x000fe2000fd9e018 */
[----:B----4-:R-:W-:-:S03]  /*50740*/  FMUL R4, R41, UR19 ;  /* 0x0000001329047c20 */ /* 0x010fc60008400000 */
[----:B------:R-:W-:Y:S02]  /*50750*/  @!P2 IADD3.X R40, R40, UR8, R30, P4, P5 ;  /* 0x000000082828ac10 */ /* 0x000fe4000a7ea41e */
[----:B------:R-:W-:Y:S02]  /*50760*/  F2FP.SATFINITE.E4M3.F32.PACK_AB_MERGE_C R4, RZ, R4, RZ ;  /* 0x00000004ff04723e */ /* 0x000fe400048070ff */
[----:B0-----:R-:W-:-:S05]  /*50770*/  @!P3 IADD3 R10, P4, R14, R10, RZ ;  /* 0x0000000a0e0ab210 */ /* 0x001fca0007f9e0ff */
[----:B------:R-:W-:-:S05]  /*50780*/  @!P3 IMAD.X R11, R15, 0x1, R11, P4 ;  /* 0x000000010f0bb824 */ /* 0x000fca00020e060b */
[----:B------:R2:W-:Y:S01]  /*50790*/  @!P3 STG.E.U8 desc[UR26][R10.64+0x91], R4 ;  /* 0x000091040a00b986 */ /* 0x0005e2000c10111a */
[----:B------:R-:W-:-:S04]  /*507a0*/  LOP3.LUT R5, R5, 0xfffffdff, RZ, 0xc0, !PT ;  /* 0xfffffdff05057812 */ /* 0x000fc800078ec0ff */
[----:B------:R-:W-:Y:S02]  /*507b0*/  @P2 LOP3.LUT R5, R5, 0x200, RZ, 0xfc, !PT ;  /* 0x0000020005052812 */ /* 0x000fe400078efcff */
[----:B------:R-:W-:Y:S01]  /*507c0*/  ISETP.LT.OR P2, PT, R28, 0xc2, !P0 ;  /* 0x000000c21c00780c */ /* 0x000fe20004741670 */
[----:B------:R-:W-:Y:S02]  /*507d0*/  IMAD.U32 R14, RZ, RZ, UR11 ;  /* 0x0000000bff0e7e24 */ /* 0x000fe4000f8e00ff */
[----:B------:R-:W-:Y:S02]  /*507e0*/  IMAD.U32 R15, RZ, RZ, UR10 ;  /* 0x0000000aff0f7e24 */ /* 0x000fe4000f8e00ff */
[----:B--2---:R-:W-:Y:S02]  /*507f0*/  FMUL R4, R2, UR19 ;  /* 0x0000001302047c20 */ /* 0x004fe40008400000 */
[----:B------:R-:W2:Y:S06]  /*50800*/  LDL.LU R2, [R1+0x794] ;  /* 0x0007940001027983 */ /* 0x000eac0000300800 */
[----:B------:R-:W-:-:S02]  /*50810*/  @!P2 IADD3 R14, P4, P5, R14, UR9, R24 ;  /* 0x000000090e0eac10 */ /* 0x000fc4000fd9e018 */
[----:B------:R-:W-:Y:S01]  /*50820*/  LOP3.LUT R5, R5, 0xfffffbff, RZ, 0xc0, !PT ;  /* 0xfffffbff05057812 */ /* 0x000fe200078ec0ff */
[----:B------:R-:W-:Y:S01]  /*50830*/  IMAD.U32 R41, RZ, RZ, UR11 ;  /* 0x0000000bff297e24 */ /* 0x000fe2000f8e00ff */
[----:B------:R-:W-:Y:S01]  /*50840*/  @!P2 IADD3.X R15, R15, UR8, R30, P4, P5 ;  /* 0x000000080f0fac10 */ /* 0x000fe2000a7ea41e */
[----:B------:R-:W-:Y:S01]  /*50850*/  IMAD.U32 R42, RZ, RZ, UR10 ;  /* 0x0000000aff2a7e24 */ /* 0x000fe2000f8e00ff */
[----:B------:R-:W-:Y:S01]  /*50860*/  LOP3.LUT P5, RZ, R6, 0x40000, RZ, 0xc0, !PT ;  /* 0x0004000006ff7812 */ /* 0x000fe200078ac0ff */
[----:B------:R-:W-:Y:S01]  /*50870*/  IMAD.U32 R43, RZ, RZ, UR11 ;  /* 0x0000000bff2b7e24 */ /* 0x000fe2000f8e00ff */
[----:B------:R-:W-:Y:S01]  /*50880*/  @P2 LOP3.LUT R5, R5, 0x400, RZ, 0xfc, !PT ;  /* 0x0000040005052812 */ /* 0x000fe200078efcff */
[----:B------:R-:W-:Y:S01]  /*50890*/  IMAD.U32 R44, RZ, RZ, UR10 ;  /* 0x0000000aff2c7e24 */ /* 0x000fe2000f8e00ff */
[----:B------:R-:W-:Y:S01]  /*508a0*/  ISETP.LT.OR P2, PT, R28, 0xc9, !P0 ;  /* 0x000000c91c00780c */ /* 0x000fe20004741670 */
[----:B------:R-:W-:Y:S01]  /*508b0*/  IMAD.U32 R45, RZ, RZ, UR11 ;  /* 0x0000000bff2d7e24 */ /* 0x000fe2000f8e00ff */
[----:B------:R-:W-:Y:S01]  /*508c0*/  F2FP.SATFINITE.E4M3.F32.PACK_AB_MERGE_C R4, RZ, R4, RZ ;  /* 0x00000004ff04723e */ /* 0x000fe200048070ff */
[----:B------:R-:W-:Y:S01]  /*508d0*/  IMAD.U32 R46, RZ, RZ, UR10 ;  /* 0x0000000aff2e7e24 */ /* 0x000fe2000f8e00ff */
[----:B------:R-:W-:Y:S01]  /*508e0*/  LOP3.LUT P6, RZ, R6, 0x80000, RZ, 0xc0, !PT ;  /* 0x0008000006ff7812 */ /* 0x000fe200078cc0ff */
[----:B------:R-:W4:Y:S04]  /*508f0*/  LDL.LU R49, [R1+0x798] ;  /* 0x0007980001317983 */ /* 0x000f280000300800 */
[----:B------:R3:W-:Y:S01]  /*50900*/  @!P5 STG.E.U8 desc[UR26][R130.64+0x98], R4 ;  /* 0x000098048200d986 */ /* 0x0007e2000c10111a */
[----:B------:R-:W-:-:S02]  /*50910*/  ISETP.LT.OR P5, PT, R28, 0xca, !P0 ;  /* 0x000000ca1c00780c */ /* 0x000fc400047a1670 */
[----:B------:R-:W-:Y:S02]  /*50920*/  LOP3.LUT R5, R5, 0xfffff7ff, RZ, 0xc0, !PT ;  /* 0xfffff7ff05057812 */ /* 0x000fe400078ec0ff */
[----:B------:R-:W-:Y:S02]  /*50930*/  @!P2 IADD3 R41, P3, P4, R41, UR9, R24 ;  /* 0x000000092929ac10 */ /* 0x000fe4000fc7e018 */
[----:B------:R-:W-:Y:S02]  /*50940*/  @P2 LOP3.LUT R5, R5, 0x800, RZ, 0xfc, !PT ;  /* 0x0000080005052812 */ /* 0x000fe400078efcff */
[----:B------:R-:W-:Y:S02]  /*50950*/  @!P2 IADD3.X R42, R42, UR8, R30, P3, P4 ;  /* 0x000000082a2aac10 */ /* 0x000fe40009fe841e */
[----:B------:R-:W-:Y:S02]  /*50960*/  LOP3.LUT P2, RZ, R7, 0x40000, RZ, 0xc0, !PT ;  /* 0x0004000007ff7812 */ /* 0x000fe4000784c0ff */
[----:B------:R-:W-:-:S02]  /*50970*/  LOP3.LUT R5, R5, 0xfffffffe, RZ, 0xc0, !PT ;  /* 0xfffffffe05057812 */ /* 0x000fc400078ec0ff */
[----:B------:R-:W-:Y:S02]  /*50980*/  @!P5 IADD3 R43, P3, P4, R43, UR9, R24 ;  /* 0x000000092b2bdc10 */ /* 0x000fe4000fc7e018 */
[----:B------:R-:W-:Y:S02]  /*50990*/  @P5 LOP3.LUT R5, R5, 0x1, RZ, 0xfc, !PT ;  /* 0x0000000105055812 */ /* 0x000fe400078efcff */
[----:B------:R-:W-:Y:S02]  /*509a0*/  @!P5 IADD3.X R44, R44, UR8, R30, P3, P4 ;  /* 0x000000082c2cdc10 */ /* 0x000fe40009fe841e */
[----:B------:R-:W-:-:S03]  /*509b0*/  ISETP.LT.OR P5, PT, R28, 0xd1, !P0 ;  /* 0x000000d11c00780c */ /* 0x000fc600047a1670 */
[----:B------:R-:W0:Y:S01]  /*509c0*/  @!P2 LDC.64 R10, c[0x0][0x5c0] ;  /* 0x00017000ff0aab82 */ /* 0x000e220000000a00 */
[----:B---3--:R-:W-:-:S09]  /*509d0*/  FMUL R4, R3, UR19 ;  /* 0x0000001303047c20 */ /* 0x008fd20008400000 */
[----:B------:R-:W-:-:S04]  /*509e0*/  @!P5 IADD3 R45, P3, P4, R45, UR9, R24 ;  /* 0x000000092d2ddc10 */ /* 0x000fc8000fc7e018 */
[----:B------:R-:W-:Y:S02]  /*509f0*/  @!P5 IADD3.X R46, R46, UR8, R30, P3, P4 ;  /* 0x000000082e2edc10 */ /* 0x000fe40009fe841e */
[----:B------:R-:W-:Y:S02]  /*50a00*/  ISETP.LT.OR P3, PT, R28, 0xd2, !P0 ;  /* 0x000000d21c00780c */ /* 0x000fe40004761670 */
[----:B------:R-:W-:Y:S02]  /*50a10*/  F2FP.SATFINITE.E4M3.F32.PACK_AB_MERGE_C R4, RZ, R4, RZ ;  /* 0x00000004ff04723e */ /* 0x000fe400048070ff */
[----:B------:R-:W-:-:S03]  /*50a20*/  LOP3.LUT R5, R5, 0xffffefff, RZ, 0xc0, !PT ;  /* 0xffffefff05057812 */ /* 0x000fc600078ec0ff */
[----:B------:R1:W-:Y:S01]  /*50a30*/  @!P6 STG.E.U8 desc[UR26][R142.64+0x99], R4 ;  /* 0x000099048e00e986 */ /* 0x0003e2000c10111a */
[----:B------:R-:W-:Y:S02]  /*50a40*/  @P5 LOP3.LUT R5, R5, 0x1000, RZ, 0xfc, !PT ;  /* 0x0000100005055812 */ /* 0x000fe400078efcff */
[----:B0-----:R-:W-:Y:S01]  /*50a50*/  @!P2 IADD3 R10, P4, R20, R10, RZ ;  /* 0x0000000a140aa210 */ /* 0x001fe20007f9e0ff */
[----:B-1----:R-:W-:-:S05]  /*50a60*/  IMAD.U32 R4, RZ, RZ, UR11 ;  /* 0x0000000bff047e24 */ /* 0x002fca000f8e00ff */
[----:B------:R-:W-:Y:S01]  /*50a70*/  @!P3 IADD3 R20, P5, P6, R4, UR9, R24 ;  /* 0x000000090414bc10 */ /* 0x000fe2000febe018 */
[----:B--2---:R-:W-:Y:S02]  /*50a80*/  FMUL R4, R2, UR19 ;  /* 0x0000001302047c20 */ /* 0x004fe40008400000 */
[----:B------:R-:W2:Y:S01]  /*50a90*/  LDL.LU R2, [R1+0x79c] ;  /* 0x00079c0001027983 */ /* 0x000ea20000300800 */
[----:B------:R-:W-:-:S03]  /*50aa0*/  LOP3.LUT P1, RZ, R7, 0x200000, RZ, 0xc0, !PT ;  /* 0x0020000007ff7812 */ /* 0x000fc6000782c0ff */
[----:B------:R-:W3:Y:S01]  /*50ab0*/  LDL.LU R3, [R1+0x7a0] ;  /* 0x0007a00001037983 */ /* 0x000ee20000300800 */
[----:B------:R-:W-:Y:S01]  /*50ac0*/  @!P2 IMAD.X R11, R21, 0x1, R11, P4 ;  /* 0x00000001150ba824 */ /* 0x000fe200020e060b */
[----:B------:R-:W-:-:S05]  /*50ad0*/  F2FP.SATFINITE.E4M3.F32.PACK_AB_MERGE_C R4, RZ, R4, RZ ;  /* 0x00000004ff04723e */ /* 0x000fca00048070ff */
[----:B------:R0:W-:Y:S01]  /*50ae0*/  @!P2 STG.E.U8 desc[UR26][R10.64+0x98], R4 ;  /* 0x000098040a00a986 */ /* 0x0001e2000c10111a */
[----:B------:R-:W-:Y:S02]  /*50af0*/  ISETP.LT.OR P4, PT, R28, 0xd9, !P0 ;  /* 0x000000d91c00780c */ /* 0x000fe40004781670 */
[----:B0-----:R-:W0:Y:S01]  /*50b00*/  @!P1 LDC.64 R10, c[0x0][0x5c0] ;  /* 0x00017000ff0a9b82 */ /* 0x001e220000000a00 */
[----:B------:R-:W-:Y:S02]  /*50b10*/  IMAD.U32 R47, RZ, RZ, UR10 ;  /* 0x0000000aff2f7e24 */ /* 0x000fe4000f8e00ff */
[----:B------:R-:W-:Y:S02]  /*50b20*/  IMAD.U32 R21, RZ, RZ, UR11 ;  /* 0x0000000bff157e24 */ /* 0x000fe4000f8e00ff */
[----:B------:R-:W-:Y:S01]  /*50b30*/  IMAD.U32 R48, RZ, RZ, UR10 ;  /* 0x0000000aff307e24 */ /* 0x000fe2000f8e00ff */
[----:B------:R-:W-:-:S05]  /*50b40*/  @!P3 IADD3.X R47, R47, UR8, R30, P5, P6 ;  /* 0x000000082f2fbc10 */ /* 0x000fca000afec41e */
        /* <DEDUP_REMOVED lines=8> */
[----:B------:R-:W-:-:S04]  /*50bd0*/  @P3 LOP3.LUT R7, R7, 0x400, RZ, 0xfc, !PT ;  /* 0x0000040007073812 */ /* 0x000fc800078efcff */
[----:B------:R-:W-:Y:S01]  /*50be0*/  LOP3.LUT R7, R7, 0xfffffdff, RZ, 0xc0, !PT ;  /* 0xfffffdff07077812 */ /* 0x000fe200078ec0ff */
[----:B--2---:R-:W-:Y:S02]  /*50bf0*/  FMUL R4, R2, UR19 ;  /* 0x0000001302047c20 */ /* 0x004fe40008400000 */
[----:B------:R-:W2:Y:S01]  /*50c00*/  LDL.LU R2, [R1+0x7a4] ;  /* 0x0007a40001027983 */ /* 0x000ea20000300800 */
[----:B------:R-:W-:Y:S02]  /*50c10*/  @P4 LOP3.LUT R7, R7, 0x200, RZ, 0xfc, !PT ;  /* 0x0000020007074812 */ /* 0x000fe400078efcff */
[----:B------:R-:W-:Y:S01]  /*50c20*/  LOP3.LUT P4, RZ, R5, 0x1000000, RZ, 0xc0, !PT ;  /* 0x0100000005ff7812 */ /* 0x000fe2000788c0ff */
[----:B------:R-:W-:Y:S01]  /*50c30*/  IMAD.U32 R22, RZ, RZ, UR11 ;  /* 0x0000000bff167e24 */ /* 0x000fe2000f8e00ff */
[----:B------:R-:W-:Y:S01]  /*50c40*/  ISETP.LT.OR P2, PT, R28, 0xda, !P0 ;  /* 0x000000da1c00780c */ /* 0x000fe20004741670 */
[----:B------:R-:W-:Y:S01]  /*50c50*/  IMAD.U32 R23, RZ, RZ, UR10 ;  /* 0x0000000aff177e24 */ /* 0x000fe2000f8e00ff */
[----:B------:R-:W-:Y:S01]  /*50c60*/  F2FP.SATFINITE.E4M3.F32.PACK_AB_MERGE_C R4, RZ, R4, RZ ;  /* 0x00000004ff04723e */ /* 0x000fe200048070ff */
[----:B------:R-:W-:Y:S01]  /*50c70*/  IMAD.U32 R49, RZ, RZ, UR11 ;  /* 0x0000000bff317e24 */ /* 0x000fe2000f8e00ff */
[----:B------:R-:W-:Y:S01]  /*50c80*/  LOP3.LUT P3, RZ, R6, 0x100000, RZ, 0xc0, !PT ;  /* 0x0010000006ff7812 */ /* 0x000fe2000786c0ff */
[----:B------:R-:W-:Y:S01]  /*50c90*/  IMAD.U32 R50, RZ, RZ, UR10 ;  /* 0x0000000aff327e24 */ /* 0x000fe2000f8e00ff */
[----:B------:R-:W4:Y:S05]  /*50ca0*/  LDL.LU R190, [R1+0x7a8] ;  /* 0x0007a80001be7983 */ /* 0x000f2a0000300800 */
[----:B------:R3:W-:Y:S02]  /*50cb0*/  @!P4 STG.E.U8 desc[UR26][R186.64+0xa0], R4 ;  /* 0x0000a004ba00c986 */ /* 0x0007e4000c10111a */
[----:B------:R-:W-:-:S02]  /*50cc0*/  @!P2 IADD3 R22, P5, P6, R22, UR9, R24 ;  /* 0x000000091616ac10 */ /* 0x000fc4000febe018 */
[----:B------:R-:W-:Y:S02]  /*50cd0*/  LOP3.LUT R7, R7, 0xfffff7ff, RZ, 0xc0, !PT ;  /* 0xfffff7ff07077812 */ /* 0x000fe400078ec0ff */
[----:B------:R-:W-:Y:S01]  /*50ce0*/  @!P2 IADD3.X R23, R23, UR8, R30, P5, P6 ;  /* 0x000000081717ac10 */ /* 0x000fe2000afec41e */
[----:B---3--:R-:W-:Y:S01]  /*50cf0*/  FMUL R4, R3, UR19 ;  /* 0x0000001303047c20 */ /* 0x008fe20008400000 */
[----:B------:R-:W-:-:S04]  /*50d00*/  ISETP.LT.OR P6, PT, R28, 0xe1, !P0 ;  /* 0x000000e11c00780c */ /* 0x000fc800047c1670 */
[----:B------:R-:W-:Y:S02]  /*50d10*/  F2FP.SATFINITE.E4M3.F32.PACK_AB_MERGE_C R4, RZ, R4, RZ ;  /* 0x00000004ff04723e */ /* 0x000fe400048070ff */
[----:B------:R-:W-:-:S03]  /*50d20*/  @P2 LOP3.LUT R7, R7, 0x800, RZ, 0xfc, !PT ;  /* 0x0000080007072812 */ /* 0x000fc600078efcff */
[----:B------:R0:W-:Y:S01]  /*50d30*/  @!P3 STG.E.U8 desc[UR26][R184.64+0xa1], R4 ;  /* 0x0000a104b800b986 */ /* 0x0001e2000c10111a */
[C---:B------:R-:W-:Y:S02]  /*50d40*/  ISETP.LT.OR P3, PT, R28.reuse, 0xa1, !P0 ;  /* 0x000000a11c00780c */ /* 0x040fe40004761670 */
[----:B------:R-:W-:Y:S02]  /*50d50*/  ISETP.LT.OR P2, PT, R28, 0xe2, !P0 ;  /* 0x000000e21c00780c */ /* 0x000fe40004741670 */
[----:B------:R-:W-:Y:S01]  /*50d60*/  LOP3.LUT R5, R5, 0xffffdfff, RZ, 0xc0, !PT ;  /* 0xffffdfff05057812 */ /* 0x000fe200078ec0ff */
[----:B------:R-:W-:Y:S01]  /*50d70*/  IMAD.U32 R51, RZ, RZ, UR11 ;  /* 0x0000000bff337e24 */ /* 0x000fe2000f8e00ff */
[----:B------:R-:W-:Y:S02]  /*50d80*/  @!P6 IADD3 R49, P1, P5, R49, UR9, R24 ;  /* 0x000000093131ec10 */ /* 0x000fe4000fd3e018 */
[----:B------:R-:W-:Y:S01]  /*50d90*/  @P6 LOP3.LUT R5, R5, 0x2000, RZ, 0xfc, !PT ;  /* 0x0000200005056812 */ /* 0x000fe200078efcff */
[----:B------:R-:W-:Y:S01]  /*50da0*/  IMAD.U32 R52, RZ, RZ, UR10 ;  /* 0x0000000aff347e24 */ /* 0x000fe2000f8e00ff */
[----:B------:R-:W-:-:S02]  /*50db0*/  @!P6 IADD3.X R50, R50, UR8, R30, P1, P5 ;  /* 0x000000083232ec10 */ /* 0x000fc40008fea41e */
[----:B------:R-:W-:Y:S01]  /*50dc0*/  LOP3.LUT R5, R5, 0xffffbfff, RZ, 0xc0, !PT ;  /* 0xffffbfff05057812 */ /* 0x000fe200078ec0ff */
[----:B------:R-:W1:Y:S02]  /*50dd0*/  @!P3 LDC.64 R10, c[0x0][0x5c0] ;  /* 0x00017000ff0abb82 */ /* 0x000e640000000a00 */
[----:B------:R-:W-:Y:S02]  /*50de0*/  @!P2 IADD3 R51, P1, P5, R51, UR9, R24 ;  /* 0x000000093333ac10 */ /* 0x000fe4000fd3e018 */
[----:B------:R-:W-:Y:S02]  /*50df0*/  @P2 LOP3.LUT R5, R5, 0x4000, RZ, 0xfc, !PT ;  /* 0x0000400005052812 */ /* 0x000fe400078efcff */
[----:B------:R-:W-:Y:S02]  /*50e00*/  @!P2 IADD3.X R52, R52, UR8, R30, P1, P5 ;  /* 0x000000083434ac10 */ /* 0x000fe40008fea41e */
[C---:B------:R-:W-:Y:S02]  /*50e10*/  ISETP.LT.OR P2, PT, R28.reuse, 0xe9, !P0 ;  /* 0x000000e91c00780c */ /* 0x040fe40004741670 */
[----:B------:R-:W-:Y:S01]  /*50e20*/  ISETP.LT.OR P4, PT, R28, 0xea, !P0 ;  /* 0x000000ea1c00780c */ /* 0x000fe20004781670 */
[----:B------:R-:W-:-:S02]  /*50e30*/  IMAD.U32 R53, RZ, RZ, UR11 ;  /* 0x0000000bff357e24 */ /* 0x000fc4000f8e00ff */
[----:B------:R-:W-:Y:S02]  /*50e40*/  IMAD.U32 R56, RZ, RZ, UR10 ;  /* 0x0000000aff387e24 */ /* 0x000fe4000f8e00ff */
[----:B0-----:R-:W-:-:S06]  /*50e50*/  IMAD.U32 R4, RZ, RZ, UR11 ;  /* 0x0000000bff047e24 */ /* 0x001fcc000f8e00ff */
[----:B------:R-:W-:-:S04]  /*50e60*/  @!P2 IADD3 R53, P1, P5, R53, UR9, R24 ;  /* 0x000000093535ac10 */ /* 0x000fc8000fd3e018 */
[----:B------:R-:W-:Y:S02]  /*50e70*/  @!P2 IADD3.X R56, R56, UR8, R30, P1, P5 ;  /* 0x000000083838ac10 */ /* 0x000fe40008fea41e */
[----:B-1----:R-:W-:Y:S02]  /*50e80*/  @!P3 IADD3 R10, P1, R26, R10, RZ ;  /* 0x0000000a1a0ab210 */ /* 0x002fe40007f3e0ff */
[----:B------:R-:W-:Y:S01]  /*50e90*/  @!P4 IADD3 R26, P5, P6, R4, UR9, R24 ;  /* 0x00000009041acc10 */ /* 0x000fe2000febe018 */
[----:B--2---:R-:W-:Y:S02]  /*50ea0*/  FMUL R4, R2, UR19 ;  /* 0x0000001302047c20 */ /* 0x004fe40008400000 */
[----:B------:R-:W2:Y:S01]  /*50eb0*/  LDL.LU R2, [R1+0x7ac] ;  /* 0x0007ac0001027983 */ /* 0x000ea20000300800 */
[----:B------:R-:W-:Y:S01]  /*50ec0*/  IMAD.U32 R57, RZ, RZ, UR10 ;  /* 0x0000000aff397e24 */ /* 0x000fe2000f8e00ff */
[----:B------:R-:W-:Y:S01]  /*50ed0*/  LOP3.LUT R6, R6, 0xfffffeff, RZ, 0xc0, !PT ;  /* 0xfffffeff06067812 */ /* 0x000fe200078ec0ff */
[----:B------:R-:W-:Y:S01]  /*50ee0*/  @!P3 IMAD.X R11, R27, 0x1, R11, P1 ;  /* 0x000000011b0bb824 */ /* 0x000fe200008e060b */
[----:B------:R-:W3:Y:S02]  /*50ef0*/  LDL.LU.64 R220, [R1+0x40] ;  /* 0x0000400001dc7983 */ /* 0x000ee40000300a00 */
[----:B------:R-:W-:-:S02]  /*50f00*/  @!P4 IADD3.X R57, R57, UR8, R30, P5, P6 ;  /* 0x000000083939cc10 */ /* 0x000fc4000afec41e */
[----:B------:R-:W-:Y:S01]  /*50f10*/  ISETP.LT.OR P6, PT, R28, 0xa2, !P0 ;  /* 0x000000a21c00780c */ /* 0x000fe200047c1670 */
[----:B------:R-:W3:Y:S01]  /*50f20*/  LDL.LU R3, [R1+0x7b0] ;  /* 0x0007b00001037983 */ /* 0x000ee20000300800 */
[----:B------:R-:W-:Y:S02]  /*50f30*/  @P2 LOP3.LUT R6, R6, 0x100, RZ, 0xfc, !PT ;  /* 0x0000010006062812 */ /* 0x000fe400078efcff */
[----:B------:R-:W-:Y:S02]  /*50f40*/  LOP3.LUT P2, RZ, R5, 0x2000000, RZ, 0xc0, !PT ;  /* 0x0200000005ff7812 */ /* 0x000fe4000784c0ff */
[----:B------:R-:W-:Y:S02]  /*50f50*/  F2FP.SATFINITE.E4M3.F32.PACK_AB_MERGE_C R4, RZ, R4, RZ ;  /* 0x00000004ff04723e */ /* 0x000fe400048070ff */
[----:B------:R-:W-:-:S03]  /*50f60*/  LOP3.LUT R7, R7, 0xfffdffff, RZ, 0xc0, !PT ;  /* 0xfffdffff07077812 */ /* 0x000fc600078ec0ff */
[----:B------:R0:W-:Y:S06]  /*50f70*/  @!P3 STG.E.U8 desc[UR26][R10.64+0xa0], R4 ;  /* 0x0000a0040a00b986 */ /* 0x0001ec000c10111a */
[----:B------:R-:W-:Y:S01]  /*50f80*/  @P2 LOP3.LUT R7, R7, 0x20000, RZ, 0xfc, !PT ;  /* 0x0002000007072812 */ /* 0x000fe200078efcff */
[----:B0-----:R-:W0:Y:S01]  /*50f90*/  @!P6 LDC.64 R10, c[0x0][0x5c0] ;  /* 0x00017000ff0aeb82 */ /* 0x001e220000000a00 */
[----:B------:R-:W-:Y:S01]  /*50fa0*/  ISETP.LT.OR P2, PT, R28, 0xf1, !P0 ;  /* 0x000000f11c00780c */ /* 0x000fe20004741670 */
[----:B------:R-:W-:Y:S02]  /*50fb0*/  IMAD.U32 R27, RZ, RZ, UR11 ;  /* 0x0000000bff1b7e24 */ /* 0x000fe4000f8e00ff */
[----:B------:R-:W-:-:S02]  /*50fc0*/  IMAD.U32 R60, RZ, RZ, UR10 ;  /* 0x0000000aff3c7e24 */ /* 0x000fc4000f8e00ff */
[----:B----4-:R-:W-:Y:S02]  /*50fd0*/  FMUL R4, R190, UR19 ;  /* 0x00000013be047c20 */ /* 0x010fe40008400000 */
[----:B------:R-:W4:Y:S06]  /*50fe0*/  LDL.LU.64 R190, [R1+0x50] ;  /* 0x0000500001be7983 */ /* 0x000f2c0000300a00 */
[----:B------:R-:W-:-:S04]  /*50ff0*/  @!P2 IADD3 R27, P1, P5, R27, UR9, R24 ;  /* 0x000000091b1bac10 */ /* 0x000fc8000fd3e018 */
[----:B------:R-:W-:Y:S02]  /*51000*/  @!P2 IADD3.X R60, R60, UR8, R30, P1, P5 ;  /* 0x000000083c3cac10 */ /* 0x000fe40008fea41e */
[----:B0-----:R-:W-:Y:S02]  /*51010*/  @!P6 IADD3 R10, P1, R16, R10, RZ ;  /* 0x0000000a100ae210 */ /* 0x001fe40007f3e0ff */
[----:B------:R-:W-:-:S03]  /*51020*/  F2FP.SATFINITE.E4M3.F32.PACK_AB_MERGE_C R4, RZ, R4, RZ ;  /* 0x00000004ff04723e */ /* 0x000fc600048070ff */
        /* <DEDUP_REMOVED lines=8> */
[----:B------:R-:W-:Y:S01]  /*510b0*/  ISETP.LT.OR P2, PT, R28, 0xf2, !P0 ;  /* 0x000000f21c00780c */ /* 0x000fe20004741670 */
[----:B------:R-:W-:Y:S01]  /*510c0*/  IMAD.U32 R16, RZ, RZ, UR11 ;  /* 0x0000000bff107e24 */ /* 0x000fe2000f8e00ff */
[C---:B------:R-:W-:Y:S01]  /*510d0*/  LOP3.LUT P4, RZ, R6.reuse, 0x200000, RZ, 0xc0, !PT ;  /* 0x0020000006ff7812 */ /* 0x040fe2000788c0ff */
[----:B------:R-:W-:Y:S01]  /*510e0*/  IMAD.U32 R31, RZ, RZ, UR10 ;  /* 0x0000000aff1f7e24 */ /* 0x000fe2000f8e00ff */
[----:B------:R-:W-:Y:S01]  /*510f0*/  LOP3.LUT R6, R6, 0xffbfffff, RZ, 0xc0, !PT ;  /* 0xffbfffff06067812 */ /* 0x000fe200078ec0ff */
[----:B------:R-:W-:Y:S01]  /*51100*/  IMAD.U32 R61, RZ, RZ, UR11 ;  /* 0x0000000bff3d7e24 */ /* 0x000fe2000f8e00ff */
[----:B------:R-:W-:Y:S01]  /*51110*/  F2FP.SATFINITE.E4M3.F32.PACK_AB_MERGE_C R4, RZ, R4, RZ ;  /* 0x00000004ff04723e */ /* 0x000fe200048070ff */
[----:B------:R-:W-:Y:S01]  /*51120*/  IMAD.U32 R69, RZ, RZ, UR10 ;  /* 0x0000000aff457e24 */ /* 0x000fe2000f8e00ff */
[----:B------:R-:W-:Y:S01]  /*51130*/  ISETP.LT.OR P6, PT, R28, 0xf9, !P0 ;  /* 0x000000f91c00780c */ /* 0x000fe200047c1670 */
[----:B------:R-:W-:Y:S01]  /*51140*/  IMAD.U32 R68, RZ, RZ, UR11 ;  /* 0x0000000bff447e24 */ /* 0x000fe2000f8e00ff */
[----:B------:R-:W-:Y:S01]  /*51150*/  LOP3.LUT P3, RZ, R5, 0x2, RZ, 0xc0, !PT ;  /* 0x0000000205ff7812 */ /* 0x000fe2000786c0ff */
[----:B------:R-:W-:Y:S01]  /*51160*/  IMAD.U32 R106, RZ, RZ, UR10 ;  /* 0x0000000aff6a7e24 */ /* 0x000fe2000f8e00ff */
[----:B------:R-:W-:Y:S01]  /*51170*/  LOP3.LUT R8, R8, 0xfffffffe, RZ, 0xc0, !PT ;  /* 0xfffffffe08087812 */ /* 0x000fe200078ec0ff */
[----:B------:R-:W-:Y:S01]  /*51180*/  IMAD.U32 R107, RZ, RZ, UR11 ;  /* 0x0000000bff6b7e24 */ /* 0x000fe2000f8e00ff */
[----:B------:R-:W-:Y:S01]  /*51190*/  @!P2 IADD3 R16, P1, P5, R16, UR9, R24 ;  /* 0x000000091010ac10 */ /* 0x000fe2000fd3e018 */
[----:B------:R-:W2:Y:S01]  /*511a0*/  LDL.LU R173, [R1+0x7b8] ;  /* 0x0007b80001ad7983 */ /* 0x000ea20000300800 */
[----:B------:R-:W-:-:S02]  /*511b0*/  @P2 LOP3.LUT R6, R6, 0x400000, RZ, 0xfc, !PT ;  /* 0x0040000006062812 */ /* 0x000fc400078efcff */
[----:B------:R-:W-:Y:S02]  /*511c0*/  @!P2 IADD3.X R31, R31, UR8, R30, P1, P5 ;  /* 0x000000081f1fac10 */ /* 0x000fe40008fea41e */
[----:B------:R-:W-:Y:S02]  /*511d0*/  LOP3.LUT P2, RZ, R7, 0x20000, RZ, 0xc0, !PT ;  /* 0x0002000007ff7812 */ /* 0x000fe4000784c0ff */
[----:B------:R-:W-:Y:S01]  /*511e0*/  @!P6 IADD3 R61, P1, P5, R61, UR9, R24 ;  /* 0x000000093d3dec10 */ /* 0x000fe2000fd3e018 */
[----:B------:R-:W0:Y:S10]  /*511f0*/  @!P3 LDC.64 R10, c[0x0][0x5c0] ;  /* 0x00017000ff0abb82 */ /* 0x000e340000000a00 */
[----:B---3--:R1:W-:Y:S01]  /*51200*/  @!P2 STG.E.U8 desc[UR26][R220.64+0xa8], R4 ;  /* 0x0000a804dc00a986 */ /* 0x0083e2000c10111a */
[----:B------:R-:W-:-:S02]  /*51210*/  ISETP.LT.OR P2, PT, R28, 0xfa, !P0 ;  /* 0x000000fa1c00780c */ /* 0x000fc40004741670 */
[----:B------:R-:W-:-:S11]  /*51220*/  @!P6 IADD3.X R69, R69, UR8, R30, P1, P5 ;  /* 0x000000084545ec10 */ /* 0x000fd60008fea41e */
[----:B------:R-:W-:Y:S01]  /*51230*/  @!P2 IADD3 R68, P0, P1, R68, UR9, R24 ;  /* 0x000000094444ac10 */ /* 0x000fe2000f91e018 */
[----:B-1----:R-:W-:-:S03]  /*51240*/  FMUL R4, R3, UR19 ;  /* 0x0000001303047c20 */ /* 0x002fc60008400000 */
[----:B------:R-:W-:Y:S02]  /*51250*/  @!P2 IADD3.X R106, R106, UR8, R30, P0, P1 ;  /* 0x000000086a6aac10 */ /* 0x000fe400087e241e */
[----:B------:R-:W-:Y:S02]  /*51260*/  ISETP.GE.AND P1, PT, R29, 0x109, PT ;  /* 0x000001091d00780c */ /* 0x000fe40003f26270 */
[----:B------:R-:W-:Y:S02]  /*51270*/  @P2 LOP3.LUT R8, R8, 0x1, RZ, 0xfc, !PT ;  /* 0x0000000108082812 */ /* 0x000fe400078efcff */
[----:B------:R-:W-:Y:S02]  /*51280*/  ISETP.LT.OR P2, PT, R28, 0x1, !P1 ;  /* 0x000000011c00780c */ /* 0x000fe40004f41670 */
[----:B------:R-:W-:-:S05]  /*51290*/  F2FP.SATFINITE.E4M3.F32.PACK_AB_MERGE_C R4, RZ, R4, RZ ;  /* 0x00000004ff04723e */ /* 0x000fca00048070ff */
[----:B----4-:R1:W-:Y:S01]  /*512a0*/  @!P4 STG.E.U8 desc[UR26][R190.64+0xa9], R4 ;  /* 0x0000a904be00c986 */ /* 0x0103e2000c10111a */
        /* <DEDUP_REMOVED lines=15> */
[----:B------:R-:W3:Y:S01]  /*513a0*/  LDL.LU.64 R220, [R1+0x38] ;  /* 0x0000380001dc7983 */ /* 0x000ee20000300a00 */
[----:B------:R-:W-:-:S02]  /*513b0*/  @!P4 IADD3.X R108, R108, UR12, R30, P5, P6 ;  /* 0x0000000c6c6ccc10 */ /* 0x000fc4000afec41e */
[----:B------:R-:W-:Y:S02]  /*513c0*/  LOP3.LUT P6, RZ, R5, 0x4, RZ, 0xc0, !PT ;  /* 0x0000000405ff7812 */ /* 0x000fe400078cc0ff */
[----:B------:R-:W-:Y:S01]  /*513d0*/  @P2 LOP3.LUT R6, R6, 0x80000000, RZ, 0xfc, !PT ;  /* 0x8000000006062812 */ /* 0x000fe200078efcff */
[----:B------:R0:W-:Y:S03]  /*513e0*/  @!P3 STG.E.U8 desc[UR26][R10.64+0xa8], R4 ;  /* 0x0000a8040a00b986 */ /* 0x0001e6000c10111a */
[----:B------:R-:W-:Y:S01]  /*513f0*/  LOP3.LUT P2, RZ, R6, 0x800000, RZ, 0xc0, !PT ;  /* 0x0080000006ff7812 */ /* 0x000fe2000784c0ff */
[----:B------:R-:W4:Y:S01]  /*51400*/  LDL.LU R3, [R1+0x7c0] ;  /* 0x0007c00001037983 */ /* 0x000f220000300800 */
[----:B------:R-:W-:Y:S01]  /*51410*/  LOP3.LUT R7, R7, 0xfffeffff, RZ, 0xc0, !PT ;  /* 0xfffeffff07077812 */ /* 0x000fe200078ec0ff */
[----:B------:R-:W-:Y:S02]  /*51420*/  IMAD.U32 R32, RZ, RZ, UR11 ;  /* 0x0000000bff207e24 */ /* 0x000fe4000f8e00ff */
[----:B------:R-:W-:Y:S01]  /*51430*/  IMAD.U32 R109, RZ, RZ, UR10 ;  /* 0x0000000aff6d7e24 */ /* 0x000fe2000f8e00ff */
[----:B------:R-:W4:Y:S01]  /*51440*/  LDL.LU.64 R190, [R1] ;  /* 0x0000000001be7983 */ /* 0x000f220000300a00 */
[----:B0-----:R-:W0:Y:S06]  /*51450*/  @!P6 LDC.64 R10, c[0x0][0x5c0] ;  /* 0x00017000ff0aeb82 */ /* 0x001e2c0000000a00 */
[----:B------:R-:W-:-:S02]  /*51460*/  @P2 LOP3.LUT R7, R7, 0x10000, RZ, 0xfc, !PT ;  /* 0x0001000007072812 */ /* 0x000fc400078efcff */
[----:B------:R-:W-:Y:S01]  /*51470*/  ISETP.LT.OR P2, PT, R28, 0x9, !P1 ;  /* 0x000000091c00780c */ /* 0x000fe20004f41670 */
[----:B------:R-:W-:-:S12]  /*51480*/  FMUL R4, R173, UR19 ;  /* 0x00000013ad047c20 */ /* 0x000fd80008400000 */
        /* <DEDUP_REMOVED lines=22> */
[----:B------:R-:W-:Y:S01]  /*515f0*/  LOP3.LUT P4, RZ, R8, 0x40000000, RZ, 0xc0, !PT ;  /* 0x4000000008ff7812 */ /* 0x000fe2000788c0ff */
[----:B------:R-:W-:Y:S01]  /*51600*/  IMAD.U32 R114, RZ, RZ, UR10 ;  /* 0x0000000aff727e24 */ /* 0x000fe2000f8e00ff */
[----:B------:R-:W2:Y:S01]  /*51610*/  LDL.LU R173, [R1+0x7c8] ;  /* 0x0007c80001ad7983 */ /* 0x000ea20000300800 */
[----:B------:R-:W-:-:S02]  /*51620*/  @!P2 IADD3 R12, P0, P5, R12, UR13, R24 ;  /* 0x0000000d0c0cac10 */ /* 0x000fc4000fd1e018 */
[----:B------:R-:W-:Y:S02]  /*51630*/  @P2 LOP3.LUT R6, R6, 0x8000000, RZ, 0xfc, !PT ;  /* 0x0800000006062812 */ /* 0x000fe400078efcff */
[----:B------:R-:W-:Y:S02]  /*51640*/  @!P2 IADD3.X R18, R18, UR12, R30, P0, P5 ;  /* 0x0000000c1212ac10 */ /* 0x000fe400087ea41e */
[----:B------:R-:W-:Y:S02]  /*51650*/  LOP3.LUT P2, RZ, R7, 0x10000, RZ, 0xc0, !PT ;  /* 0x0001000007ff7812 */ /* 0x000fe4000784c0ff */
[----:B------:R-:W-:Y:S01]  /*51660*/  LOP3.LUT R6, R6, 0xfbffffff, RZ, 0xc0, !PT ;  /* 0xfbffffff06067812 */ /* 0x000fe200078ec0ff */
[----:B------:R-:W0:Y:S01]  /*51670*/  @!P3 LDC.64 R10, c[0x0][0x5c0] ;  /* 0x00017000ff0abb82 */ /* 0x000e220000000a00 */
[----:B------:R-:W-:-:S09]  /*51680*/  @!P6 IADD3 R111, P0, P5, R111, UR13, R24 ;  /* 0x0000000d6f6fec10 */ /* 0x000fd2000fd1e018 */
[----:B---3--:R4:W-:Y:S01]  /*51690*/  @!P2 STG.E.U8 desc[UR26][R220.64+0xb0], R4 ;  /* 0x0000b004dc00a986 */ /* 0x0089e2000c10111a */
[----:B------:R-:W-:Y:S02]  /*516a0*/  ISETP.LT.OR P2, PT, R28, 0x12, !P1 ;  /* 0x000000121c00780c */ /* 0x000fe40004f41670 */
[----:B------:R-:W-:Y:S02]  /*516b0*/  @P6 LOP3.LUT R6, R6, 0x4000000, RZ, 0xfc, !PT ;  /* 0x0400000006066812 */ /* 0x000fe400078efcff */
[----:B------:R-:W-:Y:S02]  /*516c0*/  @!P6 IADD3.X R113, R113, UR12, R30, P0, P5 ;  /* 0x0000000c7171ec10 */ /* 0x000fe400087ea41e */
[----:B------:R-:W-:Y:S01]  /*516d0*/  LOP3.LUT R6, R6, 0xfdffffff, RZ, 0xc0, !PT ;  /* 0xfdffffff06067812 */ /* 0x000fe200078ec0ff */
[----:B----4-:R-:W-:-:S06]  /*516e0*/  FMUL R4, R3, UR19 ;  /* 0x0000001303047c20 */ /* 0x010fcc0008400000 */
[----:B------:R-:W-:Y:S02]  /*516f0*/  @!P2 IADD3 R112, P0, P5, R112, UR13, R24 ;  /* 0x0000000d7070ac10 */ /* 0x000fe4000fd1e018 */
[----:B------:R-:W-:Y:S02]  /*51700*/  @P2 LOP3.LUT R6, R6, 0x2000000, RZ, 0xfc, !PT ;  /* 0x0200000006062812 */ /* 0x000fe400078efcff */
[----:B------:R-:W-:Y:S02]  /*51710*/  @!P2 IADD3.X R114, R114, UR12, R30, P0, P5 ;  /* 0x0000000c7272ac10 */ /* 0x000fe400087ea41e */
[----:B------:R-:W-:Y:S02]  /*51720*/  ISETP.LT.OR P2, PT, R28, 0x19, !P1 ;  /* 0x000000191c00780c */ /* 0x000fe40004f41670 */
[----:B------:R-:W-:Y:S01]  /*51730*/  F2FP.SATFINITE.E4M3.F32.PACK_AB_MERGE_C R4, RZ, R4, RZ ;  /* 0x00000004ff04723e */ /* 0x000fe200048070ff */
[----:B------:R-:W-:-:S04]  /*51740*/  IMAD.U32 R115, RZ, RZ, UR11 ;  /* 0x0000000bff737e24 */ /* 0x000fc8000f8e00ff */
[----:B------:R1:W-:Y:S01]  /*51750*/  @!P4 STG.E.U8 desc[UR26][R190.64+0xb1], R4 ;  /* 0x0000b104be00c986 */ /* 0x0003e2000c10111a */
[----:B------:R-:W-:Y:S01]  /*51760*/  ISETP.LT.OR P4, PT, R28, 0x1a, !P1 ;  /* 0x0000001a1c00780c */ /* 0x000fe20004f81670 */
[----:B------:R-:W-:-:S04]  /*51770*/  IMAD.U32 R117, RZ, RZ, UR10 ;  /* 0x0000000aff757e24 */ /* 0x000fc8000f8e00ff */
[----:B------:R-:W-:Y:S01]  /*51780*/  @!P2 IADD3 R115, P0, P5, R115, UR13, R24 ;  /* 0x0000000d7373ac10 */ /* 0x000fe2000fd1e018 */
[----:B-1----:R-:W-:-:S03]  /*51790*/  IMAD.U32 R4, RZ, RZ, UR11 ;  /* 0x0000000bff047e24 */ /* 0x002fc6000f8e00ff */
        /* <DEDUP_REMOVED lines=13> */
[----:B------:R0:W-:Y:S01]  /*51870*/  @!P3 STG.E.U8 desc[UR26][R10.64+0xb0], R4 ;  /* 0x0000b0040a00b986 */ /* 0x0001e2000c10111a */
[----:B------:R-:W-:Y:S02]  /*51880*/  LOP3.LUT P2, RZ, R9, 0x2, RZ, 0xc0, !PT ;  /* 0x0000000209ff7812 */ /* 0x000fe4000784c0ff */
[----:B------:R-:W-:Y:S01]  /*51890*/  LOP3.LUT R7, R7, 0xffff7fff, RZ, 0xc0, !PT ;  /* 0xffff7fff07077812 */ /* 0x000fe200078ec0ff */
[----:B------:R-:W4:Y:S01]  /*518a0*/  LDL.LU R3, [R1+0x7d0] ;  /* 0x0007d00001037983 */ /* 0x000f220000300800 */
[----:B------:R-:W-:Y:S02]  /*518b0*/  IMAD.U32 R34, RZ, RZ, UR11 ;  /* 0x0000000bff227e24 */ /* 0x000fe4000f8e00ff */
[----:B------:R-:W-:Y:S01]  /*518c0*/  IMAD.U32 R118, RZ, RZ, UR10 ;  /* 0x0000000aff767e24 */ /* 0x000fe2000f8e00ff */
[----:B------:R-:W4:Y:S02]  /*518d0*/  LDL.LU.64 R190, [R1+0x28] ;  /* 0x0000280001be7983 */ /* 0x000f240000300a00 */
[----:B0-----:R-:W0:Y:S04]  /*518e0*/  @!P6 LDC.64 R10, c[0x0][0x5c0] ;  /* 0x00017000ff0aeb82 */ /* 0x001e280000000a00 */
        /* <DEDUP_REMOVED lines=11> */
[----:B------:R-:W-:-:S04]  /*519a0*/  LOP3.LUT R6, R6, 0xffdfffff, RZ, 0xc0, !PT ;  /* 0xffdfffff06067812 */ /* 0x000fc800078ec0ff */
[----:B------:R-:W-:Y:S01]  /*519b0*/  @P2 LOP3.LUT R6, R6, 0x200000, RZ, 0xfc, !PT ;  /* 0x0020000006062812 */ /* 0x000fe200078efcff */
[----:B--2---:R-:W-:Y:S02]  /*519c0*/  FMUL R4, R2, UR19 ;  /* 0x0000001302047c20 */ /* 0x004fe40008400000 */
[----:B------:R-:W2:Y:S01]  /*519d0*/  LDL.LU R2, [R1+0x7d4] ;  /* 0x0007d40001027983 */ /* 0x000ea20000300800 */
        /* <DEDUP_REMOVED lines=48> */
[C---:B------:R-:W-:Y:S02]  /*51ce0*/  LOP3.LUT P6, RZ, R5.reuse, 0x100, RZ, 0xc0, !PT ;  /* 0x0000010005ff7812 */ /* 0x040fe400078cc0ff */
[----:B------:R-:W-:Y:S01]  /*51cf0*/  @P2 LOP3.LUT R6, R6, 0x10000, RZ, 0xfc, !PT ;  /* 0x0001000006062812 */ /* 0x000fe200078efcff */
[----:B------:R0:W-:Y:S01]  /*51d00*/  @!P3 STG.E.U8 desc[UR26][R10.64+0xb8], R4 ;  /* 0x0000b8040a00b986 */ /* 0x0001e2000c10111a */
[----:B------:R-:W-:Y:S02]  /*51d10*/  LOP3.LUT P2, RZ, R5, 0x4000000, RZ, 0xc0, !PT ;  /* 0x0400000005ff7812 */ /* 0x000fe4000784c0ff */
[----:B------:R-:W-:Y:S01]  /*51d20*/  LOP3.LUT R7, R7, 0xffffbfff, RZ, 0xc0, !PT ;  /* 0xffffbfff07077812 */ /* 0x000fe200078ec0ff */
[----:B------:R-:W4:Y:S06]  /*51d30*/  LDL.LU R3, [R1+0x7e0] ;  /* 0x0007e00001037983 */ /* 0x000f2c0000300800 */
[----:B0-----:R-:W0:Y:S04]  /*51d40*/  @!P6 LDC.64 R10, c[0x0][0x5c0] ;  /* 0x00017000ff0aeb82 */ /* 0x001e280000000a00 */
[----:B------:R-:W-:-:S02]  /*51d50*/  @P2 LOP3.LUT R7, R7, 0x4000, RZ, 0xfc, !PT ;  /* 0x0000400007072812 */ /* 0x000fc400078efcff */
[----:B------:R-:W-:Y:S01]  /*51d60*/  ISETP.LT.OR P2, PT, R28, 0x39, !P1 ;  /* 0x000000391c00780c */ /* 0x000fe20004f41670 */
[----:B------:R-:W-:Y:S02]  /*51d70*/  IMAD.U32 R38, RZ, RZ, UR11 ;  /* 0x0000000bff267e24 */ /* 0x000fe4000f8e00ff */
[----:B------:R-:W-:Y:S02]  /*51d80*/  IMAD.U32 R130, RZ, RZ, UR10 ;  /* 0x0000000aff827e24 */ /* 0x000fe4000f8e00ff */
[----:B------:R-:W-:-:S08]  /*51d90*/  FMUL R4, R173, UR19 ;  /* 0x00000013ad047c20 */ /* 0x000fd00008400000 */
        /* <DEDUP_REMOVED lines=15> */
[----:B------:R-:W-:-:S10]  /*51e90*/  IMAD.U32 R39, RZ, RZ, UR10 ;  /* 0x0000000aff277e24 */ /* 0x000fd4000f8e00ff */
[----:B------:R-:W-:Y:S02]  /*51ea0*/  @!P2 IADD3 R13, P0, P5, R13, UR13, R24 ;  /* 0x0000000d0d0dac10 */ /* 0x000fe4000fd1e018 */
[----:B------:R-:W-:Y:S02]  /*51eb0*/  @P2 LOP3.LUT R6, R6, 0x1000, RZ, 0xfc, !PT ;  /* 0x0000100006062812 */ /* 0x000fe400078efcff */
[----:B------:R-:W-:Y:S02]  /*51ec0*/  @!P2 IADD3.X R39, R39, UR12, R30, P0, P5 ;  /* 0x0000000c2727ac10 */ /* 0x000fe400087ea41e */
[----:B------:R-:W-:Y:S02]  /*51ed0*/  LOP3.LUT P2, RZ, R7, 0x4000, RZ, 0xc0, !PT ;  /* 0x0000400007ff7812 */ /* 0x000fe4000784c0ff */
[----:B------:R-:W-:Y:S02]  /*51ee0*/  F2FP.SATFINITE.E4M3.F32.PACK_AB_MERGE_C R4, RZ, R4, RZ ;  /* 0x00000004ff04723e */ /* 0x000fe400048070ff */
[----:B------:R-:W-:-:S02]  /*51ef0*/  ISETP.LT.OR P6, PT, R28, 0x41, !P1 ;  /* 0x000000411c00780c */ /* 0x000fc40004fc1670 */
[----:B------:R-:W-:Y:S01]  /*51f00*/  LOP3.LUT P3, RZ, R5, 0x200, RZ, 0xc0, !PT ;  /* 0x0000020005ff7812 */ /* 0x000fe2000786c0ff */
[----:B------:R-:W-:-:S06]  /*51f10*/  IMAD.U32 R131, RZ, RZ, UR11 ;  /* 0x0000000bff837e24 */ /* 0x000fcc000f8e00ff */
[----:B---3--:R0:W-:Y:S01]  /*51f20*/  @!P2 STG.E.U8 desc[UR26][R190.64+0xc0], R4 ;  /* 0x0000c004be00a986 */ /* 0x0081e2000c10111a */
[----:B------:R-:W-:Y:S02]  /*51f30*/  ISETP.LT.OR P2, PT, R28, 0x42, !P1 ;  /* 0x000000421c00780c */ /* 0x000fe40004f41670 */
[----:B------:R-:W-:Y:S01]  /*51f40*/  LOP3.LUT R6, R6, 0xfffff7ff, RZ, 0xc0, !PT ;  /* 0xfffff7ff06067812 */ /* 0x000fe200078ec0ff */
[----:B------:R-:W-:Y:S01]  /*51f50*/  IMAD.U32 R143, RZ, RZ, UR10 ;  /* 0x0000000aff8f7e24 */ /* 0x000fe2000f8e00ff */
[----:B------:R-:W-:Y:S01]  /*51f60*/  @!P6 IADD3 R131, P0, P5, R131, UR13, R24 ;  /* 0x0000000d8383ec10 */ /* 0x000fe2000fd1e018 */
[----:B------:R-:W-:Y:S01]  /*51f70*/  IMAD.U32 R142, RZ, RZ, UR11 ;  /* 0x0000000bff8e7e24 */ /* 0x000fe2000f8e00ff */
[----:B------:R-:W-:Y:S01]  /*51f80*/  @P6 LOP3.LUT R6, R6, 0x800, RZ, 0xfc, !PT ;  /* 0x0000080006066812 */ /* 0x000fe200078efcff */
[----:B------:R-:W-:Y:S01]  /*51f90*/  IMAD.U32 R184, RZ, RZ, UR10 ;  /* 0x0000000affb87e24 */ /* 0x000fe2000f8e00ff */
[----:B------:R-:W-:Y:S01]  /*51fa0*/  LOP3.LUT P4, RZ, R9, 0x80, RZ, 0xc0, !PT ;  /* 0x0000008009ff7812 */ /* 0x000fe2000788c0ff */
[----:B------:R-:W1:Y:S01]  /*51fb0*/  @!P3 LDC.64 R10, c[0x0][0x5c0] ;  /* 0x00017000ff0abb82 */ /* 0x000e620000000a00 */
[----:B0-----:R-:W3:Y:S01]  /*51fc0*/  LDL.LU R190, [R1+0x7e8] ;  /* 0x0007e80001be7983 */ /* 0x001ee20000300800 */
[----:B------:R-:W-:Y:S01]  /*51fd0*/  @!P6 IADD3.X R143, R143, UR12, R30, P0, P5 ;  /* 0x0000000c8f8fec10 */ /* 0x000fe200087ea41e */
[----:B----4-:R-:W-:Y:S01]  /*51fe0*/  FMUL R4, R3, UR19 ;  /* 0x0000001303047c20 */ /* 0x010fe20008400000 */
[----:B------:R-:W-:-:S02]  /*51ff0*/  LOP3.LUT R6, R6, 0xfffffbff, RZ, 0xc0, !PT ;  /* 0xfffffbff06067812 */ /* 0x000fc400078ec0ff */
        /* <DEDUP_REMOVED lines=10> */
[----:B0-----:R-:W-:-:S03]  /*520a0*/  IMAD.U32 R4, RZ, RZ, UR11 ;  /* 0x0000000bff047e24 */ /* 0x001fc6000f8e00ff */
        /* <DEDUP_REMOVED lines=8> */
[----:B------:R-:W4:Y:S02]  /*52130*/  LDL.LU.64 R220, [R1+0x18] ;  /* 0x0000180001dc7983 */ /* 0x000f240000300a00 */
[----:B------:R-:W-:-:S02]  /*52140*/  @!P4 IADD3.X R186, R186, UR12, R30, P5, P6 ;  /* 0x0000000cbabacc10 */ /* 0x000fc4000afec41e */
[----:B------:R-:W-:Y:S02]  /*52150*/  LOP3.LUT P6, RZ, R5, 0x400, RZ, 0xc0, !PT ;  /* 0x0000040005ff7812 */ /* 0x000fe400078cc0ff */
[----:B------:R-:W-:Y:S02]  /*52160*/  @P2 LOP3.LUT R6, R6, 0x200, RZ, 0xfc, !PT ;  /* 0x0000020006062812 */ /* 0x000fe400078efcff */
[----:B------:R-:W-:Y:S02]  /*52170*/  F2FP.SATFINITE.E4M3.F32.PACK_AB_MERGE_C R4, RZ, R4, RZ ;  /* 0x00000004ff04723e */ /* 0x000fe400048070ff */
[----:B------:R-:W-:Y:S01]  /*52180*/  LOP3.LUT R7, R7, 0xffffdfff, RZ, 0xc0, !PT ;  /* 0xffffdfff07077812 */ /* 0x000fe200078ec0ff */
[----:B------:R-:W-:Y:S01]  /*52190*/  IMAD.U32 R40, RZ, RZ, UR11 ;  /* 0x0000000bff287e24 */ /* 0x000fe2000f8e00ff */
[----:B------:R-:W-:Y:S01]  /*521a0*/  LOP3.LUT P2, RZ, R5, 0x8000000, RZ, 0xc0, !PT ;  /* 0x0800000005ff7812 */ /* 0x000fe2000784c0ff */
[----:B------:R0:W-:Y:S01]  /*521b0*/  @!P3 STG.E.U8 desc[UR26][R10.64+0xc0], R4 ;  /* 0x0000c0040a00b986 */ /* 0x0001e2000c10111a */
[----:B------:R-:W-:-:S03]  /*521c0*/  IMAD.U32 R226, RZ, RZ, UR10 ;  /* 0x0000000affe27e24 */ /* 0x000fc6000f8e00ff */
[----:B------:R-:W4:Y:S01]  /*521d0*/  LDL.LU R3, [R1+0x7f0] ;  /* 0x0007f00001037983 */ /* 0x000f220000300800 */
[----:B------:R-:W-:-:S03]  /*521e0*/  LOP3.LUT R6, R6, 0xffffff7f, RZ, 0xc0, !PT ;  /* 0xffffff7f06067812 */ /* 0x000fc600078ec0ff */
[----:B------:R-:W4:Y:S01]  /*521f0*/  LDL.LU.64 R234, [R1+0x10] ;  /* 0x0000100001ea7983 */ /* 0x000f220000300a00 */
[----:B0-----:R-:W0:Y:S03]  /*52200*/  @!P6 LDC.64 R10, c[0x0][0x5c0] ;  /* 0x00017000ff0aeb82 */ /* 0x001e260000000a00 */
[----:B------:R-:W-:Y:S02]  /*52210*/  @P2 LOP3.LUT R7, R7, 0x2000, RZ, 0xfc, !PT ;  /* 0x0000200007072812 */ /* 0x000fe400078efcff */
[----:B------:R-:W-:Y:S02]  /*52220*/  ISETP.LT.OR P2, PT, R28, 0x51, !P1 ;  /* 0x000000511c00780c */ /* 0x000fe40004f41670 */
[----:B------:R-:W-:-:S04]  /*52230*/  @P4 LOP3.LUT R6, R6, 0x80, RZ, 0xfc, !PT ;  /* 0x0000008006064812 */ /* 0x000fc800078efcff */
[----:B------:R-:W-:-:S07]  /*52240*/  LOP3.LUT R6, R6, 0xffffffbf, RZ, 0xc0, !PT ;  /* 0xffffffbf06067812 */ /* 0x000fce00078ec0ff */
[----:B------:R-:W-:Y:S01]  /*52250*/  @!P2 IADD3 R40, P0, P5, R40, UR13, R24 ;  /* 0x0000000d2828ac10 */ /* 0x000fe2000fd1e018 */
[----:B---3--:R-:W-:-:S03]  /*52260*/  FMUL R4, R190, UR19 ;  /* 0x00000013be047c20 */ /* 0x008fc60008400000 */
[----:B------:R-:W-:Y:S02]  /*52270*/  @!P2 IADD3.X R226, R226, UR12, R30, P0, P5 ;  /* 0x0000000ce2e2ac10 */ /* 0x000fe400087ea41e */
[----:B0-----:R-:W-:Y:S02]  /*52280*/  @!P6 IADD3 R10, P0, R14, R10, RZ ;  /* 0x0000000a0e0ae210 */ /* 0x001fe40007f1e0ff */
[----:B------:R-:W-:Y:S02]  /*52290*/  @P2 LOP3.LUT R6, R6, 0x40, RZ, 0xfc, !PT ;  /* 0x0000004006062812 */ /* 0x000fe400078efcff */
[----:B------:R-:W-:Y:S01]  /*522a0*/  F2FP.SATFINITE.E4M3.F32.PACK_AB_MERGE_C R4, RZ, R4, RZ ;  /* 0x00000004ff04723e */ /* 0x000fe200048070ff */
[----:B------:R-:W-:Y:S01]  /*522b0*/  @!P6 IMAD.X R11, R15, 0x1, R11, P0 ;  /* 0x000000010f0be824 */ /* 0x000fe200000e060b */
[----:B------:R-:W-:-:S04]  /*522c0*/  ISETP.LT.OR P2, PT, R28, 0x52, !P1 ;  /* 0x000000521c00780c */ /* 0x000fc80004f41670 */
[----:B------:R0:W-:Y:S01]  /*522d0*/  @!P6 STG.E.U8 desc[UR26][R10.64+0xc1], R4 ;  /* 0x0000c1040a00e986 */ /* 0x0001e2000c10111a */
[----:B------:R-:W-:Y:S01]  /*522e0*/  ISETP.LT.OR P6, PT, R28, 0x59, !P1 ;  /* 0x000000591c00780c */ /* 0x000fe20004fc1670 */
[----:B------:R-:W-:Y:S02]  /*522f0*/  IMAD.U32 R14, RZ, RZ, UR11 ;  /* 0x0000000bff0e7e24 */ /* 0x000fe4000f8e00ff */
[----:B------:R-:W-:Y:S02]  /*52300*/  IMAD.U32 R15, RZ, RZ, UR10 ;  /* 0x0000000aff0f7e24 */ /* 0x000fe4000f8e00ff */
[----:B------:R-:W-:-:S03]  /*52310*/  IMAD.U32 R227, RZ, RZ, UR11 ;  /* 0x0000000bffe37e24 */ /* 0x000fc6000f8e00ff */
[----:B------:R-:W-:Y:S01]  /*52320*/  @!P2 IADD3 R14, P0, P5, R14, UR13, R24 ;  /* 0x0000000d0e0eac10 */ /* 0x000fe2000fd1e018 */
[----:B0-----:R-:W-:-:S03]  /*52330*/  IMAD.U32 R4, RZ, RZ, UR10 ;  /* 0x0000000aff047e24 */ /* 0x001fc6000f8e00ff */
[----:B------:R-:W-:Y:S02]  /*52340*/  @!P2 IADD3.X R15, R15, UR12, R30, P0, P5 ;  /* 0x0000000c0f0fac10 */ /* 0x000fe400087ea41e */
[----:B------:R-:W-:-:S04]  /*52350*/  @!P6 IADD3 R227, P0, P5, R227, UR13, R24 ;  /* 0x0000000de3e3ec10 */ /* 0x000fc8000fd1e018 */
[----:B------:R-:W-:Y:S01]  /*52360*/  @!P6 IADD3.X R190, R4, UR12, R30, P0, P5 ;  /* 0x0000000c04beec10 */ /* 0x000fe200087ea41e */
[----:B--2---:R-:W-:Y:S02]  /*52370*/  FMUL R4, R2, UR19 ;  /* 0x0000001302047c20 */ /* 0x004fe40008400000 */
[----:B------:R-:W2:Y:S01]  /*52380*/  LDL.LU R2, [R1+0x7f4] ;  /* 0x0007f40001027983 */ /* 0x000ea20000300800 */
[----:B------:R-:W-:-:S04]  /*52390*/  LOP3.LUT R6, R6, 0xffffffdf, RZ, 0xc0, !PT ;  /* 0xffffffdf06067812 */ /* 0x000fc800078ec0ff */
[----:B------:R-:W-:Y:S02]  /*523a0*/  @P2 LOP3.LUT R6, R6, 0x20, RZ, 0xfc, !PT ;  /* 0x0000002006062812 */ /* 0x000fe400078efcff */
[----:B------:R-:W-:Y:S02]  /*523b0*/  LOP3.LUT P2, RZ, R7, 0x2000, RZ, 0xc0, !PT ;  /* 0x0000200007ff7812 */ /* 0x000fe4000784c0ff */
[----:B------:R-:W-:-:S04]  /*523c0*/  LOP3.LUT R6, R6, 0xffffffef, RZ, 0xc0, !PT ;  /* 0xffffffef06067812 */ /* 0x000fc800078ec0ff */
[----:B------:R-:W-:Y:S02]  /*523d0*/  @P6 LOP3.LUT R6, R6, 0x10, RZ, 0xfc, !PT ;  /* 0x0000001006066812 */ /* 0x000fe400078efcff */
[----:B------:R-:W-:Y:S02]  /*523e0*/  ISETP.LT.OR P6, PT, R28, 0x5a, !P1 ;  /* 0x0000005a1c00780c */ /* 0x000fe40004fc1670 */
[----:B------:R-:W-:-:S05]  /*523f0*/  F2FP.SATFINITE.E4M3.F32.PACK_AB_MERGE_C R4, RZ, R4, RZ ;  /* 0x00000004ff04723e */ /* 0x000fca00048070ff */
[----:B----4-:R0:W-:Y:S01]  /*52400*/  @!P2 STG.E.U8 desc[UR26][R220.64+0xc8], R4 ;  /* 0x0000c804dc00a986 */ /* 0x0101e2000c10111a */
[----:B------:R-:W-:Y:S01]  /*52410*/  IMAD.U32 R10, RZ, RZ, UR10 ;  /* 0x0000000aff0a7e24 */ /* 0x000fe2000f8e00ff */
[----:B------:R-:W-:Y:S01]  /*52420*/  LOP3.LUT R6, R6, 0xfffffff7, RZ, 0xc0, !PT ;  /* 0xfffffff706067812 */ /* 0x000fe200078ec0ff */
[----:B0-----:R-:W-:-:S03]  /*52430*/  IMAD.U32 R4, RZ, RZ, UR11 ;  /* 0x0000000bff047e24 */ /* 0x001fc6000f8e00ff */
[----:B------:R-:W-:Y:S02]  /*52440*/  @P6 LOP3.LUT R6, R6, 0x8, RZ, 0xfc, !PT ;  /* 0x0000000806066812 */ /* 0x000fe400078efcff */
[----:B------:R-:W-:-:S04]  /*52450*/  @!P6 IADD3 R191, P0, P5, R4, UR13, R24 ;  /* 0x0000000d04bfec10 */ /* 0x000fc8000fd1e018 */
[----:B------:R-:W-:Y:S02]  /*52460*/  @!P6 IADD3.X R173, R10, UR12, R30, P0, P5 ;  /* 0x0000000c0aadec10 */ /* 0x000fe400087ea41e */
[----:B------:R-:W-:Y:S02]  /*52470*/  ISETP.LT.OR P6, PT, R28, 0x61, !P1 ;  /* 0x000000611c00780c */ /* 0x000fe40004fc1670 */
[----:B------:R-:W-:Y:S02]  /*52480*/  LOP3.LUT P3, RZ, R5, 0x800, RZ, 0xc0, !PT ;  /* 0x0000080005ff7812 */ /* 0x000fe4000786c0ff */
[----:B------:R-:W-:-:S09]  /*52490*/  LOP3.LUT P4, RZ, R9, 0x2000, RZ, 0xc0, !PT ;  /* 0x0000200009ff7812 */ /* 0x000fd2000788c0ff */
[----:B------:R-:W-:Y:S01]  /*524a0*/  @!P6 IADD3 R157, P0, P5, R4, UR13, R24 ;  /* 0x0000000d049dec10 */ /* 0x000fe2000fd1e018 */
[----:B------:R-:W-:-:S03]  /*524b0*/  FMUL R4, R3, UR19 ;  /* 0x0000001303047c20 */ /* 0x000fc60008400000 */
[----:B------:R-:W-:Y:S02]  /*524c0*/  @!P6 IADD3.X R220, R10, UR12, R30, P0, P5 ;  /* 0x0000000c0adcec10 */ /* 0x000fe400087ea41e */
[----:B------:R-:W-:Y:S01]  /*524d0*/  F2FP.SATFINITE.E4M3.F32.PACK_AB_MERGE_C R4, RZ, R4, RZ ;  /* 0x00000004ff04723e */ /* 0x000fe200048070ff */
[----:B------:R-:W0:Y:S04]  /*524e0*/  @!P3 LDC.64 R10, c[0x0][0x5c0] ;  /* 0x00017000ff0abb82 */ /* 0x000e280000000a00 */
[----:B------:R1:W-:Y:S01]  /*524f0*/  @!P4 STG.E.U8 desc[UR26][R234.64+0xc9], R4 ;  /* 0x0000c904ea00c986 */ /* 0x0003e2000c10111a */
[----:B------:R-:W-:-:S03]  /*52500*/  ISETP.LT.OR P4, PT, R28, 0x62, !P1 ;  /* 0x000000621c00780c */ /* 0x000fc60004f81670 */
[----:B-1----:R-:W3:Y:S01]  /*52510*/  LDL.LU R234, [R1+0x7f8] ;  /* 0x0007f80001ea7983 */ /* 0x002ee20000300800 */
[----:B------:R-:W-:Y:S01]  /*52520*/  LOP3.LUT R6, R6, 0xfffffffb, RZ, 0xc0, !PT ;  /* 0xfffffffb06067812 */ /* 0x000fe200078ec0ff */
[----:B------:R-:W-:Y:S02]  /*52530*/  IMAD.U32 R3, RZ, RZ, UR11 ;  /* 0x0000000bff037e24 */ /* 0x000fe4000f8e00ff */
[----:B------:R-:W-:Y:S01]  /*52540*/  IMAD.U32 R4, RZ, RZ, UR10 ;  /* 0x0000000aff047e24 */ /* 0x000fe2000f8e00ff */
[----:B------:R-:W-:Y:S02]  /*52550*/  @P6 LOP3.LUT R6, R6, 0x4, RZ, 0xfc, !PT ;  /* 0x0000000406066812 */ /* 0x000fe400078efcff */
[----:B0-----:R-:W-:-:S03]  /*52560*/  @!P3 IADD3 R10, P0, R41, R10, RZ ;  /* 0x0000000a290ab210 */ /* 0x001fc60007f1e0ff */
[----:B------:R-:W-:-:S04]  /*52570*/  @!P4 IADD3 R41, P5, P6, R3, UR13, R24 ;  /* 0x0000000d0329cc10 */ /* 0x000fc8000febe018 */
[----:B------:R-:W-:Y:S01]  /*52580*/  @!P4 IADD3.X R221, R4, UR12, R30, P5, P6 ;  /* 0x0000000c04ddcc10 */ /* 0x000fe2000afec41e */
[----:B--2---:R-:W-:Y:S02]  /*52590*/  FMUL R4, R2, UR19 ;  /* 0x0000001302047c20 */ /* 0x004fe40008400000 */
[----:B------:R-:W2:Y:S01]  /*525a0*/  LDL.LU R2, [R1+0x7fc] ;  /* 0x0007fc0001027983 */ /* 0x000ea20000300800 */
[----:B------:R-:W-:Y:S01]  /*525b0*/  LOP3.LUT P2, RZ, R5, 0x1, RZ, 0xc0, !PT ;  /* 0x0000000105ff7812 */ /* 0x000fe2000784c0ff */
[----:B------:R-:W-:Y:S01]  /*525c0*/  @!P3 IMAD.X R11, R42, 0x1, R11, P0 ;  /* 0x000000012a0bb824 */ /* 0x000fe200000e060b */
[----:B------:R-:W-:Y:S01]  /*525d0*/  F2FP.SATFINITE.E4M3.F32.PACK_AB_MERGE_C R4, RZ, R4, RZ ;  /* 0x00000004ff04723e */ /* 0x000fe200048070ff */
[----:B------:R-:W4:Y:S04]  /*525e0*/  LDL.LU R3, [R1+0x800] ;  /* 0x0008000001037983 */ /* 0x000f280000300800 */
[----:B------:R0:W-:Y:S01]  /*525f0*/  @!P3 STG.E.U8 desc[UR26][R10.64+0xc8], R4 ;  /* 0x0000c8040a00b986 */ /* 0x0001e2000c10111a */
[----:B------:R-:W-:-:S05]  /*52600*/  ISETP.LT.OR P3, PT, R28, 0x69, !P1 ;  /* 0x000000691c00780c */ /* 0x000fca0004f61670 */
[----:B0-----:R-:W0:Y:S01]  /*52610*/  @!P2 LDC.64 R10, c[0x0][0x5c0] ;  /* 0x00017000ff0aab82 */ /* 0x001e220000000a00 */
[----:B------:R-:W-:Y:S01]  /*52620*/  IMAD.U32 R42, RZ, RZ, UR11 ;  /* 0x0000000bff2a7e24 */ /* 0x000fe2000f8e00ff */
[----:B------:R-:W-:Y:S01]  /*52630*/  LOP3.LUT P6, RZ, R9, 0x10000, RZ, 0xc0, !PT ;  /* 0x0001000009ff7812 */ /* 0x000fe200078cc0ff */
[----:B------:R-:W-:-:S05]  /*52640*/  IMAD.U32 R4, RZ, RZ, UR10 ;  /* 0x0000000aff047e24 */ /* 0x000fca000f8e00ff */
[----:B------:R-:W-:Y:S02]  /*52650*/  @!P3 IADD3 R42, P0, P5, R42, UR13, R24 ;  /* 0x0000000d2a2abc10 */ /* 0x000fe4000fd1e018 */
[----:B------:R-:W-:Y:S02]  /*52660*/  LOP3.LUT R7, R7, 0xffffefff, RZ, 0xc0, !PT ;  /* 0xffffefff07077812 */ /* 0x000fe400078ec0ff */
[----:B------:R-:W-:-:S03]  /*52670*/  @!P3 IADD3.X R207, R4, UR12, R30, P0, P5 ;  /* 0x0000000c04cfbc10 */ /* 0x000fc600087ea41e */
[----:B------:R-:W-:Y:S02]  /*52680*/  @P6 LOP3.LUT R7, R7, 0x1000, RZ, 0xfc, !PT ;  /* 0x0000100007076812 */ /* 0x000fe400078efcff */
[----:B------:R-:W-:Y:S02]  /*52690*/  ISETP.LT.OR P6, PT, R28, 0x6a, !P1 ;  /* 0x0000006a1c00780c */ /* 0x000fe40004fc1670 */
[----:B0-----:R-:W-:-:S05]  /*526a0*/  @!P2 IADD3 R10, P0, R43, R10, RZ ;  /* 0x0000000a2b0aa210 */ /* 0x001fca0007f1e0ff */
[----:B------:R-:W-:Y:S02]  /*526b0*/  @!P2 IMAD.X R11, R44, 0x1, R11, P0 ;  /* 0x000000012c0ba824 */ /* 0x000fe400000e060b */
[----:B------:R-:W-:Y:S02]  /*526c0*/  IMAD.U32 R43, RZ, RZ, UR11 ;  /* 0x0000000bff2b7e24 */ /* 0x000fe4000f8e00ff */
[----:B------:R-:W-:-:S03]  /*526d0*/  IMAD.U32 R44, RZ, RZ, UR10 ;  /* 0x0000000aff2c7e24 */ /* 0x000fc6000f8e00ff */
[----:B------:R-:W-:Y:S01]  /*526e0*/  @!P6 IADD3 R43, P0, P5, R43, UR13, R24 ;  /* 0x0000000d2b2bec10 */ /* 0x000fe2000fd1e018 */
[----:B---3--:R-:W-:-:S05]  /*526f0*/  FMUL R4, R234, UR19 ;  /* 0x00000013ea047c20 */ /* 0x008fca0008400000 */
[----:B------:R-:W-:-:S05]  /*52700*/  F2FP.SATFINITE.E4M3.F32.PACK_AB_MERGE_C R4, RZ, R4, RZ ;  /* 0x00000004ff04723e */ /* 0x000fca00048070ff */
[----:B------:R0:W-:Y:S01]  /*52710*/  @!P2 STG.E.U8 desc[UR26][R10.64+0xc9], R4 ;  /* 0x0000c9040a00a986 */ /* 0x0001e2000c10111a */
[----:B------:R-:W-:Y:S02]  /*52720*/  ISETP.LT.OR P2, PT, R28, 0x71, !P1 ;  /* 0x000000711c00780c */ /* 0x000fe40004f41670 */
[----:B------:R-:W-:Y:S01]  /*52730*/  @!P6 IADD3.X R44, R44, UR12, R30, P0, P5 ;  /* 0x0000000c2c2cec10 */ /* 0x000fe200087ea41e */
[----:B0-----:R-:W-:-:S10]  /*52740*/  IMAD.U32 R4, RZ, RZ, UR11 ;  /* 0x0000000bff047e24 */ /* 0x001fd4000f8e00ff */
[----:B------:R-:W-:Y:S01]  /*52750*/  @!P2 IADD3 R234, P0, P5, R4, UR13, R24 ;  /* 0x0000000d04eaac10 */ /* 0x000fe2000fd1e018 */
[----:B--2---:R-:W-:Y:S02]  /*52760*/  FMUL R4, R2, UR19 ;  /* 0x0000001302047c20 */ /* 0x004fe40008400000 */
[----:B------:R-:W2:Y:S01]  /*52770*/  LDL.LU R2, [R1+0x804] ;  /* 0x0008040001027983 */ /* 0x000ea20000300800 */
[----:B------:R-:W-:Y:S02]  /*52780*/  LOP3.LUT R6, R6, 0xfffffffd, RZ, 0xc0, !PT ;  /* 0xfffffffd06067812 */ /* 0x000fe400078ec0ff */
[----:B------:R-:W-:Y:S01]  /*52790*/  F2FP.SATFINITE.E4M3.F32.PACK_AB_MERGE_C R4, RZ, R4, RZ ;  /* 0x00000004ff04723e */ /* 0x000fe200048070ff */
[----:B------:R-:W-:Y:S01]  /*527a0*/  IMAD.U32 R10, RZ, RZ, UR10 ;  /* 0x0000000aff0a7e24 */ /* 0x000fe2000f8e00ff */
[----:B------:R-:W-:Y:S01]  /*527b0*/  @P4 LOP3.LUT R6, R6, 0x2, RZ, 0xfc, !PT ;  /* 0x0000000206064812 */ /* 0x000fe200078efcff */
[----:B------:R-:W3:Y:S01]  /*527c0*/  LDL.LU R232, [R1+0x808] ;  /* 0x0008080001e87983 */ /* 0x000ee20000300800 */
[----:B------:R-:W-:-:S02]  /*527d0*/  LOP3.LUT P4, RZ, R5, 0x1000, RZ, 0xc0, !PT ;  /* 0x0000100005ff7812 */ /* 0x000fc4000788c0ff */
[----:B------:R-:W-:-:S04]  /*527e0*/  LOP3.LUT R5, R5, 0x7fffffff, RZ, 0xc0, !PT ;  /* 0x7fffffff05057812 */ /* 0x000fc800078ec0ff */
[----:B------:R-:W-:Y:S02]  /*527f0*/  @P6 LOP3.LUT R5, R5, 0x80000000, RZ, 0xfc, !PT ;  /* 0x8000000005056812 */ /* 0x000fe400078efcff */
[----:B------:R-:W-:Y:S02]  /*52800*/  LOP3.LUT P6, RZ, R7, 0x1000, RZ, 0xc0, !PT ;  /* 0x0000100007ff7812 */ /* 0x000fe400078cc0ff */
[----:B------:R-:W-:-:S11]  /*52810*/  LOP3.LUT R5, R5, 0xbfffffff, RZ, 0xc0, !PT ;  /* 0xbfffffff05057812 */ /* 0x000fd600078ec0ff */
[----:B------:R0:W-:Y:S01]  /*52820*/  @!P6 STG.E.U8 desc[UR26][R236.64+0xd0], R4 ;  /* 0x0000d004ec00e986 */ /* 0x0001e2000c10111a */
[----:B------:R-:W-:Y:S02]  /*52830*/  ISETP.LT.OR P6, PT, R28, 0x72, !P1 ;  /* 0x000000721c00780c */ /* 0x000fe40004fc1670 */
[----:B------:R-:W-:Y:S02]  /*52840*/  @P2 LOP3.LUT R5, R5, 0x40000000, RZ, 0xfc, !PT ;  /* 0x4000000005052812 */ /* 0x000fe400078efcff */
[----:B------:R-:W-:Y:S02]  /*52850*/  @!P2 IADD3.X R235, R10, UR12, R30, P0, P5 ;  /* 0x0000000c0aebac10 */ /* 0x000fe400087ea41e */
[----:B------:R-:W-:Y:S01]  /*52860*/  LOP3.LUT R5, R5, 0xdfffffff, RZ, 0xc0, !PT ;  /* 0xdfffffff05057812 */ /* 0x000fe200078ec0ff */
[----:B0-----:R-:W-:Y:S02]  /*52870*/  IMAD.U32 R236, RZ, RZ, UR11 ;  /* 0x0000000bffec7e24 */ /* 0x001fe4000f8e00ff */
[----:B------:R-:W-:-:S04]  /*52880*/  IMAD.U32 R237, RZ, RZ, UR10 ;  /* 0x0000000affed7e24 */ /* 0x000fc8000f8e00ff */
[----:B------:R-:W-:Y:S02]  /*52890*/  @!P6 IADD3 R236, P0, P5, R236, UR13, R24 ;  /* 0x0000000dececec10 */ /* 0x000fe4000fd1e018 */
[----:B------:R-:W-:Y:S02]  /*528a0*/  @P6 LOP3.LUT R5, R5, 0x20000000, RZ, 0xfc, !PT ;  /* 0x2000000005056812 */ /* 0x000fe400078efcff */
[----:B------:R-:W-:Y:S02]  /*528b0*/  @!P6 IADD3.X R237, R237, UR12, R30, P0, P5 ;  /* 0x0000000cededec10 */ /* 0x000fe400087ea41e */
[----:B------:R-:W-:Y:S01]  /*528c0*/  ISETP.LT.OR P6, PT, R28, 0x79, !P1 ;  /* 0x000000791c00780c */ /* 0x000fe20004fc1670 */
[----:B------:R-:W-:Y:S01]  /*528d0*/  IMAD.U32 R4, RZ, RZ, UR11 ;  /* 0x0000000bff047e24 */ /* 0x000fe2000f8e00ff */
[----:B------:R-:W-:-:S04]  /*528e0*/  LOP3.LUT R6, R6, 0xfffffffe, RZ, 0xc0, !PT ;  /* 0xfffffffe06067812 */ /* 0x000fc800078ec0ff */
[----:B------:R-:W-:Y:S02]  /*528f0*/  @P3 LOP3.LUT R6, R6, 0x1, RZ, 0xfc, !PT ;  /* 0x0000000106063812 */ /* 0x000fe400078efcff */
[----:B------:R-:W-:-:S05]  /*52900*/  LOP3.LUT P3, RZ, R9, 0x40000, RZ, 0xc0, !PT ;  /* 0x0004000009ff7812 */ /* 0x000fca000786c0ff */
[----:B------:R-:W-:Y:S01]  /*52910*/  @!P6 IADD3 R218, P0, P5, R4, UR13, R24 ;  /* 0x0000000d04daec10 */ /* 0x000fe2000fd1e018 */
[----:B----4-:R-:W-:-:S03]  /*52920*/  FMUL R4, R3, UR19 ;  /* 0x0000001303047c20 */ /* 0x010fc60008400000 */
[----:B------:R-:W-:Y:S02]  /*52930*/  @!P6 IADD3.X R219, R10, UR12, R30, P0, P5 ;  /* 0x0000000c0adbec10 */ /* 0x000fe400087ea41e */
[----:B------:R-:W0:Y:S01]  /*52940*/  @!P4 LDC.64 R10, c[0x0][0x5c0] ;  /* 0x00017000ff0acb82 */ /* 0x000e220000000a00 */
[----:B------:R-:W-:-:S05]  /*52950*/  F2FP.SATFINITE.E4M3.F32.PACK_AB_MERGE_C R4, RZ, R4, RZ ;  /* 0x00000004ff04723e */ /* 0x000fca00048070ff */
[----:B------:R1:W-:Y:S01]  /*52960*/  @!P3 STG.E.U8 desc[UR26][R204.64+0xd1], R4 ;  /* 0x0000d104cc00b986 */ /* 0x0003e2000c10111a */
[----:B------:R-:W-:Y:S02]  /*52970*/  ISETP.LT.OR P3, PT, R28, 0x7a, !P1 ;  /* 0x0000007a1c00780c */ /* 0x000fe40004f61670 */
[----:B------:R-:W-:-:S04]  /*52980*/  LOP3.LUT R5, R5, 0xefffffff, RZ, 0xc0, !PT ;  /* 0xefffffff05057812 */ /* 0x000fc800078ec0ff */
[----:B------:R-:W-:Y:S01]  /*52990*/  @P6 LOP3.LUT R5, R5, 0x10000000, RZ, 0xfc, !PT ;  /* 0x1000000005056812 */ /* 0x000fe200078efcff */
[----:B-1----:R-:W-:Y:S01]  /*529a0*/  IMAD.U32 R4, RZ, RZ, UR11 ;  /* 0x0000000bff047e24 */ /* 0x002fe2000f8e00ff */
[----:B0-----:R-:W-:-:S05]  /*529b0*/  @!P4 IADD3 R10, P0, R45, R10, RZ ;  /* 0x0000000a2d0ac210 */ /* 0x001fca0007f1e0ff */
        /* <DEDUP_REMOVED lines=9> */
[----:B------:R-:W4:Y:S01]  /*52a50*/  LDL.LU R3, [R1+0x810] ;  /* 0x0008100001037983 */ /* 0x000f220000300800 */
[----:B------:R-:W-:-:S02]  /*52a60*/  @!P3 IADD3.X R204, R204, UR12, R30, P5, P6 ;  /* 0x0000000cccccbc10 */ /* 0x000fc4000afec41e */
[----:B------:R-:W-:Y:S01]  /*52a70*/  LOP3.LUT P3, RZ, R7, 0x400, RZ, 0xc0, !PT ;  /* 0x0000040007ff7812 */ /* 0x000fe2000786c0ff */
[----:B------:R0:W-:Y:S01]  /*52a80*/  @!P4 STG.E.U8 desc[UR26][R10.64+0xd0], R4 ;  /* 0x0000d0040a00c986 */ /* 0x0001e2000c10111a */
[----:B------:R-:W-:Y:S01]  /*52a90*/  ISETP.LT.OR P4, PT, R28, 0x81, !P1 ;  /* 0x000000811c00780c */ /* 0x000fe20004f81670 */
[----:B------:R-:W-:-:S10]  /*52aa0*/  IMAD.U32 R46, RZ, RZ, UR11 ;  /* 0x0000000bff2e7e24 */ /* 0x000fd4000f8e00ff */
[----:B0-----:R-:W0:Y:S01]  /*52ab0*/  @!P3 LDC.64 R10, c[0x0][0x5c0] ;  /* 0x00017000ff0abb82 */ /* 0x001e220000000a00 */
[----:B------:R-:W-:Y:S02]  /*52ac0*/  LOP3.LUT R5, R5, 0xfffffffd, RZ, 0xc0, !PT ;  /* 0xfffffffd05057812 */ /* 0x000fe400078ec0ff */
[----:B------:R-:W-:Y:S02]  /*52ad0*/  @!P4 IADD3 R46, P0, P5, R46, UR13, R24 ;  /* 0x0000000d2e2ecc10 */ /* 0x000fe4000fd1e018 */
[----:B------:R-:W-:Y:S02]  /*52ae0*/  @P4 LOP3.LUT R5, R5, 0x2, RZ, 0xfc, !PT ;  /* 0x0000000205054812 */ /* 0x000fe400078efcff */
[----:B------:R-:W-:Y:S02]  /*52af0*/  @!P4 IADD3.X R205, R205, UR12, R30, P0, P5 ;  /* 0x0000000ccdcdcc10 */ /* 0x000fe400087ea41e */
[----:B------:R-:W-:Y:S02]  /*52b00*/  ISETP.LT.OR P4, PT, R28, 0x82, !P1 ;  /* 0x000000821c00780c */ /* 0x000fe40004f81670 */
[----:B------:R-:W-:Y:S01]  /*52b10*/  LOP3.LUT R5, R5, 0xfbffffff, RZ, 0xc0, !PT ;  /* 0xfbffffff05057812 */ /* 0x000fe200078ec0ff */
[----:B---3--:R-:W-:Y:S01]  /*52b20*/  FMUL R4, R232, UR19 ;  /* 0x00000013e8047c20 */ /* 0x008fe20008400000 */
[----:B0-----:R-:W-:Y:S01]  /*52b30*/  @!P3 IADD3 R10, P0, R20, R10, RZ ;  /* 0x0000000a140ab210 */ /* 0x001fe20007f1e0ff */
[----:B------:R-:W-:-:S04]  /*52b40*/  IMAD.U32 R20, RZ, RZ, UR11 ;  /* 0x0000000bff147e24 */ /* 0x000fc8000f8e00ff */
[----:B------:R-:W-:-:S04]  /*52b50*/  @!P3 IMAD.X R11, R47, 0x1, R11, P0 ;  /* 0x000000012f0bb824 */ /* 0x000fc800000e060b */
[----:B------:R-:W-:Y:S01]  /*52b60*/  @!P4 IADD3 R20, P0, P5, R20, UR13, R24 ;  /* 0x0000000d1414cc10 */ /* 0x000fe2000fd1e018 */
[----:B------:R-:W-:Y:S01]  /*52b70*/  IMAD.U32 R47, RZ, RZ, UR10 ;  /* 0x0000000aff2f7e24 */ /* 0x000fe2000f8e00ff */
[----:B------:R-:W-:-:S04]  /*52b80*/  @P4 LOP3.LUT R5, R5, 0x4000000, RZ, 0xfc, !PT ;  /* 0x0400000005054812 */ /* 0x000fc800078efcff */
[----:B------:R-:W-:Y:S02]  /*52b90*/  @!P4 IADD3.X R47, R47, UR12, R30, P0, P5 ;  /* 0x0000000c2f2fcc10 */ /* 0x000fe400087ea41e */
[----:B------:R-:W-:Y:S02]  /*52ba0*/  ISETP.LT.OR P4, PT, R28, 0x89, !P1 ;  /* 0x000000891c00780c */ /* 0x000fe40004f81670 */
[----:B------:R-:W-:-:S05]  /*52bb0*/  F2FP.SATFINITE.E4M3.F32.PACK_AB_MERGE_C R4, RZ, R4, RZ ;  /* 0x00000004ff04723e */ /* 0x000fca00048070ff */
[----:B------:R0:W-:Y:S02]  /*52bc0*/  @!P3 STG.E.U8 desc[UR26][R10.64+0xd1], R4 ;  /* 0x0000d1040a00b986 */ /* 0x0001e4000c10111a */
[----:B0-----:R-:W-:-:S05]  /*52bd0*/  IMAD.U32 R4, RZ, RZ, UR11 ;  /* 0x0000000bff047e24 */ /* 0x001fca000f8e00ff */
[----:B------:R-:W-:Y:S01]  /*52be0*/  @!P4 IADD3 R232, P0, P3, R4, UR13, R24 ;  /* 0x0000000d04e8cc10 */ /* 0x000fe2000fb1e018 */
[----:B--2---:R-:W-:Y:S02]  /*52bf0*/  FMUL R4, R2, UR19 ;  /* 0x0000001302047c20 */ /* 0x004fe40008400000 */
[----:B------:R-:W2:Y:S01]  /*52c00*/  LDL.LU R2, [R1+0x814] ;  /* 0x0008140001027983 */ /* 0x000ea20000300800 */
[----:B------:R-:W-:Y:S02]  /*52c10*/  LOP3.LUT P5, RZ, R9, 0x400000, RZ, 0xc0, !PT ;  /* 0x0040000009ff7812 */ /* 0x000fe400078ac0ff */
[----:B------:R-:W-:Y:S02]  /*52c20*/  F2FP.SATFINITE.E4M3.F32.PACK_AB_MERGE_C R4, RZ, R4, RZ ;  /* 0x00000004ff04723e */ /* 0x000fe400048070ff */
[----:B------:R-:W-:Y:S01]  /*52c30*/  LOP3.LUT R5, R5, 0xfffffff7, RZ, 0xc0, !PT ;  /* 0xfffffff705057812 */ /* 0x000fe200078ec0ff */
[----:B------:R-:W-:Y:S01]  /*52c40*/  IMAD.U32 R10, RZ, RZ, UR10 ;  /* 0x0000000aff0a7e24 */ /* 0x000fe2000f8e00ff */
[----:B------:R-:W-:Y:S01]  /*52c50*/  LOP3.LUT P6, RZ, R9, 0x1000000, RZ, 0xc0, !PT ;  /* 0x0100000009ff7812 */ /* 0x000fe200078cc0ff */
[----:B------:R-:W3:Y:S06]  /*52c60*/  LDL.LU R102, [R1+0x818] ;  /* 0x0008180001667983 */ /* 0x000eec0000300800 */
[----:B------:R0:W-:Y:S01]  /*52c70*/  @!P5 STG.E.U8 desc[UR26][R230.64+0xd8], R4 ;  /* 0x0000d804e600d986 */ /* 0x0001e2000c10111a */
[----:B------:R-:W-:-:S02]  /*52c80*/  ISETP.LT.OR P5, PT, R28, 0x8a, !P1 ;  /* 0x0000008a1c00780c */ /* 0x000fc40004fa1670 */
        /* <DEDUP_REMOVED lines=8> */
[----:B------:R-:W-:Y:S02]  /*52d10*/  ISETP.LT.OR P5, PT, R28, 0x91, !P1 ;  /* 0x000000911c00780c */ /* 0x000fe40004fa1670 */
[----:B------:R-:W-:Y:S01]  /*52d20*/  LOP3.LUT P4, RZ, R7, 0x200, RZ, 0xc0, !PT ;  /* 0x0000020007ff7812 */ /* 0x000fe2000788c0ff */
[----:B------:R-:W-:-:S10]  /*52d30*/  IMAD.U32 R4, RZ, RZ, UR11 ;  /* 0x0000000bff047e24 */ /* 0x000fd4000f8e00ff */
        /* <DEDUP_REMOVED lines=14> */
[----:B------:R-:W-:Y:S01]  /*52e20*/  LOP3.LUT P2, RZ, R7, 0x800, RZ, 0xc0, !PT ;  /* 0x0000080007ff7812 */ /* 0x000fe2000784c0ff */
[----:B------:R-:W-:Y:S01]  /*52e30*/  @!P4 IMAD.X R11, R48, 0x1, R11, P0 ;  /* 0x00000001300bc824 */ /* 0x000fe200000e060b */
[----:B------:R-:W-:Y:S01]  /*52e40*/  F2FP.SATFINITE.E4M3.F32.PACK_AB_MERGE_C R4, RZ, R4, RZ ;  /* 0x00000004ff04723e */ /* 0x000fe200048070ff */
[----:B------:R-:W-:Y:S01]  /*52e50*/  IMAD.U32 R228, RZ, RZ, UR10 ;  /* 0x0000000affe47e24 */ /* 0x000fe2000f8e00ff */
[----:B------:R-:W-:Y:S01]  /*52e60*/  LOP3.LUT R5, R5, 0xff7fffff, RZ, 0xc0, !PT ;  /* 0xff7fffff05057812 */ /* 0x000fe200078ec0ff */
[----:B------:R-:W4:Y:S04]  /*52e70*/  LDL.LU R3, [R1+0x820] ;  /* 0x0008200001037983 */ /* 0x000f280000300800 */
[----:B------:R0:W-:Y:S01]  /*52e80*/  @!P4 STG.E.U8 desc[UR26][R10.64+0xd8], R4 ;  /* 0x0000d8040a00c986 */ /* 0x0001e2000c10111a */
[----:B------:R-:W-:-:S02]  /*52e90*/  LOP3.LUT P4, RZ, R9, 0x8000000, RZ, 0xc0, !PT ;  /* 0x0800000009ff7812 */ /* 0x000fc4000788c0ff */
[----:B------:R-:W-:Y:S02]  /*52ea0*/  @P6 LOP3.LUT R5, R5, 0x800000, RZ, 0xfc, !PT ;  /* 0x0080000005056812 */ /* 0x000fe400078efcff */
[----:B------:R-:W-:Y:S01]  /*52eb0*/  @!P6 IADD3.X R228, R228, UR12, R30, P3, P5 ;  /* 0x0000000ce4e4ec10 */ /* 0x000fe20009fea41e */
[----:B0-----:R-:W0:Y:S01]  /*52ec0*/  @!P2 LDC.64 R10, c[0x0][0x5c0] ;  /* 0x00017000ff0aab82 */ /* 0x001e220000000a00 */
[----:B------:R-:W-:Y:S02]  /*52ed0*/  ISETP.LT.OR P6, PT, R28, 0x99, !P1 ;  /* 0x000000991c00780c */ /* 0x000fe40004fc1670 */
[----:B------:R-:W-:Y:S01]  /*52ee0*/  LOP3.LUT R7, R7, 0xfffffeff, RZ, 0xc0, !PT ;  /* 0xfffffeff07077812 */ /* 0x000fe200078ec0ff */
[----:B------:R-:W-:-:S04]  /*52ef0*/  IMAD.U32 R48, RZ, RZ, UR11 ;  /* 0x0000000bff307e24 */ /* 0x000fc8000f8e00ff */
[----:B------:R-:W-:Y:S01]  /*52f00*/  @P4 LOP3.LUT R7, R7, 0x100, RZ, 0xfc, !PT ;  /* 0x0000010007074812 */ /* 0x000fe200078efcff */
[----:B------:R-:W-:Y:S01]  /*52f10*/  IMAD.U32 R4, RZ, RZ, UR10 ;  /* 0x0000000aff047e24 */ /* 0x000fe2000f8e00ff */
[----:B------:R-:W-:-:S04]  /*52f20*/  ISETP.LT.OR P4, PT, R28, 0x9a, !P1 ;  /* 0x0000009a1c00780c */ /* 0x000fc80004f81670 */
[----:B------:R-:W-:Y:S01]  /*52f30*/  @!P6 IADD3 R48, P0, P3, R48, UR13, R24 ;  /* 0x0000000d3030ec10 */ /* 0x000fe2000fb1e018 */
[----:B------:R-:W-:-:S03]  /*52f40*/  IMAD.U32 R229, RZ, RZ, UR11 ;  /* 0x0000000bffe57e24 */ /* 0x000fc6000f8e00ff */
[----:B------:R-:W-:Y:S02]  /*52f50*/  @!P6 IADD3.X R215, R4, UR12, R30, P0, P3 ;  /* 0x0000000c04d7ec10 */ /* 0x000fe400087e641e */
[----:B0-----:R-:W-:-:S05]  /*52f60*/  @!P2 IADD3 R10, P0, R22, R10, RZ ;  /* 0x0000000a160aa210 */ /* 0x001fca0007f1e0ff */
[----:B------:R-:W-:Y:S01]  /*52f70*/  @!P2 IMAD.X R11, R23, 0x1, R11, P0 ;  /* 0x00000001170ba824 */ /* 0x000fe200000e060b */
[----:B------:R-:W-:-:S04]  /*52f80*/  @!P4 IADD3 R229, P0, P3, R229, UR13, R24 ;  /* 0x0000000de5e5cc10 */ /* 0x000fc8000fb1e018 */
[----:B------:R-:W-:Y:S01]  /*52f90*/  @!P4 IADD3.X R105, R4, UR12, R30, P0, P3 ;  /* 0x0000000c0469cc10 */ /* 0x000fe200087e641e */
[----:B---3--:R-:W-:Y:S01]  /*52fa0*/  FMUL R4, R102, UR19 ;  /* 0x0000001366047c20 */ /* 0x008fe20008400000 */
[----:B------:R-:W-:-:S04]  /*52fb0*/  ISETP.LT.OR P3, PT, R28, 0xa1, !P1 ;  /* 0x000000a11c00780c */ /* 0x000fc80004f61670 */
[----:B------:R-:W-:-:S05]  /*52fc0*/  F2FP.SATFINITE.E4M3.F32.PACK_AB_MERGE_C R4, RZ, R4, RZ ;  /* 0x00000004ff04723e */ /* 0x000fca00048070ff */
[----:B------:R0:W-:Y:S02]  /*52fd0*/  @!P2 STG.E.U8 desc[UR26][R10.64+0xd9], R4 ;  /* 0x0000d9040a00a986 */ /* 0x0001e4000c10111a */
[----:B0-----:R-:W-:-:S05]  /*52fe0*/  IMAD.U32 R4, RZ, RZ, UR11 ;  /* 0x0000000bff047e24 */ /* 0x001fca000f8e00ff */
[----:B------:R-:W-:Y:S01]  /*52ff0*/  @!P3 IADD3 R102, P0, P2, R4, UR13, R24 ;  /* 0x0000000d0466bc10 */ /* 0x000fe2000fa1e018 */
[----:B--2---:R-:W-:Y:S02]  /*53000*/  FMUL R4, R2, UR19 ;  /* 0x0000001302047c20 */ /* 0x004fe40008400000 */
[----:B------:R-:W2:Y:S01]  /*53010*/  LDL.LU R2, [R1+0x824] ;  /* 0x0008240001027983 */ /* 0x000ea20000300800 */
[----:B------:R-:W-:Y:S01]  /*53020*/  LOP3.LUT R5, R5, 0xfffffffb, RZ, 0xc0, !PT ;  /* 0xfffffffb05057812 */ /* 0x000fe200078ec0ff */
[----:B------:R-:W-:Y:S01]  /*53030*/  IMAD.U32 R10, RZ, RZ, UR10 ;  /* 0x0000000aff0a7e24 */ /* 0x000fe2000f8e00ff */
[----:B------:R-:W-:Y:S01]  /*53040*/  F2FP.SATFINITE.E4M3.F32.PACK_AB_MERGE_C R4, RZ, R4, RZ ;  /* 0x00000004ff04723e */ /* 0x000fe200048070ff */
[----:B------:R-:W3:Y:S01]  /*53050*/  LDL.LU R90, [R1+0x828] ;  /* 0x00082800015a7983 */ /* 0x000ee20000300800 */
[----:B------:R-:W-:-:S04]  /*53060*/  @P6 LOP3.LUT R5, R5, 0x4, RZ, 0xfc, !PT ;  /* 0x0000000405056812 */ /* 0x000fc800078efcff */
[C---:B------:R-:W-:Y:S02]  /*53070*/  LOP3.LUT P6, RZ, R5.reuse, 0x2000, RZ, 0xc0, !PT ;  /* 0x0000200005ff7812 */ /* 0x040fe400078cc0ff */
[----:B------:R-:W-:-:S04]  /*53080*/  LOP3.LUT R5, R5, 0xffbfffff, RZ, 0xc0, !PT ;  /* 0xffbfffff05057812 */ /* 0x000fc800078ec0ff */
[----:B------:R-:W-:Y:S02]  /*53090*/  @P4 LOP3.LUT R5, R5, 0x400000, RZ, 0xfc, !PT ;  /* 0x0040000005054812 */ /* 0x000fe400078efcff */
[----:B------:R-:W-:Y:S02]  /*530a0*/  LOP3.LUT P4, RZ, R7, 0x100, RZ, 0xc0, !PT ;  /* 0x0000010007ff7812 */ /* 0x000fe4000788c0ff */
[----:B------:R-:W-:Y:S02]  /*530b0*/  LOP3.LUT R5, R5, 0xffffffef, RZ, 0xc0, !PT ;  /* 0xffffffef05057812 */ /* 0x000fe400078ec0ff */
[----:B------:R-:W-:Y:S02]  /*530c0*/  @!P3 IADD3.X R103, R10, UR12, R30, P0, P2 ;  /* 0x0000000c0a67bc10 */ /* 0x000fe400087e441e */
[----:B------:R-:W-:Y:S02]  /*530d0*/  @P3 LOP3.LUT R5, R5, 0x10, RZ, 0xfc, !PT ;  /* 0x0000001005053812 */ /* 0x000fe400078efcff */
[----:B------:R-:W-:-:S05]  /*530e0*/  ISETP.LT.OR P3, PT, R28, 0xa2, !P1 ;  /* 0x000000a21c00780c */ /* 0x000fca0004f61670 */
[----:B------:R0:W-:Y:S01]  /*530f0*/  @!P4 STG.E.U8 desc[UR26][R224.64+0xe0], R4 ;  /* 0x0000e004e000c986 */ /* 0x0001e2000c10111a */
        /* <DEDUP_REMOVED lines=8> */
[----:B------:R-:W-:-:S11]  /*53180*/  LOP3.LUT P5, RZ, R9, 0x20000000, RZ, 0xc0, !PT ;  /* 0x2000000009ff7812 */ /* 0x000fd600078ac0ff */
[----:B------:R-:W-:Y:S01]  /*53190*/  @!P3 IADD3 R96, P0, P2, R4, UR13, R24 ;  /* 0x0000000d0460bc10 */ /* 0x000fe2000fa1e018 */
[----:B----4-:R-:W-:-:S05]  /*531a0*/  FMUL R4, R3, UR19 ;  /* 0x0000001303047c20 */ /* 0x010fca0008400000 */
[----:B------:R-:W-:-:S05]  /*531b0*/  F2FP.SATFINITE.E4M3.F32.PACK_AB_MERGE_C R4, RZ, R4, RZ ;  /* 0x00000004ff04723e */ /* 0x000fca00048070ff */
[----:B------:R0:W-:Y:S01]  /*531c0*/  @!P5 STG.E.U8 desc[UR26][R182.64+0xe1], R4 ;  /* 0x0000e104b600d986 */ /* 0x0001e2000c10111a */
[----:B------:R-:W-:Y:S01]  /*531d0*/  ISETP.LT.OR P5, PT, R28, 0xaa, !P1 ;  /* 0x000000aa1c00780c */ /* 0x000fe20004fa1670 */
[----:B------:R-:W-:Y:S01]  /*531e0*/  IMAD.U32 R22, RZ, RZ, UR11 ;  /* 0x0000000bff167e24 */ /* 0x000fe2000f8e00ff */
[----:B------:R-:W-:Y:S02]  /*531f0*/  LOP3.LUT R5, R5, 0xffefffff, RZ, 0xc0, !PT ;  /* 0xffefffff05057812 */ /* 0x000fe400078ec0ff */
[----:B------:R-:W-:Y:S02]  /*53200*/  @!P3 IADD3.X R98, R10, UR12, R30, P0, P2 ;  /* 0x0000000c0a62bc10 */ /* 0x000fe400087e441e */
[----:B------:R-:W-:Y:S01]  /*53210*/  @P3 LOP3.LUT R5, R5, 0x100000, RZ, 0xfc, !PT ;  /* 0x0010000005053812 */ /* 0x000fe200078efcff */
[----:B------:R-:W1:Y:S01]  /*53220*/  @!P6 LDC.64 R10, c[0x0][0x5c0] ;  /* 0x00017000ff0aeb82 */ /* 0x000e620000000a00 */
[----:B0-----:R-:W-:-:S05]  /*53230*/  IMAD.U32 R4, RZ, RZ, UR10 ;  /* 0x0000000aff047e24 */ /* 0x001fca000f8e00ff */
[----:B------:R-:W-:-:S04]  /*53240*/  @!P5 IADD3 R99, P2, P3, R22, UR13, R24 ;  /* 0x0000000d1663dc10 */ /* 0x000fc8000fb5e018 */
[----:B------:R-:W-:Y:S01]  /*53250*/  @!P5 IADD3.X R97, R4, UR12, R30, P2, P3 ;  /* 0x0000000c0461dc10 */ /* 0x000fe200097e641e */
[----:B--2---:R-:W-:Y:S02]  /*53260*/  FMUL R4, R2, UR19 ;  /* 0x0000001302047c20 */ /* 0x004fe40008400000 */
[----:B------:R-:W2:Y:S01]  /*53270*/  LDL.LU R2, [R1+0x82c] ;  /* 0x00082c0001027983 */ /* 0x000ea20000300800 */
[----:B------:R-:W-:Y:S02]  /*53280*/  LOP3.LUT P4, RZ, R0, 0x2, RZ, 0xc0, !PT ;  /* 0x0000000200ff7812 */ /* 0x000fe4000788c0ff */
[----:B------:R-:W-:Y:S01]  /*53290*/  LOP3.LUT R7, R7, 0xffffff7f, RZ, 0xc0, !PT ;  /* 0xffffff7f07077812 */ /* 0x000fe200078ec0ff */
[----:B------:R-:W4:Y:S01]  /*532a0*/  LDL.LU R3, [R1+0x830] ;  /* 0x0008300001037983 */ /* 0x000f220000300800 */
[----:B-1----:R-:W-:Y:S02]  /*532b0*/  @!P6 IADD3 R10, P0, R49, R10, RZ ;  /* 0x0000000a310ae210 */ /* 0x002fe40007f1e0ff */
[----:B------:R-:W-:-:S02]  /*532c0*/  LOP3.LUT R5, R5, 0xfff7ffff, RZ, 0xc0, !PT ;  /* 0xfff7ffff05057812 */ /* 0x000fc400078ec0ff */
[----:B------:R-:W-:Y:S01]  /*532d0*/  F2FP.SATFINITE.E4M3.F32.PACK_AB_MERGE_C R4, RZ, R4, RZ ;  /* 0x00000004ff04723e */ /* 0x000fe200048070ff */
[----:B------:R-:W-:Y:S01]  /*532e0*/  @!P6 IMAD.X R11, R50, 0x1, R11, P0 ;  /* 0x00000001320be824 */ /* 0x000fe200000e060b */
[----:B------:R-:W-:-:S03]  /*532f0*/  @P5 LOP3.LUT R5, R5, 0x80000, RZ, 0xfc, !PT ;  /* 0x0008000005055812 */ /* 0x000fc600078efcff */
[----:B------:R-:W-:Y:S02]  /*53300*/  @P4 LOP3.LUT R7, R7, 0x80, RZ, 0xfc, !PT ;  /* 0x0000008007074812 */ /* 0x000fe400078efcff */
[----:B------:R-:W-:Y:S02]  /*53310*/  ISETP.LT.OR P4, PT, R28, 0xb1, !P1 ;  /* 0x000000b11c00780c */ /* 0x000fe40004f81670 */
[----:B------:R-:W-:Y:S01]  /*53320*/  LOP3.LUT P3, RZ, R5, 0x4000, RZ, 0xc0, !PT ;  /* 0x0000400005ff7812 */ /* 0x000fe2000786c0ff */
[----:B------:R0:W-:Y:S02]  /*53330*/  @!P6 STG.E.U8 desc[UR26][R10.64+0xe0], R4 ;  /* 0x0000e0040a00e986 */ /* 0x0001e4000c10111a */
[----:B0-----:R-:W-:Y:S02]  /*53340*/  IMAD.U32 R4, RZ, RZ, UR11 ;  /* 0x0000000bff047e24 */ /* 0x001fe4000f8e00ff */
[----:B------:R-:W-:-:S06]  /*53350*/  IMAD.U32 R10, RZ, RZ, UR10 ;  /* 0x0000000aff0a7e24 */ /* 0x000fcc000f8e00ff */
[----:B------:R-:W-:-:S04]  /*53360*/  @!P4 IADD3 R92, P0, P2, R4, UR13, R24 ;  /* 0x0000000d045ccc10 */ /* 0x000fc8000fa1e018 */
[----:B------:R-:W-:Y:S02]  /*53370*/  @!P4 IADD3.X R93, R10, UR12, R30, P0, P2 ;  /* 0x0000000c0a5dcc10 */ /* 0x000fe400087e441e */
[----:B------:R-:W0:Y:S01]  /*53380*/  @!P3 LDC.64 R10, c[0x0][0x5c0] ;  /* 0x00017000ff0abb82 */ /* 0x000e220000000a00 */
[----:B------:R-:W-:-:S04]  /*53390*/  LOP3.LUT R5, R5, 0xfffbffff, RZ, 0xc0, !PT ;  /* 0xfffbffff05057812 */ /* 0x000fc800078ec0ff */
[----:B------:R-:W-:Y:S02]  /*533a0*/  @P4 LOP3.LUT R5, R5, 0x40000, RZ, 0xfc, !PT ;  /* 0x0004000005054812 */ /* 0x000fe400078efcff */
[----:B------:R-:W-:Y:S02]  /*533b0*/  ISETP.LT.OR P4, PT, R28, 0xb2, !P1 ;  /* 0x000000b21c00780c */ /* 0x000fe40004f81670 */
[----:B0-----:R-:W-:-:S05]  /*533c0*/  @!P3 IADD3 R10, P0, R51, R10, RZ ;  /* 0x0000000a330ab210 */ /* 0x001fca0007f1e0ff */
[----:B------:R-:W-:-:S06]  /*533d0*/  @!P3 IMAD.X R11, R52, 0x1, R11, P0 ;  /* 0x00000001340bb824 */ /* 0x000fcc00000e060b */
[----:B------:R-:W-:Y:S01]  /*533e0*/  @!P4 IADD3 R94, P0, P2, R4, UR13, R24 ;  /* 0x0000000d045ecc10 */ /* 0x000fe2000fa1e018 */
[----:B---3--:R-:W-:-:S05]  /*533f0*/  FMUL R4, R90, UR19 ;  /* 0x000000135a047c20 */ /* 0x008fca0008400000 */
[----:B------:R-:W-:-:S05]  /*53400*/  F2FP.SATFINITE.E4M3.F32.PACK_AB_MERGE_C R4, RZ, R4, RZ ;  /* 0x00000004ff04723e */ /* 0x000fca00048070ff */
[----:B------:R0:W-:Y:S01]  /*53410*/  @!P3 STG.E.U8 desc[UR26][R10.64+0xe1], R4 ;  /* 0x0000e1040a00b986 */ /* 0x0001e2000c10111a */
[----:B------:R-:W-:Y:S01]  /*53420*/  ISETP.LT.OR P3, PT, R28, 0xb9, !P1 ;  /* 0x000000b91c00780c */ /* 0x000fe20004f61670 */
[----:B------:R-:W-:-:S05]  /*53430*/  IMAD.U32 R22, RZ, RZ, UR10 ;  /* 0x0000000aff167e24 */ /* 0x000fca000f8e00ff */
[----:B------:R-:W-:Y:S01]  /*53440*/  @!P4 IADD3.X R95, R22, UR12, R30, P0, P2 ;  /* 0x0000000c165fcc10 */ /* 0x000fe200087e441e */
[----:B0-----:R-:W-:-:S06]  /*53450*/  IMAD.U32 R4, RZ, RZ, UR11 ;  /* 0x0000000bff047e24 */ /* 0x001fcc000f8e00ff */
[----:B------:R-:W-:Y:S01]  /*53460*/  @!P3 IADD3 R88, P0, P2, R4, UR13, R24 ;  /* 0x0000000d0458bc10 */ /* 0x000fe2000fa1e018 */
[----:B--2---:R-:W-:Y:S02]  /*53470*/  FMUL R4, R2, UR19 ;  /* 0x0000001302047c20 */ /* 0x004fe40008400000 */
[----:B------:R-:W2:Y:S04]  /*53480*/  LDL.LU R2, [R1+0x834] ;  /* 0x0008340001027983 */ /* 0x000ea80000300800 */
[----:B------:R-:W3:Y:S01]  /*53490*/  LDL.LU R23, [R1+0x838] ;  /* 0x0008380001177983 */ /* 0x000ee20000300800 */
[----:B------:R-:W-:Y:S01]  /*534a0*/  LOP3.LUT R5, R5, 0xfffdffff, RZ, 0xc0, !PT ;  /* 0xfffdffff05057812 */ /* 0x000fe200078ec0ff */
[----:B------:R-:W-:-:S03]  /*534b0*/  IMAD.U32 R10, RZ, RZ, UR10 ;  /* 0x0000000aff0a7e24 */ /* 0x000fc6000f8e00ff */
[----:B------:R-:W-:Y:S02]  /*534c0*/  @P4 LOP3.LUT R5, R5, 0x20000, RZ, 0xfc, !PT ;  /* 0x0002000005054812 */ /* 0x000fe400078efcff */
[----:B------:R-:W-:Y:S02]  /*534d0*/  LOP3.LUT P4, RZ, R7, 0x80, RZ, 0xc0, !PT ;  /* 0x0000008007ff7812 */ /* 0x000fe4000788c0ff */
[----:B------:R-:W-:Y:S02]  /*534e0*/  LOP3.LUT R5, R5, 0xfffeffff, RZ, 0xc0, !PT ;  /* 0xfffeffff05057812 */ /* 0x000fe400078ec0ff */
[----:B------:R-:W-:Y:S02]  /*534f0*/  @!P3 IADD3.X R89, R10, UR12, R30, P0, P2 ;  /* 0x0000000c0a59bc10 */ /* 0x000fe400087e441e */
[----:B------:R-:W-:Y:S02]  /*53500*/  @P3 LOP3.LUT R5, R5, 0x10000, RZ, 0xfc, !PT ;  /* 0x0001000005053812 */ /* 0x000fe400078efcff */
[----:B------:R-:W-:-:S02]  /*53510*/  ISETP.LT.OR P3, PT, R28, 0xba, !P1 ;  /* 0x000000ba1c00780c */ /* 0x000fc40004f61670 */
[----:B------:R-:W-:-:S05]  /*53520*/  F2FP.SATFINITE.E4M3.F32.PACK_AB_MERGE_C R4, RZ, R4, RZ ;  /* 0x00000004ff04723e */ /* 0x000fca00048070ff */
[----:B------:R0:W-:Y:S01]  /*53530*/  @!P4 STG.E.U8 desc[UR26][R212.64+0xe8], R4 ;  /* 0x0000e804d400c986 */ /* 0x0001e2000c10111a */
[----:B------:R-:W-:Y:S01]  /*53540*/  LOP3.LUT R5, R5, 0xffff7fff, RZ, 0xc0, !PT ;  /* 0xffff7fff05057812 */ /* 0x000fe200078ec0ff */
[----:B0-----:R-:W-:-:S04]  /*53550*/  IMAD.U32 R4, RZ, RZ, UR11 ;  /* 0x0000000bff047e24 */ /* 0x001fc8000f8e00ff */
[----:B------:R-:W-:Y:S02]  /*53560*/  @P3 LOP3.LUT R5, R5, 0x8000, RZ, 0xfc, !PT ;  /* 0x0000800005053812 */ /* 0x000fe400078efcff */
[----:B------:R-:W-:-:S04]  /*53570*/  @!P3 IADD3 R90, P0, P2, R4, UR13, R24 ;  /* 0x0000000d045abc10 */ /* 0x000fc8000fa1e018 */
[----:B------:R-:W-:Y:S02]  /*53580*/  @!P3 IADD3.X R91, R10, UR12, R30, P0, P2 ;  /* 0x0000000c0a5bbc10 */ /* 0x000fe400087e441e */
[----:B------:R-:W-:Y:S02]  /*53590*/  ISETP.LT.OR P3, PT, R28, 0xc1, !P1 ;  /* 0x000000c11c00780c */ /* 0x000fe40004f61670 */
[----:B------:R-:W-:Y:S02]  /*535a0*/  LOP3.LUT P6, RZ, R6, 0x100, RZ, 0xc0, !PT ;  /* 0x0000010006ff7812 */ /* 0x000fe400078cc0ff */
[----:B------:R-:W-:-:S09]  /*535b0*/  LOP3.LUT P5, RZ, R0, 0x8, RZ, 0xc0, !PT ;  /* 0x0000000800ff7812 */ /* 0x000fd200078ac0ff */
[----:B------:R-:W-:-:S04]  /*535c0*/  @!P3 IADD3 R84, P0, P2, R4, UR13, R24 ;  /* 0x0000000d0454bc10 */ /* 0x000fc8000fa1e018 */
[----:B------:R-:W-:Y:S02]  /*535d0*/  @!P3 IADD3.X R86, R10, UR12, R30, P0, P2 ;  /* 0x0000000c0a56bc10 */ /* 0x000fe400087e441e */
[----:B------:R-:W0:Y:S01]  /*535e0*/  @!P6 LDC.64 R10, c[0x0][0x5c0] ;  /* 0x00017000ff0aeb82 */ /* 0x000e220000000a00 */
[----:B------:R-:W-:Y:S01]  /*535f0*/  ISETP.LT.OR P4, PT, R28, 0xc2, !P1 ;  /* 0x000000c21c00780c */ /* 0x000fe20004f81670 */
[----:B----4-:R-:W-:Y:S01]  /*53600*/  FMUL R4, R3, UR19 ;  /* 0x0000001303047c20 */ /* 0x010fe20008400000 */
[----:B------:R-:W-:Y:S01]  /*53610*/  LOP3.LUT R5, R5, 0xffffbfff, RZ, 0xc0, !PT ;  /* 0xffffbfff05057812 */ /* 0x000fe200078ec0ff */
[----:B------:R-:W-:Y:S01]  /*53620*/  IMAD.U32 R22, RZ, RZ, UR11 ;  /* 0x0000000bff167e24 */ /* 0x000fe2000f8e00ff */
[----:B------:R-:W4:Y:S02]  /*53630*/  LDL.LU R3, [R1+0x83c] ;  /* 0x00083c0001037983 */ /* 0x000f240000300800 */
[----:B------:R-:W-:Y:S02]  /*53640*/  F2FP.SATFINITE.E4M3.F32.PACK_AB_MERGE_C R4, RZ, R4, RZ ;  /* 0x00000004ff04723e */ /* 0x000fe400048070ff */
[----:B------:R-:W-:Y:S01]  /*53650*/  @P3 LOP3.LUT R5, R5, 0x4000, RZ, 0xfc, !PT ;  /* 0x0000400005053812 */ /* 0x000fe200078efcff */
[----:B------:R-:W4:Y:S04]  /*53660*/  LDL.LU R49, [R1+0x840] ;  /* 0x0008400001317983 */ /* 0x000f280000300800 */
[----:B------:R1:W-:Y:S01]  /*53670*/  @!P5 STG.E.U8 desc[UR26][R210.64+0xe9], R4 ;  /* 0x0000e904d200d986 */ /* 0x0003e2000c10111a */
[----:B------:R-:W-:Y:S01]  /*53680*/  @!P4 IADD3 R87, P2, P3, R22, UR13, R24 ;  /* 0x0000000d1657cc10 */ /* 0x000fe2000fb5e018 */
[----:B-1----:R-:W-:Y:S01]  /*53690*/  IMAD.U32 R4, RZ, RZ, UR10 ;  /* 0x0000000aff047e24 */ /* 0x002fe2000f8e00ff */
[----:B0-----:R-:W-:-:S04]  /*536a0*/  @!P6 IADD3 R10, P0, R53, R10, RZ ;  /* 0x0000000a350ae210 */ /* 0x001fc80007f1e0ff */
[----:B------:R-:W-:Y:S02]  /*536b0*/  @!P4 IADD3.X R85, R4, UR12, R30, P2, P3 ;  /* 0x0000000c0455cc10 */ /* 0x000fe400097e641e */
[----:B------:R-:W-:Y:S01]  /*536c0*/  LOP3.LUT P3, RZ, R6, 0x2000, RZ, 0xc0, !PT ;  /* 0x0000200006ff7812 */ /* 0x000fe2000786c0ff */
[----:B------:R-:W-:Y:S01]  /*536d0*/  @!P6 IMAD.X R11, R56, 0x1, R11, P0 ;  /* 0x00000001380be824 */ /* 0x000fe200000e060b */
[----:B------:R-:W-:Y:S02]  /*536e0*/  LOP3.LUT R5, R5, 0xffffdfff, RZ, 0xc0, !PT ;  /* 0xffffdfff05057812 */ /* 0x000fe400078ec0ff */
[----:B------:R-:W-:Y:S02]  /*536f0*/  LOP3.LUT P5, RZ, R0, 0x80, RZ, 0xc0, !PT ;  /* 0x0000008000ff7812 */ /* 0x000fe400078ac0ff */
[----:B------:R-:W-:Y:S02]  /*53700*/  @P4 LOP3.LUT R5, R5, 0x2000, RZ, 0xfc, !PT ;  /* 0x0000200005054812 */ /* 0x000fe400078efcff */
[----:B------:R-:W-:-:S02]  /*53710*/  ISETP.LT.OR P4, PT, R28, 0xc9, !P1 ;  /* 0x000000c91c00780c */ /* 0x000fc40004f81670 */
[----:B------:R-:W-:Y:S01]  /*53720*/  LOP3.LUT R7, R7, 0xffffffbf, RZ, 0xc0, !PT ;  /* 0xffffffbf07077812 */ /* 0x000fe200078ec0ff */
[----:B------:R-:W-:-:S06]  /*53730*/  IMAD.U32 R211, RZ, RZ, UR11 ;  /* 0x0000000bffd37e24 */ /* 0x000fcc000f8e00ff */
[----:B------:R-:W-:Y:S02]  /*53740*/  @P5 LOP3.LUT R7, R7, 0x40, RZ, 0xfc, !PT ;  /* 0x0000004007075812 */ /* 0x000fe400078efcff */
[----:B------:R-:W-:Y:S02]  /*53750*/  ISETP.LT.OR P5, PT, R28, 0xca, !P1 ;  /* 0x000000ca1c00780c */ /* 0x000fe40004fa1670 */
[----:B------:R-:W-:Y:S01]  /*53760*/  @!P4 IADD3 R211, P0, P2, R211, UR13, R24 ;  /* 0x0000000dd3d3cc10 */ /* 0x000fe2000fa1e018 */
[----:B------:R-:W-:Y:S02]  /*53770*/  IMAD.U32 R210, RZ, RZ, UR11 ;  /* 0x0000000bffd27e24 */ /* 0x000fe4000f8e00ff */
[----:B--2---:R-:W-:-:S05]  /*53780*/  FMUL R4, R2, UR19 ;  /* 0x0000001302047c20 */ /* 0x004fca0008400000 */
[----:B------:R-:W-:-:S05]  /*53790*/  F2FP.SATFINITE.E4M3.F32.PACK_AB_MERGE_C R4, RZ, R4, RZ ;  /* 0x00000004ff04723e */ /* 0x000fca00048070ff */
[----:B------:R0:W-:Y:S02]  /*537a0*/  @!P6 STG.E.U8 desc[UR26][R10.64+0xe8], R4 ;  /* 0x0000e8040a00e986 */ /* 0x0001e4000c10111a */
[----:B0-----:R-:W0:Y:S01]  /*537b0*/  @!P3 LDC.64 R10, c[0x0][0x5c0] ;  /* 0x00017000ff0abb82 */ /* 0x001e220000000a00 */
[----:B------:R-:W-:-:S05]  /*537c0*/  IMAD.U32 R4, RZ, RZ, UR10 ;  /* 0x0000000aff047e24 */ /* 0x000fca000f8e00ff */
[----:B------:R-:W-:Y:S02]  /*537d0*/  @!P4 IADD3.X R83, R4, UR12, R30, P0, P2 ;  /* 0x0000000c0453cc10 */ /* 0x000fe400087e441e */
[----:B0-----:R-:W-:-:S05]  /*537e0*/  @!P3 IADD3 R10, P0, R26, R10, RZ ;  /* 0x0000000a1a0ab210 */ /* 0x001fca0007f1e0ff */
[----:B------:R-:W-:Y:S01]  /*537f0*/  @!P3 IMAD.X R11, R57, 0x1, R11, P0 ;  /* 0x00000001390bb824 */ /* 0x000fe200000e060b */
[----:B------:R-:W-:-:S04]  /*53800*/  @!P5 IADD3 R210, P0, P2, R210, UR13, R24 ;  /* 0x0000000dd2d2dc10 */ /* 0x000fc8000fa1e018 */
[----:B------:R-:W-:Y:S01]  /*53810*/  @!P5 IADD3.X R2, R4, UR12, R30, P0, P2 ;  /* 0x0000000c0402dc10 */ /* 0x000fe200087e441e */
[----:B---3--:R-:W-:Y:S02]  /*53820*/  FMUL R4, R23, UR19 ;  /* 0x0000001317047c20 */ /* 0x008fe40008400000 */
[----:B------:R-:W2:Y:S03]  /*53830*/  LDL.LU R23, [R1+0x844] ;  /* 0x0008440001177983 */ /* 0x000ea60000300800 */
[----:B------:R-:W-:Y:S01]  /*53840*/  F2FP.SATFINITE.E4M3.F32.PACK_AB_MERGE_C R4, RZ, R4, RZ ;  /* 0x00000004ff04723e */ /* 0x000fe200048070ff */
[----:B------:R-:W-:Y:S01]  /*53850*/  IMAD.U32 R183, RZ, RZ, UR11 ;  /* 0x0000000bffb77e24 */ /* 0x000fe2000f8e00ff */
[----:B------:R-:W-:Y:S01]  /*53860*/  LOP3.LUT R5, R5, 0xffffefff, RZ, 0xc0, !PT ;  /* 0xffffefff05057812 */ /* 0x000fe200078ec0ff */
[----:B------:R-:W-:Y:S01]  /*53870*/  IMAD.U32 R212, RZ, RZ, UR10 ;  /* 0x0000000affd47e24 */ /* 0x000fe2000f8e00ff */
[----:B------:R-:W3:Y:S02]  /*53880*/  LDL.LU R52, [R1+0x848] ;  /* 0x0008480001347983 */ /* 0x000ee40000300800 */
[----:B------:R-:W-:-:S02]  /*53890*/  @P4 LOP3.LUT R5, R5, 0x1000, RZ, 0xfc, !PT ;  /* 0x0000100005054812 */ /* 0x000fc400078efcff */
[----:B------:R4:W-:Y:S01]  /*538a0*/  @!P3 STG.E.U8 desc[UR26][R10.64+0xe9], R4 ;  /* 0x0000e9040a00b986 */ /* 0x0009e2000c10111a */
[----:B------:R-:W-:Y:S02]  /*538b0*/  ISETP.LT.OR P3, PT, R28, 0xd1, !P1 ;  /* 0x000000d11c00780c */ /* 0x000fe40004f61670 */
[----:B------:R-:W-:-:S04]  /*538c0*/  LOP3.LUT R5, R5, 0xfffff7ff, RZ, 0xc0, !PT ;  /* 0xfffff7ff05057812 */ /* 0x000fc800078ec0ff */
[----:B------:R-:W-:-:S04]  /*538d0*/  @P5 LOP3.LUT R5, R5, 0x800, RZ, 0xfc, !PT ;  /* 0x0000080005055812 */ /* 0x000fc800078efcff */
[----:B------:R-:W-:-:S03]  /*538e0*/  LOP3.LUT R5, R5, 0xfffffbff, RZ, 0xc0, !PT ;  /* 0xfffffbff05057812 */ /* 0x000fc600078ec0ff */
[----:B------:R-:W-:Y:S02]  /*538f0*/  @!P3 IADD3 R183, P0, P2, R183, UR13, R24 ;  /* 0x0000000db7b7bc10 */ /* 0x000fe4000fa1e018 */
[----:B------:R-:W-:Y:S02]  /*53900*/  LOP3.LUT P5, RZ, R7, 0x40, RZ, 0xc0, !PT ;  /* 0x0000004007ff7812 */ /* 0x000fe400078ac0ff */
[----:B------:R-:W-:Y:S02]  /*53910*/  @P3 LOP3.LUT R5, R5, 0x400, RZ, 0xfc, !PT ;  /* 0x0000040005053812 */ /* 0x000fe400078efcff */
[----:B------:R-:W-:Y:S01]  /*53920*/  @!P3 IADD3.X R212, R212, UR12, R30, P0, P2 ;  /* 0x0000000cd4d4bc10 */ /* 0x000fe200087e441e */
[----:B----4-:R-:W-:Y:S01]  /*53930*/  FMUL R4, R3, UR19 ;  /* 0x0000001303047c20 */ /* 0x010fe20008400000 */
[----:B------:R-:W-:Y:S01]  /*53940*/  ISETP.LT.OR P3, PT, R28, 0xd2, !P1 ;  /* 0x000000d21c00780c */ /* 0x000fe20004f61670 */
[----:B------:R-:W-:-:S03]  /*53950*/  IMAD.U32 R182, RZ, RZ, UR11 ;  /* 0x0000000bffb67e24 */ /* 0x000fc6000f8e00ff */
[----:B------:R-:W-:Y:S02]  /*53960*/  F2FP.SATFINITE.E4M3.F32.PACK_AB_MERGE_C R4, RZ, R4, RZ ;  /* 0x00000004ff04723e */ /* 0x000fe400048070ff */
[----:B------:R-:W-:-:S03]  /*53970*/  LOP3.LUT R5, R5, 0xfffffdff, RZ, 0xc0, !PT ;  /* 0xfffffdff05057812 */ /* 0x000fc600078ec0ff */
[----:B------:R0:W-:Y:S04]  /*53980*/  @!P5 STG.E.U8 desc[UR26][R202.64+0xf0], R4 ;  /* 0x0000f004ca00d986 */ /* 0x0001e8000c10111a */
[----:B------:R-:W-:Y:S02]  /*53990*/  @!P3 IADD3 R182, P0, P2, R182, UR13, R24 ;  /* 0x0000000db6b6bc10 */ /* 0x000fe4000fa1e018 */
[----:B------:R-:W-:Y:S01]  /*539a0*/  @P3 LOP3.LUT R5, R5, 0x200, RZ, 0xfc, !PT ;  /* 0x0000020005053812 */ /* 0x000fe200078efcff */
[----:B0-----:R-:W-:-:S05]  /*539b0*/  IMAD.U32 R202, RZ, RZ, UR10 ;  /* 0x0000000affca7e24 */ /* 0x001fca000f8e00ff */
[----:B------:R-:W-:Y:S02]  /*539c0*/  @!P3 IADD3.X R202, R202, UR12, R30, P0, P2 ;  /* 0x0000000ccacabc10 */ /* 0x000fe400087e441e */
[----:B------:R-:W-:Y:S01]  /*539d0*/  ISETP.LT.OR P3, PT, R28, 0xd9, !P1 ;  /* 0x000000d91c00780c */ /* 0x000fe20004f61670 */
[----:B------:R-:W-:Y:S02]  /*539e0*/  IMAD.U32 R213, RZ, RZ, UR11 ;  /* 0x0000000bffd57e24 */ /* 0x000fe4000f8e00ff */
[----:B------:R-:W-:Y:S01]  /*539f0*/  IMAD.U32 R4, RZ, RZ, UR10 ;  /* 0x0000000aff047e24 */ /* 0x000fe2000f8e00ff */
[----:B------:R-:W-:-:S09]  /*53a00*/  LOP3.LUT P4, RZ, R0, 0x100, RZ, 0xc0, !PT ;  /* 0x0000010000ff7812 */ /* 0x000fd2000788c0ff */
[----:B------:R-:W-:-:S04]  /*53a10*/  @!P3 IADD3 R213, P0, P2, R213, UR13, R24 ;  /* 0x0000000dd5d5bc10 */ /* 0x000fc8000fa1e018 */
[----:B------:R-:W-:Y:S01]  /*53a20*/  @!P3 IADD3.X R3, R4, UR12, R30, P0, P2 ;  /* 0x0000000c0403bc10 */ /* 0x000fe200087e441e */
[----:B------:R-:W-:-:S05]  /*53a30*/  FMUL R4, R49, UR19 ;  /* 0x0000001331047c20 */ /* 0x000fca0008400000 */
[----:B------:R-:W-:-:S05]  /*53a40*/  F2FP.SATFINITE.E4M3.F32.PACK_AB_MERGE_C R4, RZ, R4, RZ ;  /* 0x00000004ff04723e */ /* 0x000fca00048070ff */
[----:B------:R2:W-:Y:S02]  /*53a50*/  @!P4 STG.E.U8 desc[UR26][R168.64+0xf1], R4 ;  /* 0x0000f104a800c986 */ /* 0x0005e4000c10111a */
[----:B--2---:R-:W-:Y:S02]  /*53a60*/  FMUL R4, R23, UR19 ;  /* 0x0000001317047c20 */ /* 0x004fe40008400000 */
[----:B------:R-:W2:Y:S04]  /*53a70*/  LDL.LU R23, [R1+0x84c] ;  /* 0x00084c0001177983 */ /* 0x000ea80000300800 */
[----:B------:R-:W4:Y:S01]  /*53a80*/  LDL.LU R51, [R1+0x850] ;  /* 0x0008500001337983 */ /* 0x000f220000300800 */
[C---:B------:R-:W-:Y:S02]  /*53a90*/  LOP3.LUT P6, RZ, R6.reuse, 0x80000, RZ, 0xc0, !PT ;  /* 0x0008000006ff7812 */ /* 0x040fe400078cc0ff */
[----:B------:R-:W-:Y:S01]  /*53aa0*/  LOP3.LUT P5, RZ, R6, 0x400000, RZ, 0xc0, !PT ;  /* 0x0040000006ff7812 */ /* 0x000fe200078ac0ff */
[----:B------:R-:W-:Y:S01]  /*53ab0*/  IMAD.U32 R168, RZ, RZ, UR11 ;  /* 0x0000000bffa87e24 */ /* 0x000fe2000f8e00ff */
[----:B------:R-:W-:Y:S01]  /*53ac0*/  ISETP.LT.OR P4, PT, R28, 0xda, !P1 ;  /* 0x000000da1c00780c */ /* 0x000fe20004f81670 */
[----:B------:R-:W-:Y:S01]  /*53ad0*/  IMAD.U32 R203, RZ, RZ, UR10 ;  /* 0x0000000affcb7e24 */ /* 0x000fe2000f8e00ff */
[----:B------:R-:W-:Y:S01]  /*53ae0*/  F2FP.SATFINITE.E4M3.F32.PACK_AB_MERGE_C R4, RZ, R4, RZ ;  /* 0x00000004ff04723e */ /* 0x000fe200048070ff */
[----:B------:R-:W-:Y:S01]  /*53af0*/  IMAD.U32 R50, RZ, RZ, UR11 ;  /* 0x0000000bff327e24 */ /* 0x000fe2000f8e00ff */
[----:B------:R-:W-:Y:S01]  /*53b00*/  LOP3.LUT R5, R5, 0xfffffeff, RZ, 0xc0, !PT ;  /* 0xfffffeff05057812 */ /* 0x000fe200078ec0ff */
[----:B------:R-:W4:Y:S04]  /*53b10*/  LDL.LU R53, [R1+0x854] ;  /* 0x0008540001357983 */ /* 0x000f280000300800 */
[----:B------:R-:W0:Y:S01]  /*53b20*/  @!P6 LDC.64 R10, c[0x0][0x5c0] ;  /* 0x00017000ff0aeb82 */ /* 0x000e220000000a00 */
[----:B------:R-:W-:-:S03]  /*53b30*/  @P3 LOP3.LUT R5, R5, 0x100, RZ, 0xfc, !PT ;  /* 0x0000010005053812 */ /* 0x000fc600078efcff */
[----:B------:R-:W-:-:S04]  /*53b40*/  @!P4 IADD3 R168, P2, P3, R168, UR13, R24 ;  /* 0x0000000da8a8cc10 */ /* 0x000fc8000fb5e018 */
[----:B------:R-:W-:Y:S02]  /*53b50*/  @!P4 IADD3.X R203, R203, UR12, R30, P2, P3 ;  /* 0x0000000ccbcbcc10 */ /* 0x000fe400097e641e */
[----:B0-----:R-:W-:-:S05]  /*53b60*/  @!P6 IADD3 R10, P0, R27, R10, RZ ;  /* 0x0000000a1b0ae210 */ /* 0x001fca0007f1e0ff */
[----:B------:R-:W-:-:S05]  /*53b70*/  @!P6 IMAD.X R11, R60, 0x1, R11, P0 ;  /* 0x000000013c0be824 */ /* 0x000fca00000e060b */
[----:B------:R0:W-:Y:S01]  /*53b80*/  @!P6 STG.E.U8 desc[UR26][R10.64+0xf0], R4 ;  /* 0x0000f0040a00e986 */ /* 0x0001e2000c10111a */
[----:B------:R-:W-:Y:S01]  /*53b90*/  ISETP.LT.OR P3, PT, R28, 0xe1, !P1 ;  /* 0x000000e11c00780c */ /* 0x000fe20004f61670 */
[----:B0-----:R-:W0:Y:S01]  /*53ba0*/  @!P5 LDC.64 R10, c[0x0][0x5c0] ;  /* 0x00017000ff0adb82 */ /* 0x001e220000000a00 */
[----:B------:R-:W-:-:S11]  /*53bb0*/  IMAD.U32 R60, RZ, RZ, UR10 ;  /* 0x0000000aff3c7e24 */ /* 0x000fd6000f8e00ff */
[----:B------:R-:W-:Y:S01]  /*53bc0*/  @!P3 IADD3 R50, P0, P2, R50, UR13, R24 ;  /* 0x0000000d3232bc10 */ /* 0x000fe2000fa1e018 */
[----:B---3--:R-:W-:-:S03]  /*53bd0*/  FMUL R4, R52, UR19 ;  /* 0x0000001334047c20 */ /* 0x008fc60008400000 */
[----:B------:R-:W-:Y:S02]  /*53be0*/  @!P3 IADD3.X R60, R60, UR12, R30, P0, P2 ;  /* 0x0000000c3c3cbc10 */ /* 0x000fe400087e441e */
[----:B------:R-:W-:Y:S02]  /*53bf0*/  LOP3.LUT R5, R5, 0xffffff7f, RZ, 0xc0, !PT ;  /* 0xffffff7f05057812 */ /* 0x000fe400078ec0ff */
[----:B------:R-:W-:Y:S02]  /*53c00*/  F2FP.SATFINITE.E4M3.F32.PACK_AB_MERGE_C R4, RZ, R4, RZ ;  /* 0x00000004ff04723e */ /* 0x000fe400048070ff */
[----:B------:R-:W-:Y:S02]  /*53c10*/  @P4 LOP3.LUT R5, R5, 0x80, RZ, 0xfc, !PT ;  /* 0x0000008005054812 */ /* 0x000fe400078efcff */
[----:B------:R-:W-:Y:S02]  /*53c20*/  LOP3.LUT P4, RZ, R0, 0x2000, RZ, 0xc0, !PT ;  /* 0x0000200000ff7812 */ /* 0x000fe4000788c0ff */
[----:B0-----:R-:W-:-:S05]  /*53c30*/  @!P5 IADD3 R10, P0, R16, R10, RZ ;  /* 0x0000000a100ad210 */ /* 0x001fca0007f1e0ff */
[----:B------:R-:W-:-:S05]  /*53c40*/  @!P5 IMAD.X R11, R31, 0x1, R11, P0 ;  /* 0x000000011f0bd824 */ /* 0x000fca00000e060b */
[----:B------:R2:W-:Y:S01]  /*53c50*/  @!P5 STG.E.U8 desc[UR26][R10.64+0xf1], R4 ;  /* 0x0000f1040a00d986 */ /* 0x0005e2000c10111a */
[----:B------:R-:W-:Y:S01]  /*53c60*/  LOP3.LUT P6, RZ, R0, 0x4000, RZ, 0xc0, !PT ;  /* 0x0000400000ff7812 */ /* 0x000fe200078cc0ff */
[----:B--2---:R-:W-:-:S05]  /*53c70*/  FMUL R4, R23, UR19 ;  /* 0x0000001317047c20 */ /* 0x004fca0008400000 */
[----:B------:R-:W-:-:S05]  /*53c80*/  F2FP.SATFINITE.E4M3.F32.PACK_AB_MERGE_C R4, RZ, R4, RZ ;  /* 0x00000004ff04723e */ /* 0x000fca00048070ff */
[----:B------:R4:W-:Y:S02]  /*53c90*/  @!P4 STG.E.U8 desc[UR26][R196.64+0xf8], R4 ;  /* 0x0000f804c400c986 */ /* 0x0009e4000c10111a */
[----:B----4-:R-:W-:-:S05]  /*53ca0*/  FMUL R4, R51, UR19 ;  /* 0x0000001333047c20 */ /* 0x010fca0008400000 */
[----:B------:R-:W-:-:S05]  /*53cb0*/  F2FP.SATFINITE.E4M3.F32.PACK_AB_MERGE_C R4, RZ, R4, RZ ;  /* 0x00000004ff04723e */ /* 0x000fca00048070ff */
[----:B------:R0:W-:Y:S04]  /*53cc0*/  @!P6 STG.E.U8 desc[UR26][R194.64+0xf9], R4 ;  /* 0x0000f904c200e986 */ /* 0x0001e8000c10111a */
[----:B0-----:R-:W2:Y:S04]  /*53cd0*/  LDL.LU R194, [R1+0x858] ;  /* 0x0008580001c27983 */ /* 0x001ea80000300800 */
[----:B------:R-:W3:Y:S04]  /*53ce0*/  LDL.LU R195, [R1+0x85c] ;  /* 0x00085c0001c37983 */ /* 0x000ee80000300800 */
[----:B------:R-:W4:Y:S04]  /*53cf0*/  LDL.LU R196, [R1+0x860] ;  /* 0x0008600001c47983 */ /* 0x000f280000300800 */
[----:B------:R-:W4:Y:S01]  /*53d00*/  LDL.LU R197, [R1+0x864] ;  /* 0x0008640001c57983 */ /* 0x000f220000300800 */
[----:B------:R-:W-:-:S04]  /*53d10*/  LOP3.LUT R5, R5, 0xffffffbf, RZ, 0xc0, !PT ;  /* 0xffffffbf05057812 */ /* 0x000fc800078ec0ff */
[----:B------:R-:W-:Y:S02]  /*53d20*/  @P3 LOP3.LUT R5, R5, 0x40, RZ, 0xfc, !PT ;  /* 0x0000004005053812 */ /* 0x000fe400078efcff */
[C---:B------:R-:W-:Y:S02]  /*53d30*/  ISETP.LT.OR P3, PT, R28.reuse, 0xe2, !P1 ;  /* 0x000000e21c00780c */ /* 0x040fe40004f61670 */
[C---:B------:R-:W-:Y:S01]  /*53d40*/  ISETP.LT.OR P5, PT, R28.reuse, 0xe9, !P1 ;  /* 0x000000e91c00780c */ /* 0x040fe20004fa1670 */
[----:B------:R-:W-:Y:S01]  /*53d50*/  IMAD.U32 R49, RZ, RZ, UR11 ;  /* 0x0000000bff317e24 */ /* 0x000fe2000f8e00ff */
[----:B------:R-:W-:Y:S01]  /*53d60*/  ISETP.LT.OR P4, PT, R28, 0xea, !P1 ;  /* 0x000000ea1c00780c */ /* 0x000fe20004f81670 */
[----:B------:R-:W-:Y:S02]  /*53d70*/  IMAD.U32 R57, RZ, RZ, UR10 ;  /* 0x0000000aff397e24 */ /* 0x000fe4000f8e00ff */
[----:B------:R-:W-:Y:S01]  /*53d80*/  IMAD.U32 R26, RZ, RZ, UR11 ;  /* 0x0000000bff1a7e24 */ /* 0x000fe2000f8e00ff */
[----:B------:R-:W-:Y:S01]  /*53d90*/  LOP3.LUT R0, R0, 0xffefffff, RZ, 0xc0, !PT ;  /* 0xffefffff00007812 */ /* 0x000fe200078ec0ff */
[----:B------:R-:W-:-:S04]  /*53da0*/  IMAD.U32 R52, RZ, RZ, UR10 ;  /* 0x0000000aff347e24 */ /* 0x000fc8000f8e00ff */
[----:B------:R-:W-:Y:S01]  /*53db0*/  @!P3 IADD3 R49, P0, P2, R49, UR13, R24 ;  /* 0x0000000d3131bc10 */ /* 0x000fe2000fa1e018 */
[----:B------:R-:W-:Y:S01]  /*53dc0*/  IMAD.U32 R23, RZ, RZ, UR11 ;  /* 0x0000000bff177e24 */ /* 0x000fe2000f8e00ff */
[----:B------:R-:W-:Y:S02]  /*53dd0*/  @P5 LOP3.LUT R0, R0, 0x100000, RZ, 0xfc, !PT ;  /* 0x0010000000005812 */ /* 0x000fe400078efcff */
[----:B------:R-:W-:Y:S02]  /*53de0*/  @!P3 IADD3.X R57, R57, UR12, R30, P0, P2 ;  /* 0x0000000c3939bc10 */ /* 0x000fe400087e441e */
[----:B------:R-:W-:Y:S01]  /*53df0*/  @!P5 IADD3 R26, P0, P2, R26, UR13, R24 ;  /* 0x0000000d1a1adc10 */ /* 0x000fe2000fa1e018 */
[----:B------:R-:W-:Y:S01]  /*53e00*/  IMAD.U32 R31, RZ, RZ, UR10 ;  /* 0x0000000aff1f7e24 */ /* 0x000fe2000f8e00ff */
[----:B------:R-:W-:Y:S02]  /*53e10*/  LOP3.LUT R0, R0, 0xffdfffff, RZ, 0xc0, !PT ;  /* 0xffdfffff00007812 */ /* 0x000fe400078ec0ff */
[----:B------:R-:W-:-:S02]  /*53e20*/  @!P5 IADD3.X R52, R52, UR12, R30, P0, P2 ;  /* 0x0000000c3434dc10 */ /* 0x000fc400087e441e */
[----:B------:R-:W-:Y:S02]  /*53e30*/  @!P4 IADD3 R23, P0, P2, R23, UR13, R24 ;  /* 0x0000000d1717cc10 */ /* 0x000fe4000fa1e018 */
[----:B------:R-:W-:Y:S02]  /*53e40*/  @P4 LOP3.LUT R0, R0, 0x200000, RZ, 0xfc, !PT ;  /* 0x0020000000004812 */ /* 0x000fe400078efcff */
[----:B------:R-:W-:Y:S02]  /*53e50*/  @!P4 IADD3.X R31, R31, UR12, R30, P0, P2 ;  /* 0x0000000c1f1fcc10 */ /* 0x000fe400087e441e */
[----:B------:R-:W-:Y:S02]  /*53e60*/  LOP3.LUT P4, RZ, R6, 0x20000000, RZ, 0xc0, !PT ;  /* 0x2000000006ff7812 */ /* 0x000fe4000788c0ff */
[----:B------:R-:W-:-:S04]  /*53e70*/  LOP3.LUT R5, R5, 0xffffffdf, RZ, 0xc0, !PT ;  /* 0xffffffdf05057812 */ /* 0x000fc800078ec0ff */
[----:B------:R-:W-:-:S07]  /*53e80*/  @P3 LOP3.LUT R5, R5, 0x20, RZ, 0xfc, !PT ;  /* 0x0000002005053812 */ /* 0x000fce00078efcff */
[----:B------:R-:W0:Y:S01]  /*53e90*/  @!P4 LDC.64 R10, c[0x0][0x5c0] ;  /* 0x00017000ff0acb82 */ /* 0x000e220000000a00 */
[----:B------:R-:W-:Y:S01]  /*53ea0*/  ISETP.LT.OR P3, PT, R28, 0xf1, !P1 ;  /* 0x000000f11c00780c */ /* 0x000fe20004f61670 */
[----:B------:R-:W-:Y:S01]  /*53eb0*/  IMAD.U32 R56, RZ, RZ, UR11 ;  /* 0x0000000bff387e24 */ /* 0x000fe2000f8e00ff */
[----:B------:R-:W-:Y:S01]  /*53ec0*/  LOP3.LUT R0, R0, 0xfff7ffff, RZ, 0xc0, !PT ;  /* 0xfff7ffff00007812 */ /* 0x000fe200078ec0ff */
[----:B------:R-:W-:Y:S02]  /*53ed0*/  IMAD.U32 R169, RZ, RZ, UR10 ;  /* 0x0000000affa97e24 */ /* 0x000fe4000f8e00ff */
[----:B------:R-:W-:-:S08]  /*53ee0*/  FMUL R4, R53, UR19 ;  /* 0x0000001335047c20 */ /* 0x000fd00008400000 */
[----:B------:R-:W-:Y:S02]  /*53ef0*/  @!P3 IADD3 R56, P0, P2, R56, UR13, R24 ;  /* 0x0000000d3838bc10 */ /* 0x000fe4000fa1e018 */
[----:B------:R-:W-:Y:S02]  /*53f00*/  @P3 LOP3.LUT R0, R0, 0x80000, RZ, 0xfc, !PT ;  /* 0x0008000000003812 */ /* 0x000fe400078efcff */
[----:B------:R-:W-:Y:S02]  /*53f10*/  @!P3 IADD3.X R169, R169, UR12, R30, P0, P2 ;  /* 0x0000000ca9a9bc10 */ /* 0x000fe400087e441e */
[----:B0-----:R-:W-:Y:S02]  /*53f20*/  @!P4 IADD3 R10, P3, R61, R10, RZ ;  /* 0x0000000a3d0ac210 */ /* 0x001fe40007f7e0ff */
[----:B------:R-:W-:-:S03]  /*53f30*/  F2FP.SATFINITE.E4M3.F32.PACK_AB_MERGE_C R4, RZ, R4, RZ ;  /* 0x00000004ff04723e */ /* 0x000fc600048070ff */
[----:B------:R-:W-:-:S05]  /*53f40*/  @!P4 IMAD.X R11, R69, 0x1, R11, P3 ;  /* 0x00000001450bc824 */ /* 0x000fca00018e060b */
[----:B------:R0:W-:Y:S01]  /*53f50*/  @!P4 STG.E.U8 desc[UR26][R10.64+0xf8], R4 ;  /* 0x0000f8040a00c986 */ /* 0x0001e2000c10111a */
[----:B------:R-:W-:Y:S02]  /*53f60*/  LOP3.LUT P5, RZ, R8, 0x1, RZ, 0xc0, !PT ;  /* 0x0000000108ff7812 */ /* 0x000fe400078ac0ff */
[----:B------:R-:W-:Y:S01]  /*53f70*/  ISETP.LT.OR P0, PT, R28, 0xf2, !P1 ;  /* 0x000000f21c00780c */ /* 0x000fe20004f01670 */
[----:B------:R-:W-:Y:S02]  /*53f80*/  IMAD.U32 R51, RZ, RZ, UR11 ;  /* 0x0000000bff337e24 */ /* 0x000fe4000f8e00ff */
[----:B------:R-:W-:-:S08]  /*53f90*/  IMAD.U32 R61, RZ, RZ, UR10 ;  /* 0x0000000aff3d7e24 */ /* 0x000fd0000f8e00ff */
[----:B0-----:R-:W0:Y:S02]  /*53fa0*/  @!P5 LDC.64 R10, c[0x0][0x5c0] ;  /* 0x00017000ff0adb82 */ /* 0x001e240000000a00 */
[----:B------:R-:W-:-:S04]  /*53fb0*/  @!P0 IADD3 R51, P2, P6, R51, UR13, R24 ;  /* 0x0000000d33338c10 */ /* 0x000fc8000fe5e018 */
[----:B------:R-:W-:Y:S02]  /*53fc0*/  @!P0 IADD3.X R61, R61, UR12, R30, P2, P6 ;  /* 0x0000000c3d3d8c10 */ /* 0x000fe400097ec41e */
[----:B------:R-:W-:Y:S01]  /*53fd0*/  ISETP.LT.OR P2, PT, R28, 0xf9, !P1 ;  /* 0x000000f91c00780c */ /* 0x000fe20004f41670 */
[----:B------:R-:W-:Y:S01]  /*53fe0*/  IMAD.U32 R27, RZ, RZ, UR10 ;  /* 0x0000000aff1b7e24 */ /* 0x000fe2000f8e00ff */
[----:B------:R-:W-:-:S04]  /*53ff0*/  LOP3.LUT R0, R0, 0xffbfffff, RZ, 0xc0, !PT ;  /* 0xffbfffff00007812 */ /* 0x000fc800078ec0ff */
[----:B------:R-:W-:-:S07]  /*54000*/  @P0 LOP3.LUT R0, R0, 0x400000, RZ, 0xfc, !PT ;  /* 0x0040000000000812 */ /* 0x000fce00078efcff */
[----:B------:R-:W-:-:S04]  /*54010*/  @!P2 IADD3 R22, P4, P6, R22, UR13, R24 ;  /* 0x0000000d1616ac10 */ /* 0x000fc8000fe9e018 */
[----:B------:R-:W-:Y:S02]  /*54020*/  @!P2 IADD3.X R27, R27, UR12, R30, P4, P6 ;  /* 0x0000000c1b1bac10 */ /* 0x000fe4000a7ec41e */
[----:B0-----:R-:W-:Y:S02]  /*54030*/  @!P5 IADD3 R10, P6, R68, R10, RZ ;  /* 0x0000000a440ad210 */ /* 0x001fe40007fde0ff */
[C---:B------:R-:W-:Y:S02]  /*54040*/  LOP3.LUT P0, RZ, R0.reuse, 0x10000, RZ, 0xc0, !PT ;  /* 0x0001000000ff7812 */ /* 0x040fe4000780c0ff */
[----:B------:R-:W-:Y:S01]  /*54050*/  LOP3.LUT R0, R0, 0xff7fffff, RZ, 0xc0, !PT ;  /* 0xff7fffff00007812 */ /* 0x000fe200078ec0ff */
[----:B------:R-:W-:-:S03]  /*54060*/  @!P5 IMAD.X R11, R106, 0x1, R11, P6 ;  /* 0x000000016a0bd824 */ /* 0x000fc600030e060b */
[----:B------:R-:W-:-:S04]  /*54070*/  @P2 LOP3.LUT R0, R0, 0x800000, RZ, 0xfc, !PT ;  /* 0x0080000000002812 */ /* 0x000fc800078efcff */
[----:B------:R-:W-:Y:S01]  /*54080*/  LOP3.LUT P2, RZ, R0, 0x20000, RZ, 0xc0, !PT ;  /* 0x0002000000ff7812 */ /* 0x000fe2000784c0ff */
[----:B--2---:R-:W-:Y:S02]  /*54090*/  FMUL R4, R194, UR19 ;  /* 0x00000013c2047c20 */ /* 0x004fe40008400000 */
[----:B------:R-:W2:Y:S04]  /*540a0*/  LDL.LU R194, [R1+0x868] ;  /* 0x0008680001c27983 */ /* 0x000ea80000300800 */
[----:B------:R-:W2:Y:S01]  /*540b0*/  LDL.LU R68, [R1+0x86c] ;  /* 0x00086c0001447983 */ /* 0x000ea20000300800 */
[----:B------:R-:W-:-:S05]  /*540c0*/  F2FP.SATFINITE.E4M3.F32.PACK_AB_MERGE_C R4, RZ, R4, RZ ;  /* 0x00000004ff04723e */ /* 0x000fca00048070ff */
[----:B------:R3:W-:Y:S02]  /*540d0*/  @!P5 STG.E.U8 desc[UR26][R10.64+0xf9], R4 ;  /* 0x0000f9040a00d986 */ /* 0x0007e4000c10111a */
[----:B---3--:R-:W-:Y:S02]  /*540e0*/  FMUL R4, R195, UR19 ;  /* 0x00000013c3047c20 */ /* 0x008fe40008400000 */
[----:B------:R-:W3:Y:S03]  /*540f0*/  LDL.LU R195, [R1+0x870] ;  /* 0x0008700001c37983 */ /* 0x000ee60000300800 */
[----:B------:R-:W-:-:S05]  /*54100*/  F2FP.SATFINITE.E4M3.F32.PACK_AB_MERGE_C R4, RZ, R4, RZ ;  /* 0x00000004ff04723e */ /* 0x000fca00048070ff */
[----:B------:R4:W-:Y:S02]  /*54110*/  @!P2 STG.E.U8 desc[UR26][R222.64], R4 ;  /* 0x00000004de00a986 */ /* 0x0009e4000c10111a */
[----:B----4-:R-:W-:Y:S02]  /*54120*/  FMUL R4, R196, UR19 ;  /* 0x00000013c4047c20 */ /* 0x010fe40008400000 */
[----:B------:R-:W4:Y:S03]  /*54130*/  LDL.LU R196, [R1+0x874] ;  /* 0x0008740001c47983 */ /* 0x000f260000300800 */
[----:B------:R-:W-:-:S05]  /*54140*/  F2FP.SATFINITE.E4M3.F32.PACK_AB_MERGE_C R4, RZ, R4, RZ ;  /* 0x00000004ff04723e */ /* 0x000fca00048070ff */
[----:B------:R0:W-:Y:S02]  /*54150*/  @!P0 STG.E.U8 desc[UR26][R192.64+0x1], R4 ;  /* 0x00000104c0008986 */ /* 0x0001e4000c10111a */
[----:B0-----:R-:W-:Y:S02]  /*54160*/  FMUL R4, R197, UR19 ;  /* 0x00000013c5047c20 */ /* 0x001fe40008400000 */
[----:B------:R-:W4:Y:S01]  /*54170*/  LDL.LU R197, [R1+0x878] ;  /* 0x0008780001c57983 */ /* 0x000f220000300800 */
[----:B------:R-:W-:Y:S02]  /*54180*/  LOP3.LUT P3, RZ, R6, 0x80000000, RZ, 0xc0, !PT ;  /* 0x8000000006ff7812 */ /* 0x000fe4000786c0ff */
[----:B------:R-:W-:Y:S01]  /*54190*/  ISETP.LT.OR P1, PT, R28, 0xfa, !P1 ;  /* 0x000000fa1c00780c */ /* 0x000fe20004f21670 */
[----:B------:R-:W-:Y:S01]  /*541a0*/  IMAD.U32 R16, RZ, RZ, UR11 ;  /* 0x0000000bff107e24 */ /* 0x000fe2000f8e00ff */
[----:B------:R-:W-:Y:S01]  /*541b0*/  LOP3.LUT R7, R7, 0xffffffdf, RZ, 0xc0, !PT ;  /* 0xffffffdf07077812 */ /* 0x000fe200078ec0ff */
[----:B------:R-:W-:Y:S01]  /*541c0*/  IMAD.U32 R53, RZ, RZ, UR10 ;  /* 0x0000000aff357e24 */ /* 0x000fe2000f8e00ff */
[----:B------:R-:W4:Y:S07]  /*541d0*/  LDL.LU R69, [R1+0x87c] ;  /* 0x00087c0001457983 */ /* 0x000f2e0000300800 */
[----:B------:R-:W0:Y:S02]  /*541e0*/  @!P3 LDC.64 R10, c[0x0][0x5c0] ;  /* 0x00017000ff0abb82 */ /* 0x000e240000000a00 */
[----:B------:R-:W-:-:S04]  /*541f0*/  @!P1 IADD3 R16, P4, P6, R16, UR13, R24 ;  /* 0x0000000d10109c10 */ /* 0x000fc8000fe9e018 */
[----:B------:R-:W-:Y:S02]  /*54200*/  @!P1 IADD3.X R53, R53, UR12, R30, P4, P6 ;  /* 0x0000000c35359c10 */ /* 0x000fe4000a7ec41e */
[----:B------:R-:W-:Y:S02]  /*54210*/  LOP3.LUT P4, RZ, R0, 0x8000, RZ, 0xc0, !PT ;  /* 0x0000800000ff7812 */ /* 0x000fe4000788c0ff */
[----:B------:R-:W-:-:S11]  /*54220*/  F2FP.SATFINITE.E4M3.F32.PACK_AB_MERGE_C R4, RZ, R4, RZ ;  /* 0x00000004ff04723e */ /* 0x000fd600048070ff */
[----:B------:R-:W-:Y:S02]  /*54230*/  @P4 LOP3.LUT R7, R7, 0x20, RZ, 0xfc, !PT ;  /* 0x0000002007074812 */ /* 0x000fe400078efcff */
[----:B------:R-:W-:Y:S02]  /*54240*/  LOP3.LUT P4, RZ, R6, 0x40000000, RZ, 0xc0, !PT ;  /* 0x4000000006ff7812 */ /* 0x000fe4000788c0ff */
[----:B0-----:R-:W-:-:S05]  /*54250*/  @!P3 IADD3 R10, P6, R107, R10, RZ ;  /* 0x0000000a6b0ab210 */ /* 0x001fca0007fde0ff */
[----:B------:R-:W-:-:S05]  /*54260*/  @!P3 IMAD.X R11, R110, 0x1, R11, P6 ;  /* 0x000000016e0bb824 */ /* 0x000fca00030e060b */
[----:B------:R0:W-:Y:S02]  /*54270*/  @!P3 STG.E.U8 desc[UR26][R10.64], R4 ;  /* 0x000000040a00b986 */ /* 0x0001e4000c10111a */
[----:B0-----:R-:W0:Y:S01]  /*54280*/  @!P4 LDC.64 R10, c[0x0][0x5c0] ;  /* 0x00017000ff0acb82 */ /* 0x001e220000000a00 */
[----:B------:R-:W-:-:S04]  /*54290*/  LOP3.LUT R0, R0, 0xfeffffff, RZ, 0xc0, !PT ;  /* 0xfeffffff00007812 */ /* 0x000fc800078ec0ff */
[----:B------:R-:W-:-:S04]  /*542a0*/  @P1 LOP3.LUT R0, R0, 0x1000000, RZ, 0xfc, !PT ;  /* 0x0100000000001812 */ /* 0x000fc800078efcff */
[----:B------:R-:W-:Y:S02]  /*542b0*/  LOP3.LUT P2, RZ, R0, 0x800, RZ, 0xc0, !PT ;  /* 0x0000080000ff7812 */ /* 0x000fe4000784c0ff */
[----:B------:R-:W-:Y:S02]  /*542c0*/  LOP3.LUT R7, R7, 0xffffffef, RZ, 0xc0, !PT ;  /* 0xffffffef07077812 */ /* 0x000fe400078ec0ff */
[----:B0-----:R-:W-:-:S05]  /*542d0*/  @!P4 IADD3 R10, P6, R17, R10, RZ ;  /* 0x0000000a110ac210 */ /* 0x001fca0007fde0ff */
[----:B------:R-:W-:Y:S01]  /*542e0*/  @!P4 IMAD.X R11, R108, 0x1, R11, P6 ;  /* 0x000000016c0bc824 */ /* 0x000fe200030e060b */
[----:B------:R-:W-:-:S03]  /*542f0*/  LOP3.LUT P6, RZ, R6, 0x40000000, RZ, 0xc0, !PT ;  /* 0x4000000006ff7812 */ /* 0x000fc600078cc0ff */
[----:B------:R-:W-:-:S04]  /*54300*/  @P2 LOP3.LUT R7, R7, 0x10, RZ, 0xfc, !PT ;  /* 0x0000001007072812 */ /* 0x000fc800078efcff */
[----:B------:R-:W-:Y:S02]  /*54310*/  LOP3.LUT P4, RZ, R7, 0x20, RZ, 0xc0, !PT ;  /* 0x0000002007ff7812 */ /* 0x000fe4000788c0ff */
[----:B------:R-:W-:Y:S02]  /*54320*/  LOP3.LUT P1, RZ, R0, 0x1000, RZ, 0xc0, !PT ;  /* 0x0000100000ff7812 */ /* 0x000fe4000782c0ff */
[----:B------:R-:W-:Y:S01]  /*54330*/  LOP3.LUT P5, RZ, R6, 0x10000000, RZ, 0xc0, !PT ;  /* 0x1000000006ff7812 */ /* 0x000fe200078ac0ff */
[----:B--2---:R-:W-:Y:S02]  /*54340*/  FMUL R4, R194, UR19 ;  /* 0x00000013c2047c20 */ /* 0x004fe40008400000 */
[----:B------:R-:W2:Y:S03]  /*54350*/  LDL.LU R194, [R1+0x880] ;  /* 0x0008800001c27983 */ /* 0x000ea60000300800 */
[----:B------:R-:W-:-:S05]  /*54360*/  F2FP.SATFINITE.E4M3.F32.PACK_AB_MERGE_C R4, RZ, R4, RZ ;  /* 0x00000004ff04723e */ /* 0x000fca00048070ff */
[----:B------:R0:W-:Y:S02]  /*54370*/  @!P6 STG.E.U8 desc[UR26][R10.64+0x1], R4 ;  /* 0x000001040a00e986 */ /* 0x0001e4000c10111a */
[----:B0-----:R-:W-:Y:S01]  /*54380*/  FMUL R4, R68, UR19 ;  /* 0x0000001344047c20 */ /* 0x001fe20008400000 */
[----:B------:R-:W0:Y:S04]  /*54390*/  @!P5 LDC.64 R10, c[0x0][0x5c0] ;  /* 0x00017000ff0adb82 */ /* 0x000e280000000a00 */
[----:B------:R-:W-:-:S05]  /*543a0*/  F2FP.SATFINITE.E4M3.F32.PACK_AB_MERGE_C R4, RZ, R4, RZ ;  /* 0x00000004ff04723e */ /* 0x000fca00048070ff */
[----:B------:R3:W-:Y:S02]  /*543b0*/  @!P4 STG.E.U8 desc[UR26][R208.64+0x8], R4 ;  /* 0x00000804d000c986 */ /* 0x0007e4000c10111a */
[----:B---3--:R-:W-:Y:S02]  /*543c0*/  FMUL R4, R195, UR19 ;  /* 0x00000013c3047c20 */ /* 0x008fe40008400000 */
[----:B------:R-:W3:Y:S03]  /*543d0*/  LDL.LU R195, [R1+0x884] ;  /* 0x0008840001c37983 */ /* 0x000ee60000300800 */
[----:B------:R-:W-:-:S05]  /*543e0*/  F2FP.SATFINITE.E4M3.F32.PACK_AB_MERGE_C R4, RZ, R4, RZ ;  /* 0x00000004ff04723e */ /* 0x000fca00048070ff */
[----:B------:R4:W-:Y:S02]  /*543f0*/  @!P1 STG.E.U8 desc[UR26][R152.64+0x9], R4 ;  /* 0x0000090498009986 */ /* 0x0009e4000c10111a */
[----:B----4-:R-:W-:Y:S02]  /*54400*/  FMUL R4, R196, UR19 ;  /* 0x00000013c4047c20 */ /* 0x010fe40008400000 */
[----:B------:R-:W4:Y:S01]  /*54410*/  LDL.LU R196, [R1+0x888] ;  /* 0x0008880001c47983 */ /* 0x000f220000300800 */
[----:B0-----:R-:W-:-:S03]  /*54420*/  @!P5 IADD3 R10, P6, R32, R10, RZ ;  /* 0x0000000a200ad210 */ /* 0x001fc60007fde0ff */
[----:B------:R-:W4:Y:S01]  /*54430*/  LDL.LU R68, [R1+0x88c] ;  /* 0x00088c0001447983 */ /* 0x000f220000300800 */
[----:B------:R-:W-:Y:S01]  /*54440*/  F2FP.SATFINITE.E4M3.F32.PACK_AB_MERGE_C R4, RZ, R4, RZ ;  /* 0x00000004ff04723e */ /* 0x000fe200048070ff */
[----:B------:R-:W-:-:S05]  /*54450*/  @!P5 IMAD.X R11, R109, 0x1, R11, P6 ;  /* 0x000000016d0bd824 */ /* 0x000fca00030e060b */
[----:B------:R0:W-:Y:S02]  /*54460*/  @!P5 STG.E.U8 desc[UR26][R10.64+0x8], R4 ;  /* 0x000008040a00d986 */ /* 0x0001e4000c10111a */
[----:B0-----:R-:W-:Y:S02]  /*54470*/  FMUL R4, R197, UR19 ;  /* 0x00000013c5047c20 */ /* 0x001fe40008400000 */
[----:B------:R-:W4:Y:S01]  /*54480*/  LDL.LU R197, [R1+0x890] ;  /* 0x0008900001c57983 */ /* 0x000f220000300800 */
[----:B------:R-:W-:-:S13]  /*54490*/  LOP3.LUT P2, RZ, R6, 0x8000000, RZ, 0xc0, !PT ;  /* 0x0800000006ff7812 */ /* 0x000fda000784c0ff */
[----:B------:R-:W0:Y:S01]  /*544a0*/  @!P2 LDC.64 R10, c[0x0][0x5c0] ;  /* 0x00017000ff0aab82 */ /* 0x000e220000000a00 */
[----:B------:R-:W-:Y:S02]  /*544b0*/  F2FP.SATFINITE.E4M3.F32.PACK_AB_MERGE_C R4, RZ, R4, RZ ;  /* 0x00000004ff04723e */ /* 0x000fe400048070ff */
[----:B0-----:R-:W-:-:S05]  /*544c0*/  @!P2 IADD3 R10, P6, R12, R10, RZ ;  /* 0x0000000a0c0aa210 */ /* 0x001fca0007fde0ff */
[----:B------:R-:W-:Y:S01]  /*544d0*/  @!P2 IMAD.X R11, R18, 0x1, R11, P6 ;  /* 0x00000001120ba824 */ /* 0x000fe200030e060b */
[----:B------:R-:W-:Y:S02]  /*544e0*/  LOP3.LUT P6, RZ, R6, 0x8000000, RZ, 0xc0, !PT ;  /* 0x0800000006ff7812 */ /* 0x000fe400078cc0ff */
[----:B------:R-:W-:-:S11]  /*544f0*/  LOP3.LUT P2, RZ, R7, 0x10, RZ, 0xc0, !PT ;  /* 0x0000001007ff7812 */ /* 0x000fd6000784c0ff */
[----:B------:R0:W-:Y:S02]  /*54500*/  @!P6 STG.E.U8 desc[UR26][R10.64+0x9], R4 ;  /* 0x000009040a00e986 */ /* 0x0001e4000c10111a */
[----:B0-----:R-:W-:Y:S02]  /*54510*/  FMUL R4, R69, UR19 ;  /* 0x0000001345047c20 */ /* 0x001fe40008400000 */
[----:B------:R-:W4:Y:S03]  /*54520*/  LDL.LU R69, [R1+0x894] ;  /* 0x0008940001457983 */ /* 0x000f260000300800 */
[----:B------:R-:W-:-:S05]  /*54530*/  F2FP.SATFINITE.E4M3.F32.PACK_AB_MERGE_C R4, RZ, R4, RZ ;  /* 0x00000004ff04723e */ /* 0x000fca00048070ff */
[----:B------:R2:W-:Y:S01]  /*54540*/  @!P2 STG.E.U8 desc[UR26][R166.64+0x10], R4 ;  /* 0x00001004a600a986 */ /* 0x0005e2000c10111a */
[----:B------:R-:W-:Y:S02]  /*54550*/  LOP3.LUT P0, RZ, R6, 0x4000000, RZ, 0xc0, !PT ;  /* 0x0400000006ff7812 */ /* 0x000fe4000780c0ff */
[----:B------:R-:W-:-:S11]  /*54560*/  LOP3.LUT P3, RZ, R0, 0x400, RZ, 0xc0, !PT ;  /* 0x0000040000ff7812 */ /* 0x000fd6000786c0ff */
[----:B------:R-:W0:Y:S01]  /*54570*/  @!P0 LDC.64 R10, c[0x0][0x5c0] ;  /* 0x00017000ff0a8b82 */ /* 0x000e220000000a00 */
[----:B------:R-:W-:Y:S02]  /*54580*/  LOP3.LUT P4, RZ, R6, 0x2000000, RZ, 0xc0, !PT ;  /* 0x0200000006ff7812 */ /* 0x000fe4000788c0ff */
[----:B0-----:R-:W-:-:S05]  /*54590*/  @!P0 IADD3 R10, P6, R111, R10, RZ ;  /* 0x0000000a6f0a8210 */ /* 0x001fca0007fde0ff */
[----:B------:R-:W-:Y:S02]  /*545a0*/  @!P0 IMAD.X R11, R113, 0x1, R11, P6 ;  /* 0x00000001710b8824 */ /* 0x000fe400030e060b */
[----:B--2---:R-:W-:Y:S02]  /*545b0*/  FMUL R4, R194, UR19 ;  /* 0x00000013c2047c20 */ /* 0x004fe40008400000 */
[----:B------:R-:W2:Y:S03]  /*545c0*/  LDL.LU R194, [R1+0x898] ;  /* 0x0008980001c27983 */ /* 0x000ea60000300800 */
[----:B------:R-:W-:-:S05]  /*545d0*/  F2FP.SATFINITE.E4M3.F32.PACK_AB_MERGE_C R4, RZ, R4, RZ ;  /* 0x00000004ff04723e */ /* 0x000fca00048070ff */
[----:B------:R3:W-:Y:S02]  /*545e0*/  @!P3 STG.E.U8 desc[UR26][R150.64+0x11], R4 ;  /* 0x000011049600b986 */ /* 0x0007e4000c10111a */
[----:B---3--:R-:W-:Y:S02]  /*545f0*/  FMUL R4, R195, UR19 ;  /* 0x00000013c3047c20 */ /* 0x008fe40008400000 */
[----:B------:R-:W3:Y:S03]  /*54600*/  LDL.LU R195, [R1+0x89c] ;  /* 0x00089c0001c37983 */ /* 0x000ee60000300800 */
[----:B------:R-:W-:-:S05]  /*54610*/  F2FP.SATFINITE.E4M3.F32.PACK_AB_MERGE_C R4, RZ, R4, RZ ;  /* 0x00000004ff04723e */ /* 0x000fca00048070ff */
[----:B------:R0:W-:Y:S02]  /*54620*/  @!P0 STG.E.U8 desc[UR26][R10.64+0x10], R4 ;  /* 0x000010040a008986 */ /* 0x0001e4000c10111a */
[----:B0-----:R-:W0:Y:S01]  /*54630*/  @!P4 LDC.64 R10, c[0x0][0x5c0] ;  /* 0x00017000ff0acb82 */ /* 0x001e220000000a00 */
[----:B----4-:R-:W-:Y:S02]  /*54640*/  FMUL R4, R196, UR19 ;  /* 0x00000013c4047c20 */ /* 0x010fe40008400000 */
[----:B------:R-:W4:Y:S03]  /*54650*/  LDL.LU R196, [R1+0x8a0] ;  /* 0x0008a00001c47983 */ /* 0x000f260000300800 */
[----:B------:R-:W-:Y:S02]  /*54660*/  F2FP.SATFINITE.E4M3.F32.PACK_AB_MERGE_C R4, RZ, R4, RZ ;  /* 0x00000004ff04723e */ /* 0x000fe400048070ff */
[----:B0-----:R-:W-:-:S05]  /*54670*/  @!P4 IADD3 R10, P6, R112, R10, RZ ;  /* 0x0000000a700ac210 */ /* 0x001fca0007fde0ff */
[----:B------:R-:W-:Y:S01]  /*54680*/  @!P4 IMAD.X R11, R114, 0x1, R11, P6 ;  /* 0x00000001720bc824 */ /* 0x000fe200030e060b */
[----:B------:R-:W-:-:S04]  /*54690*/  LOP3.LUT P6, RZ, R0, 0x200, RZ, 0xc0, !PT ;  /* 0x0000020000ff7812 */ /* 0x000fc800078cc0ff */
[----:B------:R0:W-:Y:S02]  /*546a0*/  @!P4 STG.E.U8 desc[UR26][R10.64+0x11], R4 ;  /* 0x000011040a00c986 */ /* 0x0001e4000c10111a */
[----:B0-----:R-:W-:-:S05]  /*546b0*/  FMUL R4, R68, UR19 ;  /* 0x0000001344047c20 */ /* 0x001fca0008400000 */
[----:B------:R-:W-:-:S05]  /*546c0*/  F2FP.SATFINITE.E4M3.F32.PACK_AB_MERGE_C R4, RZ, R4, RZ ;  /* 0x00000004ff04723e */ /* 0x000fca00048070ff */
[----:B------:R0:W-:Y:S02]  /*546d0*/  @!P6 STG.E.U8 desc[UR26][R162.64+0x18], R4 ;  /* 0x00001804a200e986 */ /* 0x0001e4000c10111a */
[----:B0-----:R-:W-:Y:S02]  /*546e0*/  FMUL R4, R197, UR19 ;  /* 0x00000013c5047c20 */ /* 0x001fe40008400000 */
[----:B------:R-:W4:Y:S01]  /*546f0*/  LDL.LU R197, [R1+0x8a4] ;  /* 0x0008a40001c57983 */ /* 0x000f220000300800 */
[----:B------:R-:W-:Y:S02]  /*54700*/  LOP3.LUT P5, RZ, R6, 0x1000000, RZ, 0xc0, !PT ;  /* 0x0100000006ff7812 */ /* 0x000fe400078ac0ff */
[----:B------:R-:W-:-:S11]  /*54710*/  LOP3.LUT P1, RZ, R0, 0x40, RZ, 0xc0, !PT ;  /* 0x0000004000ff7812 */ /* 0x000fd6000782c0ff */
[----:B------:R-:W0:Y:S01]  /*54720*/  @!P5 LDC.64 R10, c[0x0][0x5c0] ;  /* 0x00017000ff0adb82 */ /* 0x000e220000000a00 */
[----:B------:R-:W-:-:S05]  /*54730*/  F2FP.SATFINITE.E4M3.F32.PACK_AB_MERGE_C R4, RZ, R4, RZ ;  /* 0x00000004ff04723e */ /* 0x000fca00048070ff */
[----:B------:R1:W-:Y:S02]  /*54740*/  @!P1 STG.E.U8 desc[UR26][R128.64+0x19], R4 ;  /* 0x0000190480009986 */ /* 0x0003e4000c10111a */
[----:B-1----:R-:W-:Y:S01]  /*54750*/  FMUL R4, R69, UR19 ;  /* 0x0000001345047c20 */ /* 0x002fe20008400000 */
[----:B0-----:R-:W-:-:S04]  /*54760*/  @!P5 IADD3 R10, P6, R115, R10, RZ ;  /* 0x0000000a730ad210 */ /* 0x001fc80007fde0ff */
[----:B------:R-:W-:Y:S01]  /*54770*/  F2FP.SATFINITE.E4M3.F32.PACK_AB_MERGE_C R4, RZ, R4, RZ ;  /* 0x00000004ff04723e */ /* 0x000fe200048070ff */
[----:B------:R-:W-:-:S05]  /*54780*/  @!P5 IMAD.X R11, R117, 0x1, R11, P6 ;  /* 0x00000001750bd824 */ /* 0x000fca00030e060b */
[----:B------:R0:W-:Y:S01]  /*54790*/  @!P5 STG.E.U8 desc[UR26][R10.64+0x18], R4 ;  /* 0x000018040a00d986 */ /* 0x0001e2000c10111a */
[----:B------:R-:W-:-:S13]  /*547a0*/  LOP3.LUT P3, RZ, R6, 0x800000, RZ, 0xc0, !PT ;  /* 0x0080000006ff7812 */ /* 0x000fda000786c0ff */
[----:B0-----:R-:W0:Y:S01]  /*547b0*/  @!P3 LDC.64 R10, c[0x0][0x5c0] ;  /* 0x00017000ff0abb82 */ /* 0x001e220000000a00 */
[----:B------:R-:W-:Y:S02]  /*547c0*/  LOP3.LUT P2, RZ, R0, 0x20, RZ, 0xc0, !PT ;  /* 0x0000002000ff7812 */ /* 0x000fe4000784c0ff */
[----:B0-----:R-:W-:-:S05]  /*547d0*/  @!P3 IADD3 R10, P6, R33, R10, RZ ;  /* 0x0000000a210ab210 */ /* 0x001fca0007fde0ff */
[----:B------:R-:W-:Y:S02]  /*547e0*/  @!P3 IMAD.X R11, R116, 0x1, R11, P6 ;  /* 0x00000001740bb824 */ /* 0x000fe400030e060b */
        /* <DEDUP_REMOVED lines=11> */
[----:B------:R-:W-:Y:S02]  /*548a0*/  LOP3.LUT P0, RZ, R0, 0x10, RZ, 0xc0, !PT ;  /* 0x0000001000ff7812 */ /* 0x000fe4000780c0ff */
[----:B------:R-:W-:-:S11]  /*548b0*/  F2FP.SATFINITE.E4M3.F32.PACK_AB_MERGE_C R4, RZ, R4, RZ ;  /* 0x00000004ff04723e */ /* 0x000fd600048070ff */
[----:B------:R0:W-:Y:S02]  /*548c0*/  @!P0 STG.E.U8 desc[UR26][R134.64+0x21], R4 ;  /* 0x0000210486008986 */ /* 0x0001e4000c10111a */
[----:B0-----:R-:W-:Y:S02]  /*548d0*/  FMUL R4, R197, UR19 ;  /* 0x00000013c5047c20 */ /* 0x001fe40008400000 */
[----:B------:R-:W4:Y:S01]  /*548e0*/  LDL.LU R197, [R1+0x8b8] ;  /* 0x0008b80001c57983 */ /* 0x000f220000300800 */
[----:B------:R-:W-:Y:S02]  /*548f0*/  LOP3.LUT P4, RZ, R6, 0x200000, RZ, 0xc0, !PT ;  /* 0x0020000006ff7812 */ /* 0x000fe4000788c0ff */
[----:B------:R-:W-:Y:S01]  /*54900*/  LOP3.LUT P5, RZ, R0, 0x4, RZ, 0xc0, !PT ;  /* 0x0000000400ff7812 */ /* 0x000fe200078ac0ff */
[----:B------:R-:W4:Y:S10]  /*54910*/  LDL.LU R69, [R1+0x8bc] ;  /* 0x0008bc0001457983 */ /* 0x000f340000300800 */
[----:B------:R-:W0:Y:S01]  /*54920*/  @!P4 LDC.64 R10, c[0x0][0x5c0] ;  /* 0x00017000ff0acb82 */ /* 0x000e220000000a00 */
[----:B------:R-:W-:-:S04]  /*54930*/  LOP3.LUT R7, R7, 0xfffffff7, RZ, 0xc0, !PT ;  /* 0xfffffff707077812 */ /* 0x000fc800078ec0ff */
[----:B------:R-:W-:Y:S02]  /*54940*/  @P5 LOP3.LUT R7, R7, 0x8, RZ, 0xfc, !PT ;  /* 0x0000000807075812 */ /* 0x000fe400078efcff */
[----:B------:R-:W-:Y:S02]  /*54950*/  LOP3.LUT P5, RZ, R6, 0x100000, RZ, 0xc0, !PT ;  /* 0x0010000006ff7812 */ /* 0x000fe400078ac0ff */
[----:B------:R-:W-:Y:S02]  /*54960*/  F2FP.SATFINITE.E4M3.F32.PACK_AB_MERGE_C R4, RZ, R4, RZ ;  /* 0x00000004ff04723e */ /* 0x000fe400048070ff */
[----:B0-----:R-:W-:-:S05]  /*54970*/  @!P4 IADD3 R10, P6, R34, R10, RZ ;  /* 0x0000000a220ac210 */ /* 0x001fca0007fde0ff */
[----:B------:R-:W-:-:S05]  /*54980*/  @!P4 IMAD.X R11, R118, 0x1, R11, P6 ;  /* 0x00000001760bc824 */ /* 0x000fca00030e060b */
[----:B------:R0:W-:Y:S02]  /*54990*/  @!P4 STG.E.U8 desc[UR26][R10.64+0x20], R4 ;  /* 0x000020040a00c986 */ /* 0x0001e4000c10111a */
[----:B0-----:R-:W0:Y:S01]  /*549a0*/  @!P5 LDC.64 R10, c[0x0][0x5c0] ;  /* 0x00017000ff0adb82 */ /* 0x001e220000000a00 */
        /* <DEDUP_REMOVED lines=45> */
[----:B------:R-:W-:Y:S01]  /*54c80*/  LOP3.LUT P5, RZ, R6, 0x8000, RZ, 0xc0, !PT ;  /* 0x0000800006ff7812 */ /* 0x000fe200078ac0ff */
[----:B--2---:R-:W-:Y:S02]  /*54c90*/  FMUL R4, R194, UR19 ;  /* 0x00000013c2047c20 */ /* 0x004fe40008400000 */
[----:B------:R-:W2:Y:S03]  /*54ca0*/  LDL.LU R194, [R1+0x8d8] ;  /* 0x0008d80001c27983 */ /* 0x000ea60000300800 */
[----:B------:R-:W-:Y:S02]  /*54cb0*/  F2FP.SATFINITE.E4M3.F32.PACK_AB_MERGE_C R4, RZ, R4, RZ ;  /* 0x00000004ff04723e */ /* 0x000fe400048070ff */
[----:B0-----:R-:W-:-:S03]  /*54cc0*/  @!P0 IADD3 R10, P6, R123, R10, RZ ;  /* 0x0000000a7b0a8210 */ /* 0x001fc60007fde0ff */
[----:B------:R3:W-:Y:S02]  /*54cd0*/  @!P4 STG.E.U8 desc[UR26][R138.64+0x31], R4 ;  /* 0x000031048a00c986 */ /* 0x0007e4000c10111a */
[----:B------:R-:W-:Y:S02]  /*54ce0*/  @!P0 IMAD.X R11, R125, 0x1, R11, P6 ;  /* 0x000000017d0b8824 */ /* 0x000fe400030e060b */
        /* <DEDUP_REMOVED lines=21> */
[----:B------:R1:W-:Y:S01]  /*54e40*/  @!P1 STG.E.U8 desc[UR26][R132.64+0x39], R4 ;  /* 0x0000390484009986 */ /* 0x0003e2000c10111a */
[----:B------:R-:W-:Y:S02]  /*54e50*/  LOP3.LUT P4, RZ, R6, 0x1000, RZ, 0xc0, !PT ;  /* 0x0000100006ff7812 */ /* 0x000fe4000788c0ff */
[----:B0-----:R-:W-:-:S05]  /*54e60*/  @!P3 IADD3 R10, P6, R38, R10, RZ ;  /* 0x0000000a260ab210 */ /* 0x001fca0007fde0ff */
[----:B------:R-:W-:Y:S02]  /*54e70*/  @!P3 IMAD.X R11, R130, 0x1, R11, P6 ;  /* 0x00000001820bb824 */ /* 0x000fe400030e060b */
[----:B-1----:R-:W-:-:S05]  /*54e80*/  FMUL R4, R69, UR19 ;  /* 0x0000001345047c20 */ /* 0x002fca0008400000 */
[----:B------:R-:W-:-:S05]  /*54e90*/  F2FP.SATFINITE.E4M3.F32.PACK_AB_MERGE_C R4, RZ, R4, RZ ;  /* 0x00000004ff04723e */ /* 0x000fca00048070ff */
[----:B------:R0:W-:Y:S02]  /*54ea0*/  @!P3 STG.E.U8 desc[UR26][R10.64+0x38], R4 ;  /* 0x000038040a00b986 */ /* 0x0001e4000c10111a */
        /* <DEDUP_REMOVED lines=19> */
[----:B------:R-:W4:Y:S04]  /*54fe0*/  LDL.LU R197, [R1+0x8f8] ;  /* 0x0008f80001c57983 */ /* 0x000f280000300800 */
[----:B------:R-:W4:Y:S01]  /*54ff0*/  LDL.LU R69, [R1+0x8fc] ;  /* 0x0008fc0001457983 */ /* 0x000f220000300800 */
[----:B------:R-:W-:Y:S02]  /*55000*/  LOP3.LUT P5, RZ, R6, 0x800, RZ, 0xc0, !PT ;  /* 0x0000080006ff7812 */ /* 0x000fe400078ac0ff */
[----:B------:R-:W-:-:S11]  /*55010*/  LOP3.LUT P3, RZ, R9, 0x200000, RZ, 0xc0, !PT ;  /* 0x0020000009ff7812 */ /* 0x000fd6000786c0ff */
        /* <DEDUP_REMOVED lines=10> */
[----:B------:R-:W-:Y:S02]  /*550c0*/  LOP3.LUT P4, RZ, R6, 0x200, RZ, 0xc0, !PT ;  /* 0x0000020006ff7812 */ /* 0x000fe4000788c0ff */
[----:B------:R-:W-:Y:S02]  /*550d0*/  LOP3.LUT R7, R7, 0xfffffffe, RZ, 0xc0, !PT ;  /* 0xfffffffe07077812 */ /* 0x000fe400078ec0ff */
[----:B0-----:R-:W-:-:S05]  /*550e0*/  @!P3 IADD3 R10, P6, R142, R10, RZ ;  /* 0x0000000a8e0ab210 */ /* 0x001fca0007fde0ff */
[----:B------:R-:W-:Y:S01]  /*550f0*/  @!P3 IMAD.X R11, R184, 0x1, R11, P6 ;  /* 0x00000001b80bb824 */ /* 0x000fe200030e060b */
[----:B------:R-:W-:Y:S02]  /*55100*/  LOP3.LUT P6, RZ, R6, 0x400, RZ, 0xc0, !PT ;  /* 0x0000040006ff7812 */ /* 0x000fe400078cc0ff */
[----:B------:R-:W-:-:S04]  /*55110*/  @P2 LOP3.LUT R7, R7, 0x1, RZ, 0xfc, !PT ;  /* 0x0000000107072812 */ /* 0x000fc800078efcff */
        /* <DEDUP_REMOVED lines=12> */
[----:B------:R-:W-:Y:S02]  /*551e0*/  F2FP.SATFINITE.E4M3.F32.PACK_AB_MERGE_C R4, RZ, R4, RZ ;  /* 0x00000004ff04723e */ /* 0x000fe400048070ff */
[----:B------:R-:W-:Y:S02]  /*551f0*/  LOP3.LUT P2, RZ, R6, 0x80, RZ, 0xc0, !PT ;  /* 0x0000008006ff7812 */ /* 0x000fe4000784c0ff */
[----:B0-----:R-:W-:Y:S01]  /*55200*/  @!P4 IADD3 R10, P6, R185, R10, RZ ;  /* 0x0000000ab90ac210 */ /* 0x001fe20007fde0ff */
[----:B------:R4:W-:Y:S04]  /*55210*/  @!P1 STG.E.U8 desc[UR26][R136.64+0x49], R4 ;  /* 0x0000490488009986 */ /* 0x0009e8000c10111a */
[----:B------:R-:W-:-:S02]  /*55220*/  @!P4 IMAD.X R11, R187, 0x1, R11, P6 ;  /* 0x00000001bb0bc824 */ /* 0x000fc400030e060b */
[----:B----4-:R-:W-:Y:S02]  /*55230*/  FMUL R4, R196, UR19 ;  /* 0x00000013c4047c20 */ /* 0x010fe40008400000 */
[----:B------:R-:W4:Y:S03]  /*55240*/  LDL.LU R196, [R1+0x908] ;  /* 0x0009080001c47983 */ /* 0x000f260000300800 */
[----:B------:R-:W-:Y:S01]  /*55250*/  F2FP.SATFINITE.E4M3.F32.PACK_AB_MERGE_C R4, RZ, R4, RZ ;  /* 0x00000004ff04723e */ /* 0x000fe200048070ff */
[----:B------:R-:W4:Y:S04]  /*55260*/  LDL.LU R68, [R1+0x90c] ;  /* 0x00090c0001447983 */ /* 0x000f280000300800 */
[----:B------:R0:W-:Y:S02]  /*55270*/  @!P4 STG.E.U8 desc[UR26][R10.64+0x48], R4 ;  /* 0x000048040a00c986 */ /* 0x0001e4000c10111a */
[----:B0-----:R-:W0:Y:S02]  /*55280*/  @!P2 LDC.64 R10, c[0x0][0x5c0] ;  /* 0x00017000ff0aab82 */ /* 0x001e240000000a00 */
[----:B0-----:R-:W-:-:S05]  /*55290*/  @!P2 IADD3 R10, P6, R19, R10, RZ ;  /* 0x0000000a130aa210 */ /* 0x001fca0007fde0ff */
[----:B------:R-:W-:Y:S01]  /*552a0*/  @!P2 IMAD.X R11, R186, 0x1, R11, P6 ;  /* 0x00000001ba0ba824 */ /* 0x000fe200030e060b */
[----:B------:R-:W-:Y:S01]  /*552b0*/  LOP3.LUT P6, RZ, R6, 0x80, RZ, 0xc0, !PT ;  /* 0x0000008006ff7812 */ /* 0x000fe200078cc0ff */
[----:B------:R-:W-:Y:S02]  /*552c0*/  FMUL R4, R197, UR19 ;  /* 0x00000013c5047c20 */ /* 0x000fe40008400000 */
[----:B------:R-:W4:Y:S03]  /*552d0*/  LDL.LU R197, [R1+0x910] ;  /* 0x0009100001c57983 */ /* 0x000f260000300800 */
[----:B------:R-:W-:-:S07]  /*552e0*/  F2FP.SATFINITE.E4M3.F32.PACK_AB_MERGE_C R4, RZ, R4, RZ ;  /* 0x00000004ff04723e */ /* 0x000fce00048070ff */
[----:B------:R0:W-:Y:S02]  /*552f0*/  @!P6 STG.E.U8 desc[UR26][R10.64+0x49], R4 ;  /* 0x000049040a00e986 */ /* 0x0001e4000c10111a */
[----:B0-----:R-:W-:Y:S02]  /*55300*/  FMUL R4, R69, UR19 ;  /* 0x0000001345047c20 */ /* 0x001fe40008400000 */
[----:B------:R-:W4:Y:S01]  /*55310*/  LDL.LU R69, [R1+0x914] ;  /* 0x0009140001457983 */ /* 0x000f220000300800 */
[----:B------:R-:W-:Y:S02]  /*55320*/  LOP3.LUT P2, RZ, R7, 0x1, RZ, 0xc0, !PT ;  /* 0x0000000107ff7812 */ /* 0x000fe4000784c0ff */
[----:B------:R-:W-:-:S11]  /*55330*/  F2FP.SATFINITE.E4M3.F32.PACK_AB_MERGE_C R4, RZ, R4, RZ ;  /* 0x00000004ff04723e */ /* 0x000fd600048070ff */
[----:B------:R2:W-:Y:S01]  /*55340*/  @!P2 STG.E.U8 desc[UR26][R174.64+0x50], R4 ;  /* 0x00005004ae00a986 */ /* 0x0005e2000c10111a */
[----:B------:R-:W-:Y:S02]  /*55350*/  LOP3.LUT P0, RZ, R6, 0x40, RZ, 0xc0, !PT ;  /* 0x0000004006ff7812 */ /* 0x000fe4000780c0ff */
[----:B------:R-:W-:-:S11]  /*55360*/  LOP3.LUT P5, RZ, R9, 0x20000, RZ, 0xc0, !PT ;  /* 0x0002000009ff7812 */ /* 0x000fd600078ac0ff */
[----:B------:R-:W0:Y:S01]  /*55370*/  @!P0 LDC.64 R10, c[0x0][0x5c0] ;  /* 0x00017000ff0a8b82 */ /* 0x000e220000000a00 */
[----:B------:R-:W-:Y:S02]  /*55380*/  LOP3.LUT P3, RZ, R6, 0x20, RZ, 0xc0, !PT ;  /* 0x0000002006ff7812 */ /* 0x000fe4000786c0ff */
[----:B0-----:R-:W-:-:S05]  /*55390*/  @!P0 IADD3 R10, P6, R40, R10, RZ ;  /* 0x0000000a280a8210 */ /* 0x001fca0007fde0ff */
[----:B------:R-:W-:Y:S01]  /*553a0*/  @!P0 IMAD.X R11, R226, 0x1, R11, P6 ;  /* 0x00000001e20b8824 */ /* 0x000fe200030e060b */
[----:B------:R-:W-:Y:S01]  /*553b0*/  LOP3.LUT P4, RZ, R6, 0x10, RZ, 0xc0, !PT ;  /* 0x0000001006ff7812 */ /* 0x000fe2000788c0ff */
[----:B--2---:R-:W-:Y:S02]  /*553c0*/  FMUL R4, R194, UR19 ;  /* 0x00000013c2047c20 */ /* 0x004fe40008400000 */
[----:B------:R-:W2:Y:S03]  /*553d0*/  LDL.LU R194, [R1+0x918] ;  /* 0x0009180001c27983 */ /* 0x000ea60000300800 */
[----:B------:R-:W-:-:S05]  /*553e0*/  F2FP.SATFINITE.E4M3.F32.PACK_AB_MERGE_C R4, RZ, R4, RZ ;  /* 0x00000004ff04723e */ /* 0x000fca00048070ff */
[----:B------:R3:W-:Y:S02]  /*553f0*/  @!P5 STG.E.U8 desc[UR26][R158.64+0x51], R4 ;  /* 0x000051049e00d986 */ /* 0x0007e4000c10111a */
[----:B---3--:R-:W-:Y:S01]  /*55400*/  FMUL R4, R195, UR19 ;  /* 0x00000013c3047c20 */ /* 0x008fe20008400000 */
[----:B------:R-:W-:Y:S01]  /*55410*/  LOP3.LUT P1, RZ, R9, 0x4000, RZ, 0xc0, !PT ;  /* 0x0000400009ff7812 */ /* 0x000fe2000782c0ff */
[----:B------:R-:W3:Y:S03]  /*55420*/  LDL.LU R195, [R1+0x91c] ;  /* 0x00091c0001c37983 */ /* 0x000ee60000300800 */
[----:B------:R-:W-:-:S05]  /*55430*/  F2FP.SATFINITE.E4M3.F32.PACK_AB_MERGE_C R4, RZ, R4, RZ ;  /* 0x00000004ff04723e */ /* 0x000fca00048070ff */
[----:B------:R0:W-:Y:S02]  /*55440*/  @!P0 STG.E.U8 desc[UR26][R10.64+0x50], R4 ;  /* 0x000050040a008986 */ /* 0x0001e4000c10111a */
[----:B0-----:R-:W0:Y:S01]  /*55450*/  @!P3 LDC.64 R10, c[0x0][0x5c0] ;  /* 0x00017000ff0abb82 */ /* 0x001e220000000a00 */
[----:B----4-:R-:W-:Y:S01]  /*55460*/  FMUL R4, R196, UR19 ;  /* 0x00000013c4047c20 */ /* 0x010fe20008400000 */
[----:B------:R-:W-:Y:S01]  /*55470*/  LOP3.LUT P5, RZ, R6, 0x8, RZ, 0xc0, !PT ;  /* 0x0000000806ff7812 */ /* 0x000fe200078ac0ff */
[----:B------:R-:W4:Y:S03]  /*55480*/  LDL.LU R196, [R1+0x920] ;  /* 0x0009200001c47983 */ /* 0x000f260000300800 */
[----:B------:R-:W-:Y:S02]  /*55490*/  F2FP.SATFINITE.E4M3.F32.PACK_AB_MERGE_C R4, RZ, R4, RZ ;  /* 0x00000004ff04723e */ /* 0x000fe400048070ff */
[----:B0-----:R-:W-:-:S05]  /*554a0*/  @!P3 IADD3 R10, P6, R14, R10, RZ ;  /* 0x0000000a0e0ab210 */ /* 0x001fca0007fde0ff */
[----:B------:R-:W-:Y:S01]  /*554b0*/  @!P3 IMAD.X R11, R15, 0x1, R11, P6 ;  /* 0x000000010f0bb824 */ /* 0x000fe200030e060b */
[----:B------:R-:W-:-:S04]  /*554c0*/  LOP3.LUT P6, RZ, R9, 0x8000, RZ, 0xc0, !PT ;  /* 0x0000800009ff7812 */ /* 0x000fc800078cc0ff */
[----:B------:R0:W-:Y:S02]  /*554d0*/  @!P3 STG.E.U8 desc[UR26][R10.64+0x51], R4 ;  /* 0x000051040a00b986 */ /* 0x0001e4000c10111a */
[----:B0-----:R-:W0:Y:S01]  /*554e0*/  @!P4 LDC.64 R10, c[0x0][0x5c0] ;  /* 0x00017000ff0acb82 */ /* 0x001e220000000a00 */
[----:B------:R-:W-:-:S05]  /*554f0*/  FMUL R4, R68, UR19 ;  /* 0x0000001344047c20 */ /* 0x000fca0008400000 */
[----:B------:R-:W-:-:S05]  /*55500*/  F2FP.SATFINITE.E4M3.F32.PACK_AB_MERGE_C R4, RZ, R4, RZ ;  /* 0x00000004ff04723e */ /* 0x000fca00048070ff */
[----:B------:R1:W-:Y:S02]  /*55510*/  @!P6 STG.E.U8 desc[UR26][R200.64+0x58], R4 ;  /* 0x00005804c800e986 */ /* 0x0003e4000c10111a */
[----:B-1----:R-:W-:Y:S01]  /*55520*/  FMUL R4, R197, UR19 ;  /* 0x00000013c5047c20 */ /* 0x002fe20008400000 */
[----:B0-----:R-:W-:Y:S01]  /*55530*/  @!P4 IADD3 R10, P6, R227, R10, RZ ;  /* 0x0000000ae30ac210 */ /* 0x001fe20007fde0ff */
[----:B------:R-:W4:Y:S03]  /*55540*/  LDL.LU R197, [R1+0x924] ;  /* 0x0009240001c57983 */ /* 0x000f260000300800 */
[----:B------:R-:W-:-:S05]  /*55550*/  F2FP.SATFINITE.E4M3.F32.PACK_AB_MERGE_C R4, RZ, R4, RZ ;  /* 0x00000004ff04723e */ /* 0x000fca00048070ff */
[----:B------:R0:W-:Y:S01]  /*55560*/  @!P1 STG.E.U8 desc[UR26][R144.64+0x59], R4 ;  /* 0x0000590490009986 */ /* 0x0001e2000c10111a */
[----:B------:R-:W-:-:S03]  /*55570*/  @!P4 IMAD.X R11, R190, 0x1, R11, P6 ;  /* 0x00000001be0bc824 */ /* 0x000fc600030e060b */
[----:B------:R-:W4:Y:S01]  /*55580*/  LDL.LU R190, [R1+0xd10] ;  /* 0x000d100001be7983 */ /* 0x000f220000300800 */
[----:B0-----:R-:W-:-:S05]  /*55590*/  FMUL R4, R69, UR19 ;  /* 0x0000001345047c20 */ /* 0x001fca0008400000 */
[----:B------:R-:W-:-:S05]  /*555a0*/  F2FP.SATFINITE.E4M3.F32.PACK_AB_MERGE_C R4, RZ, R4, RZ ;  /* 0x00000004ff04723e */ /* 0x000fca00048070ff */
[----:B------:R0:W-:Y:S02]  /*555b0*/  @!P4 STG.E.U8 desc[UR26][R10.64+0x58], R4 ;  /* 0x000058040a00c986 */ /* 0x0001e4000c10111a */
[----:B0-----:R-:W0:Y:S02]  /*555c0*/  @!P5 LDC.64 R10, c[0x0][0x5c0] ;  /* 0x00017000ff0adb82 */ /* 0x001e240000000a00 */
[----:B0-----:R-:W-:Y:S02]  /*555d0*/  @!P5 IADD3 R10, P6, R191, R10, RZ ;  /* 0x0000000abf0ad210 */ /* 0x001fe40007fde0ff */
[----:B------:R-:W4:Y:S03]  /*555e0*/  LDL.LU R191, [R1+0xd0c] ;  /* 0x000d0c0001bf7983 */ /* 0x000f260000300800 */
[----:B------:R-:W-:Y:S02]  /*555f0*/  @!P5 IMAD.X R11, R173, 0x1, R11, P6 ;  /* 0x00000001ad0bd824 */ /* 0x000fe400030e060b */
[----:B------:R-:W4:Y:S04]  /*55600*/  LDL.LU R173, [R1+0xd08] ;  /* 0x000d080001ad7983 */ /* 0x000f280000300800 */
[----:B------:R-:W4:Y:S01]  /*55610*/  LDL.LU R69, [R1+0x928] ;  /* 0x0009280001457983 */ /* 0x000f220000300800 */
[----:B--2---:R-:W-:-:S03]  /*55620*/  FMUL R4, R194, UR19 ;  /* 0x00000013c2047c20 */ /* 0x004fc60008400000 */
[----:B------:R-:W2:Y:S01]  /*55630*/  LDL.LU R194, [R1+0x92c] ;  /* 0x00092c0001c27983 */ /* 0x000ea20000300800 */
[----:B------:R-:W-:Y:S02]  /*55640*/  LOP3.LUT P3, RZ, R6, 0x4, RZ, 0xc0, !PT ;  /* 0x0000000406ff7812 */ /* 0x000fe4000786c0ff */
[----:B------:R-:W-:Y:S02]  /*55650*/  F2FP.SATFINITE.E4M3.F32.PACK_AB_MERGE_C R4, RZ, R4, RZ ;  /* 0x00000004ff04723e */ /* 0x000fe400048070ff */
[----:B------:R-:W-:-:S03]  /*55660*/  LOP3.LUT P2, RZ, R9, 0x1000, RZ, 0xc0, !PT ;  /* 0x0000100009ff7812 */ /* 0x000fc6000784c0ff */
[----:B------:R0:W-:Y:S01]  /*55670*/  @!P5 STG.E.U8 desc[UR26][R10.64+0x59], R4 ;  /* 0x000059040a00d986 */ /* 0x0001e2000c10111a */
[----:B------:R-:W-:-:S05]  /*55680*/  LOP3.LUT P4, RZ, R9, 0x400, RZ, 0xc0, !PT ;  /* 0x0000040009ff7812 */ /* 0x000fca000788c0ff */
[----:B0-----:R-:W0:Y:S01]  /*55690*/  @!P3 LDC.64 R10, c[0x0][0x5c0] ;  /* 0x00017000ff0abb82 */ /* 0x001e220000000a00 */
[----:B------:R-:W-:Y:S02]  /*556a0*/  LOP3.LUT P0, RZ, R9, 0x800, RZ, 0xc0, !PT ;  /* 0x0000080009ff7812 */ /* 0x000fe4000780c0ff */
[----:B------:R-:W-:Y:S01]  /*556b0*/  LOP3.LUT R0, R0, 0x7fffffff, RZ, 0xc0, !PT ;  /* 0x7fffffff00007812 */ /* 0x000fe200078ec0ff */
[----:B---3--:R-:W-:-:S04]  /*556c0*/  FMUL R4, R195, UR19 ;  /* 0x00000013c3047c20 */ /* 0x008fc80008400000 */
[----:B------:R-:W-:Y:S01]  /*556d0*/  @P4 LOP3.LUT R0, R0, 0x80000000, RZ, 0xfc, !PT ;  /* 0x8000000000004812 */ /* 0x000fe200078efcff */
[----:B------:R-:W3:Y:S01]  /*556e0*/  LDL.LU R195, [R1+0x930] ;  /* 0x0009300001c37983 */ /* 0x000ee20000300800 */
[----:B------:R-:W-:Y:S02]  /*556f0*/  F2FP.SATFINITE.E4M3.F32.PACK_AB_MERGE_C R4, RZ, R4, RZ ;  /* 0x00000004ff04723e */ /* 0x000fe400048070ff */
[----:B------:R-:W-:Y:S02]  /*55700*/  LOP3.LUT P4, RZ, R6, 0x2, RZ, 0xc0, !PT ;  /* 0x0000000206ff7812 */ /* 0x000fe4000788c0ff */
[----:B0-----:R-:W-:Y:S02]  /*55710*/  @!P3 IADD3 R10, P6, R157, R10, RZ ;  /* 0x0000000a9d0ab210 */ /* 0x001fe40007fde0ff */
[----:B------:R-:W3:Y:S03]  /*55720*/  LDL.LU R157, [R1+0xd04] ;  /* 0x000d0400019d7983 */ /* 0x000ee60000300800 */
[----:B------:R-:W-:-:S02]  /*55730*/  @!P3 IMAD.X R11, R220, 0x1, R11, P6 ;  /* 0x00000001dc0bb824 */ /* 0x000fc400030e060b */
[----:B------:R-:W3:Y:S01]  /*55740*/  LDL.LU R220, [R1+0xd00] ;  /* 0x000d000001dc7983 */ /* 0x000ee20000300800 */
[----:B------:R-:W-:-:S03]  /*55750*/  LOP3.LUT P5, RZ, R6, 0x1, RZ, 0xc0, !PT ;  /* 0x0000000106ff7812 */ /* 0x000fc600078ac0ff */
[----:B----4-:R0:W-:Y:S02]  /*55760*/  @!P2 STG.E.U8 desc[UR26][R190.64+0x60], R4 ;  /* 0x00006004be00a986 */ /* 0x0101e4000c10111a */
[----:B0-----:R-:W-:Y:S02]  /*55770*/  FMUL R4, R196, UR19 ;  /* 0x00000013c4047c20 */ /* 0x001fe40008400000 */
[----:B------:R-:W4:Y:S03]  /*55780*/  LDL.LU R196, [R1+0x934] ;  /* 0x0009340001c47983 */ /* 0x000f260000300800 */
[----:B------:R-:W-:-:S05]  /*55790*/  F2FP.SATFINITE.E4M3.F32.PACK_AB_MERGE_C R4, RZ, R4, RZ ;  /* 0x00000004ff04723e */ /* 0x000fca00048070ff */
[----:B------:R0:W-:Y:S02]  /*557a0*/  @!P0 STG.E.U8 desc[UR26][R172.64+0x61], R4 ;  /* 0x00006104ac008986 */ /* 0x0001e4000c10111a */
[----:B0-----:R-:W-:-:S05]  /*557b0*/  FMUL R4, R197, UR19 ;  /* 0x00000013c5047c20 */ /* 0x001fca0008400000 */
[----:B------:R-:W-:-:S05]  /*557c0*/  F2FP.SATFINITE.E4M3.F32.PACK_AB_MERGE_C R4, RZ, R4, RZ ;  /* 0x00000004ff04723e */ /* 0x000fca00048070ff */
[----:B------:R0:W-:Y:S02]  /*557d0*/  @!P3 STG.E.U8 desc[UR26][R10.64+0x60], R4 ;  /* 0x000060040a00b986 */ /* 0x0001e4000c10111a */
[----:B0-----:R-:W0:Y:S02]  /*557e0*/  @!P4 LDC.64 R10, c[0x0][0x5c0] ;  /* 0x00017000ff0acb82 */ /* 0x001e240000000a00 */
[----:B0-----:R-:W-:-:S05]  /*557f0*/  @!P4 IADD3 R10, P6, R41, R10, RZ ;  /* 0x0000000a290ac210 */ /* 0x001fca0007fde0ff */
[----:B------:R-:W-:Y:S02]  /*55800*/  @!P4 IMAD.X R11, R221, 0x1, R11, P6 ;  /* 0x00000001dd0bc824 */ /* 0x000fe400030e060b */
[----:B------:R-:W3:Y:S04]  /*55810*/  LDL.LU R221, [R1+0xcfc] ;  /* 0x000cfc0001dd7983 */ /* 0x000ee80000300800 */
[----:B------:R-:W4:Y:S01]  /*55820*/  LDL.LU R197, [R1+0x938] ;  /* 0x0009380001c57983 */ /* 0x000f220000300800 */
[----:B------:R-:W-:Y:S02]  /*55830*/  LOP3.LUT P6, RZ, R6, 0x2, RZ, 0xc0, !PT ;  /* 0x0000000206ff7812 */ /* 0x000fe400078cc0ff */
[----:B------:R-:W0:Y:S01]  /*55840*/  @!P5 LDC.64 R6, c[0x0][0x5c0] ;  /* 0x00017000ff06db82 */ /* 0x000e220000000a00 */
[----:B------:R-:W-:Y:S01]  /*55850*/  FMUL R4, R69, UR19 ;  /* 0x0000001345047c20 */ /* 0x000fe20008400000 */
[----:B------:R-:W4:Y:S04]  /*55860*/  LDL.LU R68, [R1+0x93c] ;  /* 0x00093c0001447983 */ /* 0x000f280000300800 */
[----:B------:R-:W-:Y:S01]  /*55870*/  F2FP.SATFINITE.E4M3.F32.PACK_AB_MERGE_C R4, RZ, R4, RZ ;  /* 0x00000004ff04723e */ /* 0x000fe200048070ff */
[----:B------:R-:W4:Y:S04]  /*55880*/  LDL.LU R69, [R1+0x940] ;  /* 0x0009400001457983 */ /* 0x000f280000300800 */
[----:B------:R2:W-:Y:S01]  /*55890*/  @!P6 STG.E.U8 desc[UR26][R10.64+0x61], R4 ;  /* 0x000061040a00e986 */ /* 0x0005e2000c10111a */
[----:B0-----:R-:W-:Y:S01]  /*558a0*/  @!P5 IADD3 R6, P6, R42, R6, RZ ;  /* 0x000000062a06d210 */ /* 0x001fe20007fde0ff */
[----:B--2---:R-:W-:-:S02]  /*558b0*/  FMUL R4, R194, UR19 ;  /* 0x00000013c2047c20 */ /* 0x004fc40008400000 */
[----:B------:R-:W2:Y:S02]  /*558c0*/  LDL.LU R194, [R1+0x944] ;  /* 0x0009440001c27983 */ /* 0x000ea40000300800 */
[----:B------:R-:W-:Y:S02]  /*558d0*/  @!P5 IMAD.X R7, R207, 0x1, R7, P6 ;  /* 0x00000001cf07d824 */ /* 0x000fe400030e0607 */
[----:B------:R-:W2:Y:S01]  /*558e0*/  LDL.LU R207, [R1+0xcf8] ;  /* 0x000cf80001cf7983 */ /* 0x000ea20000300800 */
[----:B------:R-:W-:Y:S02]  /*558f0*/  LOP3.LUT P2, RZ, R9, 0x100, RZ, 0xc0, !PT ;  /* 0x0000010009ff7812 */ /* 0x000fe4000784c0ff */
[----:B------:R-:W-:-:S11]  /*55900*/  LOP3.LUT R0, R0, 0xbfffffff, RZ, 0xc0, !PT ;  /* 0xbfffffff00007812 */ /* 0x000fd600078ec0ff */
[----:B------:R-:W-:-:S04]  /*55910*/  @P2 LOP3.LUT R0, R0, 0x40000000, RZ, 0xfc, !PT ;  /* 0x4000000000002812 */ /* 0x000fc800078efcff */
[----:B------:R-:W-:Y:S02]  /*55920*/  LOP3.LUT P4, RZ, R0, 0x80000000, RZ, 0xc0, !PT ;  /* 0x8000000000ff7812 */ /* 0x000fe4000788c0ff */
[----:B------:R-:W-:Y:S02]  /*55930*/  F2FP.SATFINITE.E4M3.F32.PACK_AB_MERGE_C R4, RZ, R4, RZ ;  /* 0x00000004ff04723e */ /* 0x000fe400048070ff */
[----:B------:R-:W-:Y:S02]  /*55940*/  LOP3.LUT P1, RZ, R9, 0x200, RZ, 0xc0, !PT ;  /* 0x0000020009ff7812 */ /* 0x000fe4000782c0ff */
[C---:B------:R-:W-:Y:S02]  /*55950*/  LOP3.LUT P2, RZ, R5.reuse, 0x80000000, RZ, 0xc0, !PT ;  /* 0x8000000005ff7812 */ /* 0x040fe4000784c0ff */
[----:B------:R-:W-:-:S05]  /*55960*/  LOP3.LUT P0, RZ, R5, 0x40000000, RZ, 0xc0, !PT ;  /* 0x4000000005ff7812 */ /* 0x000fca000780c0ff */
[----:B---3--:R0:W-:Y:S02]  /*55970*/  @!P4 STG.E.U8 desc[UR26][R220.64+0x68], R4 ;  /* 0x00006804dc00c986 */ /* 0x0081e4000c10111a */
[----:B0-----:R-:W-:Y:S02]  /*55980*/  FMUL R4, R195, UR19 ;  /* 0x00000013c3047c20 */ /* 0x001fe40008400000 */
[----:B------:R-:W3:Y:S03]  /*55990*/  LDL.LU R195, [R1+0x948] ;  /* 0x0009480001c37983 */ /* 0x000ee60000300800 */
[----:B------:R-:W-:-:S05]  /*559a0*/  F2FP.SATFINITE.E4M3.F32.PACK_AB_MERGE_C R4, RZ, R4, RZ ;  /* 0x00000004ff04723e */ /* 0x000fca00048070ff */
[----:B------:R4:W-:Y:S02]  /*559b0*/  @!P1 STG.E.U8 desc[UR26][R156.64+0x69], R4 ;  /* 0x000069049c009986 */ /* 0x0009e4000c10111a */
[----:B----4-:R-:W-:Y:S02]  /*559c0*/  FMUL R4, R196, UR19 ;  /* 0x00000013c4047c20 */ /* 0x010fe40008400000 */
[----:B------:R-:W4:Y:S03]  /*559d0*/  LDL.LU R196, [R1+0x94c] ;  /* 0x00094c0001c47983 */ /* 0x000f260000300800 */
[----:B------:R-:W-:-:S05]  /*559e0*/  F2FP.SATFINITE.E4M3.F32.PACK_AB_MERGE_C R4, RZ, R4, RZ ;  /* 0x00000004ff04723e */ /* 0x000fca00048070ff */
[----:B------:R0:W-:Y:S02]  /*559f0*/  @!P5 STG.E.U8 desc[UR26][R6.64+0x68], R4 ;  /* 0x000068040600d986 */ /* 0x0001e4000c10111a */
[----:B0-----:R-:W0:Y:S01]  /*55a00*/  @!P2 LDC.64 R6, c[0x0][0x5c0] ;  /* 0x00017000ff06ab82 */ /* 0x001e220000000a00 */
[----:B------:R-:W-:Y:S02]  /*55a10*/  FMUL R4, R197, UR19 ;  /* 0x00000013c5047c20 */ /* 0x000fe40008400000 */
[----:B------:R-:W4:Y:S03]  /*55a20*/  LDL.LU R197, [R1+0x950] ;  /* 0x0009500001c57983 */ /* 0x000f260000300800 */
[----:B------:R-:W-:Y:S02]  /*55a30*/  F2FP.SATFINITE.E4M3.F32.PACK_AB_MERGE_C R4, RZ, R4, RZ ;  /* 0x00000004ff04723e */ /* 0x000fe400048070ff */
[----:B0-----:R-:W-:-:S05]  /*55a40*/  @!P2 IADD3 R6, P6, R43, R6, RZ ;  /* 0x000000062b06a210 */ /* 0x001fca0007fde0ff */
[----:B------:R-:W-:Y:S01]  /*55a50*/  @!P2 IMAD.X R7, R44, 0x1, R7, P6 ;  /* 0x000000012c07a824 */ /* 0x000fe200030e0607 */
[----:B------:R-:W-:-:S13]  /*55a60*/  LOP3.LUT P6, RZ, R5, 0x80000000, RZ, 0xc0, !PT ;  /* 0x8000000005ff7812 */ /* 0x000fda00078cc0ff */
[----:B------:R0:W-:Y:S02]  /*55a70*/  @!P6 STG.E.U8 desc[UR26][R6.64+0x69], R4 ;  /* 0x000069040600e986 */ /* 0x0001e4000c10111a */
[----:B0-----:R-:W0:Y:S01]  /*55a80*/  @!P0 LDC.64 R6, c[0x0][0x5c0] ;  /* 0x00017000ff068b82 */ /* 0x001e220000000a00 */
[----:B------:R-:W-:Y:S01]  /*55a90*/  LOP3.LUT P2, RZ, R0, 0x40000000, RZ, 0xc0, !PT ;  /* 0x4000000000ff7812 */ /* 0x000fe2000784c0ff */
[----:B------:R-:W-:-:S05]  /*55aa0*/  FMUL R4, R68, UR19 ;  /* 0x0000001344047c20 */ /* 0x000fca0008400000 */
[----:B------:R-:W-:-:S07]  /*55ab0*/  F2FP.SATFINITE.E4M3.F32.PACK_AB_MERGE_C R4, RZ, R4, RZ ;  /* 0x00000004ff04723e */ /* 0x000fce00048070ff */
[----:B--2---:R1:W-:Y:S01]  /*55ac0*/  @!P2 STG.E.U8 desc[UR26][R206.64+0x70], R4 ;  /* 0x00007004ce00a986 */ /* 0x0043e2000c10111a */
[----:B0-----:R-:W-:Y:S01]  /*55ad0*/  @!P0 IADD3 R6, P6, R234, R6, RZ ;  /* 0x00000006ea068210 */ /* 0x001fe20007fde0ff */
[----:B-1----:R-:W-:Y:S02]  /*55ae0*/  FMUL R4, R69, UR19 ;  /* 0x0000001345047c20 */ /* 0x002fe40008400000 */
[----:B------:R-:W2:Y:S02]  /*55af0*/  LDL.LU R69, [R1+0x954] ;  /* 0x0009540001457983 */ /* 0x000ea40000300800 */
[----:B------:R-:W-:Y:S02]  /*55b00*/  @!P0 IMAD.X R7, R235, 0x1, R7, P6 ;  /* 0x00000001eb078824 */ /* 0x000fe400030e0607 */
[----:B------:R-:W2:Y:S04]  /*55b10*/  LDL.LU R234, [R1+0xcf4] ;  /* 0x000cf40001ea7983 */ /* 0x000ea80000300800 */
[----:B------:R-:W2:Y:S01]  /*55b20*/  LDL.LU R235, [R1+0xcf0] ;  /* 0x000cf00001eb7983 */ /* 0x000ea20000300800 */
[----:B------:R-:W-:-:S02]  /*55b30*/  LOP3.LUT P3, RZ, R9, 0x40, RZ, 0xc0, !PT ;  /* 0x0000004009ff7812 */ /* 0x000fc4000786c0ff */
[----:B------:R-:W-:Y:S02]  /*55b40*/  F2FP.SATFINITE.E4M3.F32.PACK_AB_MERGE_C R4, RZ, R4, RZ ;  /* 0x00000004ff04723e */ /* 0x000fe400048070ff */
[----:B------:R-:W-:-:S09]  /*55b50*/  LOP3.LUT P4, RZ, R5, 0x20000000, RZ, 0xc0, !PT ;  /* 0x2000000005ff7812 */ /* 0x000fd2000788c0ff */
[----:B------:R0:W-:Y:S02]  /*55b60*/  @!P3 STG.E.U8 desc[UR26][R188.64+0x71], R4 ;  /* 0x00007104bc00b986 */ /* 0x0001e4000c10111a */
[----:B0-----:R-:W-:Y:S01]  /*55b70*/  FMUL R4, R194, UR19 ;  /* 0x00000013c2047c20 */ /* 0x001fe20008400000 */
[----:B------:R-:W-:Y:S01]  /*55b80*/  LOP3.LUT P5, RZ, R5, 0x10000000, RZ, 0xc0, !PT ;  /* 0x1000000005ff7812 */ /* 0x000fe200078ac0ff */
[----:B------:R-:W2:Y:S03]  /*55b90*/  LDL.LU R194, [R1+0x958] ;  /* 0x0009580001c27983 */ /* 0x000ea60000300800 */
[----:B------:R-:W-:-:S05]  /*55ba0*/  F2FP.SATFINITE.E4M3.F32.PACK_AB_MERGE_C R4, RZ, R4, RZ ;  /* 0x00000004ff04723e */ /* 0x000fca00048070ff */
[----:B------:R0:W-:Y:S02]  /*55bb0*/  @!P0 STG.E.U8 desc[UR26][R6.64+0x70], R4 ;  /* 0x0000700406008986 */ /* 0x0001e4000c10111a */
[----:B0-----:R-:W0:Y:S02]  /*55bc0*/  @!P4 LDC.64 R6, c[0x0][0x5c0] ;  /* 0x00017000ff06cb82 */ /* 0x001e240000000a00 */
[----:B0-----:R-:W-:-:S05]  /*55bd0*/  @!P4 IADD3 R6, P6, R236, R6, RZ ;  /* 0x00000006ec06c210 */ /* 0x001fca0007fde0ff */
[----:B------:R-:W-:Y:S01]  /*55be0*/  @!P4 IMAD.X R7, R237, 0x1, R7, P6 ;  /* 0x00000001ed07c824 */ /* 0x000fe200030e0607 */
[----:B------:R-:W-:Y:S01]  /*55bf0*/  LOP3.LUT P6, RZ, R9, 0x20, RZ, 0xc0, !PT ;  /* 0x0000002009ff7812 */ /* 0x000fe200078cc0ff */
        /* <DEDUP_REMOVED lines=8> */
[----:B------:R-:W-:-:S03]  /*55c80*/  LOP3.LUT P1, RZ, R9, 0x8, RZ, 0xc0, !PT ;  /* 0x0000000809ff7812 */ /* 0x000fc6000782c0ff */
[----:B--2---:R1:W-:Y:S01]  /*55c90*/  @!P6 STG.E.U8 desc[UR26][R234.64+0x78], R4 ;  /* 0x00007804ea00e986 */ /* 0x0043e2000c10111a */
[----:B0-----:R-:W-:-:S05]  /*55ca0*/  @!P5 IADD3 R6, P6, R218, R6, RZ ;  /* 0x00000006da06d210 */ /* 0x001fca0007fde0ff */
[----:B------:R-:W-:Y:S02]  /*55cb0*/  @!P5 IMAD.X R7, R219, 0x1, R7, P6 ;  /* 0x00000001db07d824 */ /* 0x000fe400030e0607 */
[----:B-1----:R-:W-:Y:S02]  /*55cc0*/  FMUL R4, R197, UR19 ;  /* 0x00000013c5047c20 */ /* 0x002fe40008400000 */
[----:B------:R-:W2:Y:S04]  /*55cd0*/  LDL.LU R197, [R1+0x964] ;  /* 0x0009640001c57983 */ /* 0x000ea80000300800 */
[----:B------:R-:W4:Y:S04]  /*55ce0*/  LDL.LU R218, [R1+0xcec] ;  /* 0x000cec0001da7983 */ /* 0x000f280000300800 */
[----:B------:R-:W4:Y:S01]  /*55cf0*/  LDL.LU R219, [R1+0xce8] ;  /* 0x000ce80001db7983 */ /* 0x000f220000300800 */
[----:B------:R-:W-:-:S05]  /*55d00*/  F2FP.SATFINITE.E4M3.F32.PACK_AB_MERGE_C R4, RZ, R4, RZ ;  /* 0x00000004ff04723e */ /* 0x000fca00048070ff */
[----:B------:R0:W-:Y:S02]  /*55d10*/  @!P1 STG.E.U8 desc[UR26][R170.64+0x79], R4 ;  /* 0x00007904aa009986 */ /* 0x0001e4000c10111a */
[----:B0-----:R-:W-:Y:S02]  /*55d20*/  FMUL R4, R69, UR19 ;  /* 0x0000001345047c20 */ /* 0x001fe40008400000 */
[----:B------:R-:W2:Y:S01]  /*55d30*/  LDL.LU R69, [R1+0x968] ;  /* 0x0009680001457983 */ /* 0x000ea20000300800 */
[----:B------:R-:W-:Y:S02]  /*55d40*/  LOP3.LUT P3, RZ, R5, 0x8000000, RZ, 0xc0, !PT ;  /* 0x0800000005ff7812 */ /* 0x000fe4000786c0ff */
[----:B------:R-:W-:-:S05]  /*55d50*/  F2FP.SATFINITE.E4M3.F32.PACK_AB_MERGE_C R4, RZ, R4, RZ ;  /* 0x00000004ff04723e */ /* 0x000fca00048070ff */
[----:B------:R0:W-:Y:S06]  /*55d60*/  @!P5 STG.E.U8 desc[UR26][R6.64+0x78], R4 ;  /* 0x000078040600d986 */ /* 0x0001ec000c10111a */
[----:B0-----:R-:W0:Y:S01]  /*55d70*/  @!P3 LDC.64 R6, c[0x0][0x5c0] ;  /* 0x00017000ff06bb82 */ /* 0x001e220000000a00 */
[----:B------:R-:W-:Y:S01]  /*55d80*/  FMUL R4, R194, UR19 ;  /* 0x00000013c2047c20 */ /* 0x000fe20008400000 */
[----:B------:R-:W-:Y:S01]  /*55d90*/  LOP3.LUT P2, RZ, R9, 0x4, RZ, 0xc0, !PT ;  /* 0x0000000409ff7812 */ /* 0x000fe2000784c0ff */
[----:B------:R-:W2:Y:S03]  /*55da0*/  LDL.LU R194, [R1+0x96c] ;  /* 0x00096c0001c27983 */ /* 0x000ea60000300800 */
[----:B------:R-:W-:Y:S01]  /*55db0*/  F2FP.SATFINITE.E4M3.F32.PACK_AB_MERGE_C R4, RZ, R4, RZ ;  /* 0x00000004ff04723e */ /* 0x000fe200048070ff */
[----:B------:R-:W2:Y:S01]  /*55dc0*/  LDL.LU.64 R222, [R1+0x8] ;  /* 0x0000080001de7983 */ /* 0x000ea20000300a00 */
[----:B0-----:R-:W-:-:S05]  /*55dd0*/  @!P3 IADD3 R6, P6, R45, R6, RZ ;  /* 0x000000062d06b210 */ /* 0x001fca0007fde0ff */
[----:B------:R-:W-:-:S05]  /*55de0*/  @!P3 IMAD.X R7, R204, 0x1, R7, P6 ;  /* 0x00000001cc07b824 */ /* 0x000fca00030e0607 */
[----:B------:R0:W-:Y:S01]  /*55df0*/  @!P3 STG.E.U8 desc[UR26][R6.64+0x79], R4 ;  /* 0x000079040600b986 */ /* 0x0001e2000c10111a */
[----:B------:R-:W-:Y:S02]  /*55e00*/  LOP3.LUT P0, RZ, R9, 0x1, RZ, 0xc0, !PT ;  /* 0x0000000109ff7812 */ /* 0x000fe4000780c0ff */
[----:B------:R-:W-:-:S13]  /*55e10*/  LOP3.LUT P4, RZ, R5, 0x2, RZ, 0xc0, !PT ;  /* 0x0000000205ff7812 */ /* 0x000fda000788c0ff */
[----:B0-----:R-:W0:Y:S01]  /*55e20*/  @!P4 LDC.64 R6, c[0x0][0x5c0] ;  /* 0x00017000ff06cb82 */ /* 0x001e220000000a00 */
[----:B---3--:R-:W-:Y:S02]  /*55e30*/  FMUL R4, R195, UR19 ;  /* 0x00000013c3047c20 */ /* 0x008fe40008400000 */
[----:B------:R-:W3:Y:S03]  /*55e40*/  LDL.LU R195, [R1+0x970] ;  /* 0x0009700001c37983 */ /* 0x000ee60000300800 */
[----:B------:R-:W-:Y:S02]  /*55e50*/  F2FP.SATFINITE.E4M3.F32.PACK_AB_MERGE_C R4, RZ, R4, RZ ;  /* 0x00000004ff04723e */ /* 0x000fe400048070ff */
[----:B0-----:R-:W-:-:S05]  /*55e60*/  @!P4 IADD3 R6, P6, R46, R6, RZ ;  /* 0x000000062e06c210 */ /* 0x001fca0007fde0ff */
[----:B------:R-:W-:Y:S01]  /*55e70*/  @!P4 IMAD.X R7, R205, 0x1, R7, P6 ;  /* 0x00000001cd07c824 */ /* 0x000fe200030e0607 */
[----:B----4-:R0:W-:Y:S02]  /*55e80*/  @!P2 STG.E.U8 desc[UR26][R218.64+0x80], R4 ;  /* 0x00008004da00a986 */ /* 0x0101e4000c10111a */
[----:B0-----:R-:W-:-:S05]  /*55e90*/  FMUL R4, R196, UR19 ;  /* 0x00000013c4047c20 */ /* 0x001fca0008400000 */
[----:B------:R-:W-:-:S05]  /*55ea0*/  F2FP.SATFINITE.E4M3.F32.PACK_AB_MERGE_C R4, RZ, R4, RZ ;  /* 0x00000004ff04723e */ /* 0x000fca00048070ff */
[----:B------:R2:W-:Y:S02]  /*55eb0*/  @!P0 STG.E.U8 desc[UR26][R198.64+0x81], R4 ;  /* 0x00008104c6008986 */ /* 0x0005e4000c10111a */
[----:B--2---:R-:W-:Y:S02]  /*55ec0*/  FMUL R4, R197, UR19 ;  /* 0x00000013c5047c20 */ /* 0x004fe40008400000 */
[----:B------:R-:W2:Y:S04]  /*55ed0*/  LDL.LU R197, [R1+0x974] ;  /* 0x0009740001c57983 */ /* 0x000ea80000300800 */
[----:B------:R-:W4:Y:S01]  /*55ee0*/  LDL.LU R196, [R1+0x978] ;  /* 0x0009780001c47983 */ /* 0x000f220000300800 */
[----:B------:R-:W-:-:S05]  /*55ef0*/  F2FP.SATFINITE.E4M3.F32.PACK_AB_MERGE_C R4, RZ, R4, RZ ;  /* 0x00000004ff04723e */ /* 0x000fca00048070ff */
[----:B------:R0:W-:Y:S02]  /*55f00*/  @!P4 STG.E.U8 desc[UR26][R6.64+0x80], R4 ;  /* 0x000080040600c986 */ /* 0x0001e4000c10111a */
[----:B0-----:R-:W-:Y:S02]  /*55f10*/  FMUL R4, R69, UR19 ;  /* 0x0000001345047c20 */ /* 0x001fe40008400000 */
[----:B------:R-:W4:Y:S01]  /*55f20*/  LDL.LU R69, [R1+0x97c] ;  /* 0x00097c0001457983 */ /* 0x000f220000300800 */
[----:B------:R-:W-:Y:S02]  /*55f30*/  LOP3.LUT P5, RZ, R8, 0x80000000, RZ, 0xc0, !PT ;  /* 0x8000000008ff7812 */ /* 0x000fe400078ac0ff */
[----:B------:R-:W-:-:S11]  /*55f40*/  LOP3.LUT R0, R0, 0xdfffffff, RZ, 0xc0, !PT ;  /* 0xdfffffff00007812 */ /* 0x000fd600078ec0ff */
[----:B------:R-:W-:Y:S02]  /*55f50*/  @P5 LOP3.LUT R0, R0, 0x20000000, RZ, 0xfc, !PT ;  /* 0x2000000000005812 */ /* 0x000fe400078efcff */
[----:B------:R-:W-:-:S13]  /*55f60*/  LOP3.LUT P5, RZ, R5, 0x4000000, RZ, 0xc0, !PT ;  /* 0x0400000005ff7812 */ /* 0x000fda00078ac0ff */
[----:B------:R-:W0:Y:S01]  /*55f70*/  @!P5 LDC.64 R6, c[0x0][0x5c0] ;  /* 0x00017000ff06db82 */ /* 0x000e220000000a00 */
[----:B------:R-:W-:Y:S02]  /*55f80*/  LOP3.LUT P2, RZ, R8, 0x10000000, RZ, 0xc0, !PT ;  /* 0x1000000008ff7812 */ /* 0x000fe4000784c0ff */
[----:B------:R-:W-:Y:S02]  /*55f90*/  LOP3.LUT P3, RZ, R5, 0x8, RZ, 0xc0, !PT ;  /* 0x0000000805ff7812 */ /* 0x000fe4000786c0ff */
[----:B------:R-:W-:Y:S02]  /*55fa0*/  LOP3.LUT R0, R0, 0xefffffff, RZ, 0xc0, !PT ;  /* 0xefffffff00007812 */ /* 0x000fe400078ec0ff */
[----:B------:R-:W-:Y:S02]  /*55fb0*/  F2FP.SATFINITE.E4M3.F32.PACK_AB_MERGE_C R4, RZ, R4, RZ ;  /* 0x00000004ff04723e */ /* 0x000fe400048070ff */
[----:B0-----:R-:W-:-:S05]  /*55fc0*/  @!P5 IADD3 R6, P6, R20, R6, RZ ;  /* 0x000000061406d210 */ /* 0x001fca0007fde0ff */
[----:B------:R-:W-:Y:S01]  /*55fd0*/  @!P5 IMAD.X R7, R47, 0x1, R7, P6 ;  /* 0x000000012f07d824 */ /* 0x000fe200030e0607 */
[----:B------:R-:W-:Y:S02]  /*55fe0*/  LOP3.LUT P6, RZ, R5, 0x4000000, RZ, 0xc0, !PT ;  /* 0x0400000005ff7812 */ /* 0x000fe400078cc0ff */
[----:B------:R-:W-:-:S04]  /*55ff0*/  @P2 LOP3.LUT R0, R0, 0x10000000, RZ, 0xfc, !PT ;  /* 0x1000000000002812 */ /* 0x000fc800078efcff */
[----:B------:R-:W-:-:S07]  /*56000*/  LOP3.LUT P5, RZ, R0, 0x20000000, RZ, 0xc0, !PT ;  /* 0x2000000000ff7812 */ /* 0x000fce00078ac0ff */
[----:B------:R0:W-:Y:S02]  /*56010*/  @!P6 STG.E.U8 desc[UR26][R6.64+0x81], R4 ;  /* 0x000081040600e986 */ /* 0x0001e4000c10111a */
[----:B0-----:R-:W0:Y:S01]  /*56020*/  @!P3 LDC.64 R6, c[0x0][0x5c0] ;  /* 0x00017000ff06bb82 */ /* 0x001e220000000a00 */
[----:B------:R-:W-:Y:S01]  /*56030*/  FMUL R4, R194, UR19 ;  /* 0x00000013c2047c20 */ /* 0x000fe20008400000 */
[----:B------:R-:W-:Y:S01]  /*56040*/  LOP3.LUT P1, RZ, R8, 0x20000000, RZ, 0xc0, !PT ;  /* 0x2000000008ff7812 */ /* 0x000fe2000782c0ff */
[----:B------:R-:W4:Y:S03]  /*56050*/  LDL.LU R194, [R1+0x980] ;  /* 0x0009800001c27983 */ /* 0x000f260000300800 */
[----:B------:R-:W-:-:S05]  /*56060*/  F2FP.SATFINITE.E4M3.F32.PACK_AB_MERGE_C R4, RZ, R4, RZ ;  /* 0x00000004ff04723e */ /* 0x000fca00048070ff */
[----:B------:R3:W-:Y:S01]  /*56070*/  @!P5 STG.E.U8 desc[UR26][R222.64+0x88], R4 ;  /* 0x00008804de00d986 */ /* 0x0007e2000c10111a */
[----:B------:R-:W-:Y:S01]  /*56080*/  LOP3.LUT P2, RZ, R5, 0x2000000, RZ, 0xc0, !PT ;  /* 0x0200000005ff7812 */ /* 0x000fe2000784c0ff */
[----:B---3--:R-:W-:Y:S01]  /*56090*/  FMUL R4, R195, UR19 ;  /* 0x00000013c3047c20 */ /* 0x008fe20008400000 */
[----:B0-----:R-:W-:Y:S01]  /*560a0*/  @!P3 IADD3 R6, P6, R232, R6, RZ ;  /* 0x00000006e806b210 */ /* 0x001fe20007fde0ff */
[----:B------:R-:W3:Y:S03]  /*560b0*/  LDL.LU R195, [R1+0x984] ;  /* 0x0009840001c37983 */ /* 0x000ee60000300800 */
[----:B------:R-:W-:Y:S01]  /*560c0*/  F2FP.SATFINITE.E4M3.F32.PACK_AB_MERGE_C R4, RZ, R4, RZ ;  /* 0x00000004ff04723e */ /* 0x000fe200048070ff */
[----:B------:R-:W3:Y:S04]  /*560d0*/  LDL.LU R232, [R1+0xce4] ;  /* 0x000ce40001e87983 */ /* 0x000ee80000300800 */
[----:B------:R2:W-:Y:S01]  /*560e0*/  @!P1 STG.E.U8 desc[UR26][R178.64+0x89], R4 ;  /* 0x00008904b2009986 */ /* 0x0005e2000c10111a */
[----:B------:R-:W-:-:S03]  /*560f0*/  @!P3 IMAD.X R7, R233, 0x1, R7, P6 ;  /* 0x00000001e907b824 */ /* 0x000fc600030e0607 */
[----:B------:R-:W3:Y:S01]  /*56100*/  LDL.LU R233, [R1+0xce0] ;  /* 0x000ce00001e97983 */ /* 0x000ee20000300800 */
[----:B------:R-:W-:Y:S01]  /*56110*/  LOP3.LUT P0, RZ, R5, 0x1000000, RZ, 0xc0, !PT ;  /* 0x0100000005ff7812 */ /* 0x000fe2000780c0ff */
[----:B--2---:R-:W-:Y:S02]  /*56120*/  FMUL R4, R197, UR19 ;  /* 0x00000013c5047c20 */ /* 0x004fe40008400000 */
[----:B------:R-:W2:Y:S03]  /*56130*/  LDL.LU R197, [R1+0x988] ;  /* 0x0009880001c57983 */ /* 0x000ea60000300800 */
[----:B------:R-:W-:Y:S01]  /*56140*/  F2FP.SATFINITE.E4M3.F32.PACK_AB_MERGE_C R4, RZ, R4, RZ ;  /* 0x00000004ff04723e */ /* 0x000fe200048070ff */
[----:B------:R-:W2:Y:S04]  /*56150*/  LDL.LU R68, [R1+0x98c] ;  /* 0x00098c0001447983 */ /* 0x000ea80000300800 */
[----:B------:R0:W-:Y:S04]  /*56160*/  @!P3 STG.E.U8 desc[UR26][R6.64+0x88], R4 ;  /* 0x000088040600b986 */ /* 0x0001e8000c10111a */
[----:B------:R-:W2:Y:S01]  /*56170*/  LDL.LU.64 R222, [R1+0x48] ;  /* 0x0000480001de7983 */ /* 0x000ea20000300a00 */
[----:B0-----:R-:W0:Y:S01]  /*56180*/  @!P2 LDC.64 R6, c[0x0][0x5c0] ;  /* 0x00017000ff06ab82 */ /* 0x001e220000000a00 */
[----:B----4-:R-:W-:-:S02]  /*56190*/  FMUL R4, R196, UR19 ;  /* 0x00000013c4047c20 */ /* 0x010fc40008400000 */
[----:B------:R-:W4:Y:S03]  /*561a0*/  LDL.LU R196, [R1+0x990] ;  /* 0x0009900001c47983 */ /* 0x000f260000300800 */
[----:B------:R-:W-:Y:S02]  /*561b0*/  F2FP.SATFINITE.E4M3.F32.PACK_AB_MERGE_C R4, RZ, R4, RZ ;  /* 0x00000004ff04723e */ /* 0x000fe400048070ff */
[----:B0-----:R-:W-:-:S05]  /*561c0*/  @!P2 IADD3 R6, P6, R230, R6, RZ ;  /* 0x00000006e606a210 */ /* 0x001fca0007fde0ff */
[----:B------:R-:W-:Y:S01]  /*561d0*/  @!P2 IMAD.X R7, R231, 0x1, R7, P6 ;  /* 0x00000001e707a824 */ /* 0x000fe200030e0607 */
[----:B------:R-:W-:-:S13]  /*561e0*/  LOP3.LUT P6, RZ, R5, 0x2000000, RZ, 0xc0, !PT ;  /* 0x0200000005ff7812 */ /* 0x000fda00078cc0ff */
[----:B------:R0:W-:Y:S02]  /*561f0*/  @!P6 STG.E.U8 desc[UR26][R6.64+0x89], R4 ;  /* 0x000089040600e986 */ /* 0x0001e4000c10111a */
[----:B0-----:R-:W0:Y:S01]  /*56200*/  @!P0 LDC.64 R6, c[0x0][0x5c0] ;  /* 0x00017000ff068b82 */ /* 0x001e220000000a00 */
[----:B------:R-:W-:Y:S02]  /*56210*/  FMUL R4, R69, UR19 ;  /* 0x0000001345047c20 */ /* 0x000fe40008400000 */
[----:B------:R-:W4:Y:S01]  /*56220*/  LDL.LU R69, [R1+0x994] ;  /* 0x0009940001457983 */ /* 0x000f220000300800 */
[----:B0-----:R-:W-:-:S03]  /*56230*/  @!P0 IADD3 R6, P6, R176, R6, RZ ;  /* 0x00000006b0068210 */ /* 0x001fc60007fde0ff */
[----:B------:R-:W4:Y:S02]  /*56240*/  LDL.LU R176, [R1+0xcdc] ;  /* 0x000cdc0001b07983 */ /* 0x000f240000300800 */
[----:B------:R-:W-:Y:S02]  /*56250*/  @!P0 IMAD.X R7, R177, 0x1, R7, P6 ;  /* 0x00000001b1078824 */ /* 0x000fe400030e0607 */
[----:B------:R-:W4:Y:S01]  /*56260*/  LDL.LU R177, [R1+0xcd8] ;  /* 0x000cd80001b17983 */ /* 0x000f220000300800 */
[----:B------:R-:W-:Y:S02]  /*56270*/  LOP3.LUT P2, RZ, R0, 0x10000000, RZ, 0xc0, !PT ;  /* 0x1000000000ff7812 */ /* 0x000fe4000784c0ff */
[----:B------:R-:W-:Y:S02]  /*56280*/  F2FP.SATFINITE.E4M3.F32.PACK_AB_MERGE_C R4, RZ, R4, RZ ;  /* 0x00000004ff04723e */ /* 0x000fe400048070ff */
[----:B------:R-:W-:Y:S02]  /*56290*/  LOP3.LUT P4, RZ, R8, 0x8000000, RZ, 0xc0, !PT ;  /* 0x0800000008ff7812 */ /* 0x000fe4000788c0ff */
[----:B------:R-:W-:-:S07]  /*562a0*/  LOP3.LUT P5, RZ, R5, 0x800000, RZ, 0xc0, !PT ;  /* 0x0080000005ff7812 */ /* 0x000fce00078ac0ff */
[----:B---3--:R0:W-:Y:S02]  /*562b0*/  @!P2 STG.E.U8 desc[UR26][R232.64+0x90], R4 ;  /* 0x00009004e800a986 */ /* 0x0081e4000c10111a */
[----:B0-----:R-:W-:Y:S01]  /*562c0*/  FMUL R4, R194, UR19 ;  /* 0x00000013c2047c20 */ /* 0x001fe20008400000 */
[----:B------:R-:W-:Y:S01]  /*562d0*/  LOP3.LUT P3, RZ, R5, 0x4, RZ, 0xc0, !PT ;  /* 0x0000000405ff7812 */ /* 0x000fe2000786c0ff */
[----:B------:R-:W3:Y:S03]  /*562e0*/  LDL.LU R194, [R1+0x998] ;  /* 0x0009980001c27983 */ /* 0x000ee60000300800 */
[----:B------:R-:W-:-:S05]  /*562f0*/  F2FP.SATFINITE.E4M3.F32.PACK_AB_MERGE_C R4, RZ, R4, RZ ;  /* 0x00000004ff04723e */ /* 0x000fca00048070ff */
[----:B------:R0:W-:Y:S02]  /*56300*/  @!P4 STG.E.U8 desc[UR26][R216.64+0x91], R4 ;  /* 0x00009104d800c986 */ /* 0x0001e4000c10111a */
[----:B0-----:R-:W-:Y:S01]  /*56310*/  FMUL R4, R195, UR19 ;  /* 0x00000013c3047c20 */ /* 0x001fe20008400000 */
[----:B------:R-:W-:Y:S01]  /*56320*/  LOP3.LUT P1, RZ, R8, 0x2000000, RZ, 0xc0, !PT ;  /* 0x0200000008ff7812 */ /* 0x000fe2000782c0ff */
[----:B------:R-:W3:Y:S03]  /*56330*/  LDL.LU R195, [R1+0x99c] ;  /* 0x00099c0001c37983 */ /* 0x000ee60000300800 */
[----:B------:R-:W-:-:S05]  /*56340*/  F2FP.SATFINITE.E4M3.F32.PACK_AB_MERGE_C R4, RZ, R4, RZ ;  /* 0x00000004ff04723e */ /* 0x000fca00048070ff */
[----:B------:R0:W-:Y:S02]  /*56350*/  @!P0 STG.E.U8 desc[UR26][R6.64+0x90], R4 ;  /* 0x0000900406008986 */ /* 0x0001e4000c10111a */
[----:B0-----:R-:W0:Y:S02]  /*56360*/  @!P5 LDC.64 R6, c[0x0][0x5c0] ;  /* 0x00017000ff06db82 */ /* 0x001e240000000a00 */
[----:B0-----:R-:W-:-:S05]  /*56370*/  @!P5 IADD3 R6, P6, R21, R6, RZ ;  /* 0x000000061506d210 */ /* 0x001fca0007fde0ff */
[----:B------:R-:W-:Y:S01]  /*56380*/  @!P5 IMAD.X R7, R228, 0x1, R7, P6 ;  /* 0x00000001e407d824 */ /* 0x000fe200030e0607 */
[----:B------:R-:W-:Y:S02]  /*56390*/  LOP3.LUT P6, RZ, R8, 0x4000000, RZ, 0xc0, !PT ;  /* 0x0400000008ff7812 */ /* 0x000fe400078cc0ff */
[----:B------:R-:W-:Y:S01]  /*563a0*/  LOP3.LUT P4, RZ, R5, 0x400000, RZ, 0xc0, !PT ;  /* 0x0040000005ff7812 */ /* 0x000fe2000788c0ff */
[----:B--2---:R-:W-:Y:S02]  /*563b0*/  FMUL R4, R197, UR19 ;  /* 0x00000013c5047c20 */ /* 0x004fe40008400000 */
[----:B------:R-:W2:Y:S03]  /*563c0*/  LDL.LU R197, [R1+0x9a0] ;  /* 0x0009a00001c57983 */ /* 0x000ea60000300800 */
[----:B------:R-:W-:-:S05]  /*563d0*/  F2FP.SATFINITE.E4M3.F32.PACK_AB_MERGE_C R4, RZ, R4, RZ ;  /* 0x00000004ff04723e */ /* 0x000fca00048070ff */
[----:B------:R0:W-:Y:S02]  /*563e0*/  @!P5 STG.E.U8 desc[UR26][R6.64+0x91], R4 ;  /* 0x000091040600d986 */ /* 0x0001e4000c10111a */
[----:B0-----:R-:W0:Y:S01]  /*563f0*/  @!P3 LDC.64 R6, c[0x0][0x5c0] ;  /* 0x00017000ff06bb82 */ /* 0x001e220000000a00 */
[----:B------:R-:W-:-:S05]  /*56400*/  FMUL R4, R68, UR19 ;  /* 0x0000001344047c20 */ /* 0x000fca0008400000 */
[----:B------:R-:W-:-:S05]  /*56410*/  F2FP.SATFINITE.E4M3.F32.PACK_AB_MERGE_C R4, RZ, R4, RZ ;  /* 0x00000004ff04723e */ /* 0x000fca00048070ff */
[----:B------:R4:W-:Y:S02]  /*56420*/  @!P6 STG.E.U8 desc[UR26][R222.64+0x98], R4 ;  /* 0x00009804de00e986 */ /* 0x0009e4000c10111a */
[----:B----4-:R-:W-:Y:S01]  /*56430*/  FMUL R4, R196, UR19 ;  /* 0x00000013c4047c20 */ /* 0x010fe20008400000 */
[----:B0-----:R-:W-:Y:S01]  /*56440*/  @!P3 IADD3 R6, P6, R48, R6, RZ ;  /* 0x000000063006b210 */ /* 0x001fe20007fde0ff */
[----:B------:R-:W4:Y:S03]  /*56450*/  LDL.LU R196, [R1+0x9a4] ;  /* 0x0009a40001c47983 */ /* 0x000f260000300800 */
[----:B------:R-:W-:Y:S01]  /*56460*/  F2FP.SATFINITE.E4M3.F32.PACK_AB_MERGE_C R4, RZ, R4, RZ ;  /* 0x00000004ff04723e */ /* 0x000fe200048070ff */
[----:B------:R-:W-:Y:S02]  /*56470*/  @!P3 IMAD.X R7, R215, 0x1, R7, P6 ;  /* 0x00000001d707b824 */ /* 0x000fe400030e0607 */
[----:B------:R-:W2:Y:S04]  /*56480*/  LDL.LU R215, [R1+0xcd4] ;  /* 0x000cd40001d77983 */ /* 0x000ea80000300800 */
[----:B------:R0:W-:Y:S02]  /*56490*/  @!P1 STG.E.U8 desc[UR26][R176.64+0x99], R4 ;  /* 0x00009904b0009986 */ /* 0x0001e4000c10111a */
[----:B0-----:R-:W-:-:S05]  /*564a0*/  FMUL R4, R69, UR19 ;  /* 0x0000001345047c20 */ /* 0x001fca0008400000 */
[----:B------:R-:W-:-:S05]  /*564b0*/  F2FP.SATFINITE.E4M3.F32.PACK_AB_MERGE_C R4, RZ, R4, RZ ;  /* 0x00000004ff04723e */ /* 0x000fca00048070ff */
[----:B------:R0:W-:Y:S02]  /*564c0*/  @!P3 STG.E.U8 desc[UR26][R6.64+0x98], R4 ;  /* 0x000098040600b986 */ /* 0x0001e4000c10111a */
[----:B0-----:R-:W0:Y:S02]  /*564d0*/  @!P4 LDC.64 R6, c[0x0][0x5c0] ;  /* 0x00017000ff06cb82 */ /* 0x001e240000000a00 */
[----:B0-----:R-:W-:-:S05]  /*564e0*/  @!P4 IADD3 R6, P6, R229, R6, RZ ;  /* 0x00000006e506c210 */ /* 0x001fca0007fde0ff */
[----:B------:R-:W-:Y:S02]  /*564f0*/  @!P4 IMAD.X R7, R105, 0x1, R7, P6 ;  /* 0x000000016907c824 */ /* 0x000fe400030e0607 */
[----:B------:R-:W4:Y:S01]  /*56500*/  LDL.LU R105, [R1+0xcd0] ;  /* 0x000cd00001697983 */ /* 0x000f220000300800 */
[----:B------:R-:W-:Y:S01]  /*56510*/  LOP3.LUT P5, RZ, R5, 0x10, RZ, 0xc0, !PT ;  /* 0x0000001005ff7812 */ /* 0x000fe200078ac0ff */
[----:B---3--:R-:W-:Y:S02]  /*56520*/  FMUL R4, R194, UR19 ;  /* 0x00000013c2047c20 */ /* 0x008fe40008400000 */
[----:B------:R-:W3:Y:S03]  /*56530*/  LDL.LU R69, [R1+0x9a8] ;  /* 0x0009a80001457983 */ /* 0x000ee60000300800 */
[----:B------:R-:W-:-:S05]  /*56540*/  F2FP.SATFINITE.E4M3.F32.PACK_AB_MERGE_C R4, RZ, R4, RZ ;  /* 0x00000004ff04723e */ /* 0x000fca00048070ff */
[----:B------:R0:W-:Y:S02]  /*56550*/  @!P4 STG.E.U8 desc[UR26][R6.64+0x99], R4 ;  /* 0x000099040600c986 */ /* 0x0001e4000c10111a */
[----:B0-----:R-:W0:Y:S01]  /*56560*/  @!P5 LDC.64 R6, c[0x0][0x5c0] ;  /* 0x00017000ff06db82 */ /* 0x001e220000000a00 */
[C---:B------:R-:W-:Y:S01]  /*56570*/  LOP3.LUT P2, RZ, R8.reuse, 0x1000000, RZ, 0xc0, !PT ;  /* 0x0100000008ff7812 */ /* 0x040fe2000784c0ff */
[----:B------:R-:W-:Y:S02]  /*56580*/  FMUL R4, R195, UR19 ;  /* 0x00000013c3047c20 */ /* 0x000fe40008400000 */
[----:B------:R-:W3:Y:S03]  /*56590*/  LDL.LU R195, [R1+0x9ac] ;  /* 0x0009ac0001c37983 */ /* 0x000ee60000300800 */
[----:B------:R-:W-:Y:S02]  /*565a0*/  F2FP.SATFINITE.E4M3.F32.PACK_AB_MERGE_C R4, RZ, R4, RZ ;  /* 0x00000004ff04723e */ /* 0x000fe400048070ff */
[----:B------:R-:W-:-:S02]  /*565b0*/  LOP3.LUT P0, RZ, R8, 0x800000, RZ, 0xc0, !PT ;  /* 0x0080000008ff7812 */ /* 0x000fc4000780c0ff */
[----:B0-----:R-:W-:-:S05]  /*565c0*/  @!P5 IADD3 R6, P6, R102, R6, RZ ;  /* 0x000000066606d210 */ /* 0x001fca0007fde0ff */
[----:B------:R-:W-:Y:S01]  /*565d0*/  @!P5 IMAD.X R7, R103, 0x1, R7, P6 ;  /* 0x000000016707d824 */ /* 0x000fe200030e0607 */
[----:B--2---:R0:W-:Y:S02]  /*565e0*/  @!P2 STG.E.U8 desc[UR26][R214.64+0xa0], R4 ;  /* 0x0000a004d600a986 */ /* 0x0041e4000c10111a */
[----:B0-----:R-:W-:Y:S02]  /*565f0*/  FMUL R4, R197, UR19 ;  /* 0x00000013c5047c20 */ /* 0x001fe40008400000 */
[----:B------:R-:W2:Y:S04]  /*56600*/  LDL.LU R197, [R1+0x9b0] ;  /* 0x0009b00001c57983 */ /* 0x000ea80000300800 */
[----:B------:R-:W2:Y:S04]  /*56610*/  LDL.LU R102, [R1+0xccc] ;  /* 0x000ccc0001667983 */ /* 0x000ea80000300800 */
[----:B------:R-:W2:Y:S01]  /*56620*/  LDL.LU R103, [R1+0xcc8] ;  /* 0x000cc80001677983 */ /* 0x000ea20000300800 */
[----:B------:R-:W-:-:S05]  /*56630*/  F2FP.SATFINITE.E4M3.F32.PACK_AB_MERGE_C R4, RZ, R4, RZ ;  /* 0x00000004ff04723e */ /* 0x000fca00048070ff */
[----:B----4-:R0:W-:Y:S02]  /*56640*/  @!P0 STG.E.U8 desc[UR26][R104.64+0xa1], R4 ;  /* 0x0000a10468008986 */ /* 0x0101e4000c10111a */
[----:B0-----:R-:W-:Y:S02]  /*56650*/  FMUL R4, R196, UR19 ;  /* 0x00000013c4047c20 */ /* 0x001fe40008400000 */
[----:B------:R-:W4:Y:S01]  /*56660*/  LDL.LU R196, [R1+0x9b4] ;  /* 0x0009b40001c47983 */ /* 0x000f220000300800 */
[----:B------:R-:W-:Y:S02]  /*56670*/  LOP3.LUT P3, RZ, R8, 0x400000, RZ, 0xc0, !PT ;  /* 0x0040000008ff7812 */ /* 0x000fe4000786c0ff */
[----:B------:R-:W-:Y:S01]  /*56680*/  LOP3.LUT R0, R0, 0xf7ffffff, RZ, 0xc0, !PT ;  /* 0xf7ffffff00007812 */ /* 0x000fe200078ec0ff */
[----:B------:R-:W4:Y:S01]  /*56690*/  LDL.LU R194, [R1+0x9b8] ;  /* 0x0009b80001c27983 */ /* 0x000f220000300800 */
[----:B------:R-:W-:Y:S02]  /*566a0*/  F2FP.SATFINITE.E4M3.F32.PACK_AB_MERGE_C R4, RZ, R4, RZ ;  /* 0x00000004ff04723e */ /* 0x000fe400048070ff */
[----:B------:R-:W-:Y:S01]  /*566b0*/  LOP3.LUT P2, RZ, R8, 0x100000, RZ, 0xc0, !PT ;  /* 0x0010000008ff7812 */ /* 0x000fe2000784c0ff */
[----:B------:R-:W4:Y:S06]  /*566c0*/  LDL.LU R68, [R1+0x9bc] ;  /* 0x0009bc0001447983 */ /* 0x000f2c0000300800 */
[----:B------:R-:W-:-:S02]  /*566d0*/  @P3 LOP3.LUT R0, R0, 0x8000000, RZ, 0xfc, !PT ;  /* 0x0800000000003812 */ /* 0x000fc400078efcff */
[----:B------:R-:W-:Y:S01]  /*566e0*/  LOP3.LUT P3, RZ, R5, 0x200000, RZ, 0xc0, !PT ;  /* 0x0020000005ff7812 */ /* 0x000fe2000786c0ff */
[----:B------:R0:W-:-:S12]  /*566f0*/  @!P5 STG.E.U8 desc[UR26][R6.64+0xa0], R4 ;  /* 0x0000a0040600d986 */ /* 0x0001d8000c10111a */
[----:B0-----:R-:W0:Y:S01]  /*56700*/  @!P3 LDC.64 R6, c[0x0][0x5c0] ;  /* 0x00017000ff06bb82 */ /* 0x001e220000000a00 */
[----:B------:R-:W-:Y:S01]  /*56710*/  LOP3.LUT P4, RZ, R5, 0x100000, RZ, 0xc0, !PT ;  /* 0x0010000005ff7812 */ /* 0x000fe2000788c0ff */
[----:B---3--:R-:W-:Y:S01]  /*56720*/  FMUL R4, R69, UR19 ;  /* 0x0000001345047c20 */ /* 0x008fe20008400000 */
[----:B------:R-:W-:Y:S01]  /*56730*/  LOP3.LUT R0, R0, 0xfbffffff, RZ, 0xc0, !PT ;  /* 0xfbffffff00007812 */ /* 0x000fe200078ec0ff */
[----:B------:R-:W3:Y:S03]  /*56740*/  LDL.LU R69, [R1+0x9c0] ;  /* 0x0009c00001457983 */ /* 0x000ee60000300800 */
[----:B------:R-:W-:Y:S02]  /*56750*/  F2FP.SATFINITE.E4M3.F32.PACK_AB_MERGE_C R4, RZ, R4, RZ ;  /* 0x00000004ff04723e */ /* 0x000fe400048070ff */
[----:B------:R-:W-:Y:S02]  /*56760*/  @P2 LOP3.LUT R0, R0, 0x4000000, RZ, 0xfc, !PT ;  /* 0x0400000000002812 */ /* 0x000fe400078efcff */
[----:B0-----:R-:W-:-:S05]  /*56770*/  @!P3 IADD3 R6, P6, R224, R6, RZ ;  /* 0x00000006e006b210 */ /* 0x001fca0007fde0ff */
[----:B------:R-:W-:Y:S01]  /*56780*/  @!P3 IMAD.X R7, R225, 0x1, R7, P6 ;  /* 0x00000001e107b824 */ /* 0x000fe200030e0607 */
[----:B------:R-:W-:Y:S02]  /*56790*/  LOP3.LUT P6, RZ, R5, 0x200000, RZ, 0xc0, !PT ;  /* 0x0020000005ff7812 */ /* 0x000fe400078cc0ff */
[----:B------:R-:W-:-:S11]  /*567a0*/  LOP3.LUT P3, RZ, R0, 0x8000000, RZ, 0xc0, !PT ;  /* 0x0800000000ff7812 */ /* 0x000fd6000786c0ff */
[----:B------:R0:W-:Y:S01]  /*567b0*/  @!P6 STG.E.U8 desc[UR26][R6.64+0xa1], R4 ;  /* 0x0000a1040600e986 */ /* 0x0001e2000c10111a */
[----:B------:R-:W-:Y:S01]  /*567c0*/  LOP3.LUT P1, RZ, R8, 0x200000, RZ, 0xc0, !PT ;  /* 0x0020000008ff7812 */ /* 0x000fe2000782c0ff */
[----:B0-----:R-:W0:Y:S01]  /*567d0*/  @!P4 LDC.64 R6, c[0x0][0x5c0] ;  /* 0x00017000ff06cb82 */ /* 0x001e220000000a00 */
[----:B------:R-:W-:-:S05]  /*567e0*/  FMUL R4, R195, UR19 ;  /* 0x00000013c3047c20 */ /* 0x000fca0008400000 */
[----:B------:R-:W-:Y:S02]  /*567f0*/  F2FP.SATFINITE.E4M3.F32.PACK_AB_MERGE_C R4, RZ, R4, RZ ;  /* 0x00000004ff04723e */ /* 0x000fe400048070ff */
[----:B------:R-:W-:Y:S02]  /*56800*/  LOP3.LUT P2, RZ, R5, 0x80000, RZ, 0xc0, !PT ;  /* 0x0008000005ff7812 */ /* 0x000fe4000784c0ff */
[----:B0-----:R-:W-:-:S05]  /*56810*/  @!P4 IADD3 R6, P6, R96, R6, RZ ;  /* 0x000000066006c210 */ /* 0x001fca0007fde0ff */
[----:B------:R-:W-:Y:S01]  /*56820*/  @!P4 IMAD.X R7, R98, 0x1, R7, P6 ;  /* 0x000000016207c824 */ /* 0x000fe200030e0607 */
[----:B--2---:R0:W-:Y:S02]  /*56830*/  @!P3 STG.E.U8 desc[UR26][R102.64+0xa8], R4 ;  /* 0x0000a8046600b986 */ /* 0x0041e4000c10111a */
[----:B0-----:R-:W-:Y:S02]  /*56840*/  FMUL R4, R197, UR19 ;  /* 0x00000013c5047c20 */ /* 0x001fe40008400000 */
[----:B------:R-:W2:Y:S03]  /*56850*/  LDL.LU R197, [R1+0x9c4] ;  /* 0x0009c40001c57983 */ /* 0x000ea60000300800 */
[----:B------:R-:W-:Y:S01]  /*56860*/  F2FP.SATFINITE.E4M3.F32.PACK_AB_MERGE_C R4, RZ, R4, RZ ;  /* 0x00000004ff04723e */ /* 0x000fe200048070ff */
[----:B------:R-:W2:Y:S04]  /*56870*/  LDL.LU R96, [R1+0xcc4] ;  /* 0x000cc40001607983 */ /* 0x000ea80000300800 */
[----:B------:R4:W-:Y:S04]  /*56880*/  @!P1 STG.E.U8 desc[UR26][R100.64+0xa9], R4 ;  /* 0x0000a90464009986 */ /* 0x0009e8000c10111a */
[----:B------:R-:W3:Y:S04]  /*56890*/  LDL.LU R98, [R1+0xcc0] ;  /* 0x000cc00001627983 */ /* 0x000ee80000300800 */
[----:B------:R-:W2:Y:S01]  /*568a0*/  LDL.LU R195, [R1+0x9c8] ;  /* 0x0009c80001c37983 */ /* 0x000ea20000300800 */
[----:B----4-:R-:W-:-:S05]  /*568b0*/  FMUL R4, R196, UR19 ;  /* 0x00000013c4047c20 */ /* 0x010fca0008400000 */
[----:B------:R-:W-:-:S05]  /*568c0*/  F2FP.SATFINITE.E4M3.F32.PACK_AB_MERGE_C R4, RZ, R4, RZ ;  /* 0x00000004ff04723e */ /* 0x000fca00048070ff */
[----:B------:R0:W-:Y:S02]  /*568d0*/  @!P4 STG.E.U8 desc[UR26][R6.64+0xa8], R4 ;  /* 0x0000a8040600c986 */ /* 0x0001e4000c10111a */
[----:B0-----:R-:W0:Y:S02]  /*568e0*/  @!P2 LDC.64 R6, c[0x0][0x5c0] ;  /* 0x00017000ff06ab82 */ /* 0x001e240000000a00 */
[----:B0-----:R-:W-:Y:S02]  /*568f0*/  @!P2 IADD3 R6, P6, R99, R6, RZ ;  /* 0x000000066306a210 */ /* 0x001fe40007fde0ff */
[----:B------:R-:W3:Y:S03]  /*56900*/  LDL.LU R99, [R1+0xcbc] ;  /* 0x000cbc0001637983 */ /* 0x000ee60000300800 */
[----:B------:R-:W-:Y:S02]  /*56910*/  @!P2 IMAD.X R7, R97, 0x1, R7, P6 ;  /* 0x000000016107a824 */ /* 0x000fe400030e0607 */
[----:B------:R-:W2:Y:S01]  /*56920*/  LDL.LU R97, [R1+0xcb8] ;  /* 0x000cb80001617983 */ /* 0x000ea20000300800 */
[----:B------:R-:W-:-:S02]  /*56930*/  LOP3.LUT P6, RZ, R5, 0x80000, RZ, 0xc0, !PT ;  /* 0x0008000005ff7812 */ /* 0x000fc400078cc0ff */
[----:B------:R-:W-:Y:S01]  /*56940*/  LOP3.LUT P0, RZ, R5, 0x40000, RZ, 0xc0, !PT ;  /* 0x0004000005ff7812 */ /* 0x000fe2000780c0ff */
[----:B------:R-:W-:Y:S01]  /*56950*/  FMUL R4, R194, UR19 ;  /* 0x00000013c2047c20 */ /* 0x000fe20008400000 */
[----:B------:R-:W-:Y:S01]  /*56960*/  LOP3.LUT P2, RZ, R0, 0x4000000, RZ, 0xc0, !PT ;  /* 0x0400000000ff7812 */ /* 0x000fe2000784c0ff */
[----:B------:R-:W4:Y:S03]  /*56970*/  LDL.LU R196, [R1+0x9cc] ;  /* 0x0009cc0001c47983 */ /* 0x000f260000300800 */
[----:B------:R-:W-:Y:S01]  /*56980*/  F2FP.SATFINITE.E4M3.F32.PACK_AB_MERGE_C R4, RZ, R4, RZ ;  /* 0x00000004ff04723e */ /* 0x000fe200048070ff */
[----:B------:R-:W4:Y:S04]  /*56990*/  LDL.LU R194, [R1+0x9d0] ;  /* 0x0009d00001c27983 */ /* 0x000f280000300800 */
        /* <DEDUP_REMOVED lines=8> */
[----:B---3--:R0:W-:Y:S02]  /*56a20*/  @!P2 STG.E.U8 desc[UR26][R98.64+0xb0], R4 ;  /* 0x0000b0046200a986 */ /* 0x0081e4000c10111a */
[----:B0-----:R-:W-:Y:S02]  /*56a30*/  FMUL R4, R69, UR19 ;  /* 0x0000001345047c20 */ /* 0x001fe40008400000 */
[----:B------:R-:W3:Y:S03]  /*56a40*/  LDL.LU R69, [R1+0x9d4] ;  /* 0x0009d40001457983 */ /* 0x000ee60000300800 */
[----:B------:R-:W-:Y:S01]  /*56a50*/  F2FP.SATFINITE.E4M3.F32.PACK_AB_MERGE_C R4, RZ, R4, RZ ;  /* 0x00000004ff04723e */ /* 0x000fe200048070ff */
[----:B------:R-:W3:Y:S04]  /*56a60*/  LDL.LU R92, [R1+0xcb4] ;  /* 0x000cb400015c7983 */ /* 0x000ee80000300800 */
[----:B--2---:R0:W-:Y:S04]  /*56a70*/  @!P5 STG.E.U8 desc[UR26][R96.64+0xb1], R4 ;  /* 0x0000b1046000d986 */ /* 0x0041e8000c10111a */
[----:B------:R-:W3:Y:S01]  /*56a80*/  LDL.LU R93, [R1+0xcb0] ;  /* 0x000cb000015d7983 */ /* 0x000ee20000300800 */
[----:B0-----:R-:W-:-:S03]  /*56a90*/  FMUL R4, R197, UR19 ;  /* 0x00000013c5047c20 */ /* 0x001fc60008400000 */
[----:B------:R-:W2:Y:S02]  /*56aa0*/  LDL.LU R197, [R1+0x9d8] ;  /* 0x0009d80001c57983 */ /* 0x000ea40000300800 */
[----:B------:R-:W-:-:S05]  /*56ab0*/  F2FP.SATFINITE.E4M3.F32.PACK_AB_MERGE_C R4, RZ, R4, RZ ;  /* 0x00000004ff04723e */ /* 0x000fca00048070ff */
[----:B------:R0:W-:Y:S02]  /*56ac0*/  @!P0 STG.E.U8 desc[UR26][R6.64+0xb0], R4 ;  /* 0x0000b00406008986 */ /* 0x0001e4000c10111a */
[----:B0-----:R-:W0:Y:S02]  /*56ad0*/  @!P3 LDC.64 R6, c[0x0][0x5c0] ;  /* 0x00017000ff06bb82 */ /* 0x001e240000000a00 */
[----:B0-----:R-:W-:Y:S02]  /*56ae0*/  @!P3 IADD3 R6, P6, R94, R6, RZ ;  /* 0x000000065e06b210 */ /* 0x001fe40007fde0ff */
[----:B------:R-:W3:Y:S03]  /*56af0*/  LDL.LU R94, [R1+0xcac] ;  /* 0x000cac00015e7983 */ /* 0x000ee60000300800 */
[----:B------:R-:W-:Y:S02]  /*56b00*/  @!P3 IMAD.X R7, R95, 0x1, R7, P6 ;  /* 0x000000015f07b824 */ /* 0x000fe400030e0607 */
[----:B------:R-:W3:Y:S01]  /*56b10*/  LDL.LU R95, [R1+0xca8] ;  /* 0x000ca800015f7983 */ /* 0x000ee20000300800 */
[----:B------:R-:W-:Y:S01]  /*56b20*/  LOP3.LUT P4, RZ, R5, 0x10000, RZ, 0xc0, !PT ;  /* 0x0001000005ff7812 */ /* 0x000fe2000788c0ff */
[----:B------:R-:W-:Y:S01]  /*56b30*/  FMUL R4, R195, UR19 ;  /* 0x00000013c3047c20 */ /* 0x000fe20008400000 */
[----:B------:R-:W-:Y:S01]  /*56b40*/  LOP3.LUT P6, RZ, R8, 0x40000, RZ, 0xc0, !PT ;  /* 0x0004000008ff7812 */ /* 0x000fe200078cc0ff */
[----:B------:R-:W2:Y:S03]  /*56b50*/  LDL.LU R195, [R1+0x9dc] ;  /* 0x0009dc0001c37983 */ /* 0x000ea60000300800 */
[----:B------:R-:W-:-:S05]  /*56b60*/  F2FP.SATFINITE.E4M3.F32.PACK_AB_MERGE_C R4, RZ, R4, RZ ;  /* 0x00000004ff04723e */ /* 0x000fca00048070ff */
[----:B------:R0:W-:Y:S01]  /*56b70*/  @!P3 STG.E.U8 desc[UR26][R6.64+0xb1], R4 ;  /* 0x0000b1040600b986 */ /* 0x0001e2000c10111a */
[----:B------:R-:W-:Y:S01]  /*56b80*/  LOP3.LUT P1, RZ, R8, 0x20000, RZ, 0xc0, !PT ;  /* 0x0002000008ff7812 */ /* 0x000fe2000782c0ff */
[----:B0-----:R-:W0:Y:S01]  /*56b90*/  @!P4 LDC.64 R6, c[0x0][0x5c0] ;  /* 0x00017000ff06cb82 */ /* 0x001e220000000a00 */
[----:B----4-:R-:W-:Y:S01]  /*56ba0*/  FMUL R4, R196, UR19 ;  /* 0x00000013c4047c20 */ /* 0x010fe20008400000 */
[----:B------:R-:W-:Y:S01]  /*56bb0*/  LOP3.LUT P5, RZ, R5, 0x8000, RZ, 0xc0, !PT ;  /* 0x0000800005ff7812 */ /* 0x000fe200078ac0ff */
[----:B------:R-:W4:Y:S03]  /*56bc0*/  LDL.LU R196, [R1+0x9e0] ;  /* 0x0009e00001c47983 */ /* 0x000f260000300800 */
[----:B------:R-:W-:-:S05]  /*56bd0*/  F2FP.SATFINITE.E4M3.F32.PACK_AB_MERGE_C R4, RZ, R4, RZ ;  /* 0x00000004ff04723e */ /* 0x000fca00048070ff */
[----:B---3--:R1:W-:Y:S01]  /*56be0*/  @!P6 STG.E.U8 desc[UR26][R94.64+0xb8], R4 ;  /* 0x0000b8045e00e986 */ /* 0x0083e2000c10111a */
[----:B0-----:R-:W-:Y:S01]  /*56bf0*/  @!P4 IADD3 R6, P6, R88, R6, RZ ;  /* 0x000000065806c210 */ /* 0x001fe20007fde0ff */
[----:B-1----:R-:W-:-:S04]  /*56c00*/  FMUL R4, R194, UR19 ;  /* 0x00000013c2047c20 */ /* 0x002fc80008400000 */
[----:B------:R-:W-:Y:S01]  /*56c10*/  @!P4 IMAD.X R7, R89, 0x1, R7, P6 ;  /* 0x000000015907c824 */ /* 0x000fe200030e0607 */
[----:B------:R-:W3:Y:S01]  /*56c20*/  LDL.LU R194, [R1+0x9e4] ;  /* 0x0009e40001c27983 */ /* 0x000ee20000300800 */
[----:B------:R-:W-:-:S03]  /*56c30*/  F2FP.SATFINITE.E4M3.F32.PACK_AB_MERGE_C R4, RZ, R4, RZ ;  /* 0x00000004ff04723e */ /* 0x000fc600048070ff */
[----:B------:R-:W4:Y:S04]  /*56c40*/  LDL.LU R88, [R1+0xca4] ;  /* 0x000ca40001587983 */ /* 0x000f280000300800 */
[----:B------:R0:W-:Y:S04]  /*56c50*/  @!P1 STG.E.U8 desc[UR26][R92.64+0xb9], R4 ;  /* 0x0000b9045c009986 */ /* 0x0001e8000c10111a */
        /* <DEDUP_REMOVED lines=13> */
[----:B------:R-:W-:-:S05]  /*56d30*/  F2FP.SATFINITE.E4M3.F32.PACK_AB_MERGE_C R4, RZ, R4, RZ ;  /* 0x00000004ff04723e */ /* 0x000fca00048070ff */
[----:B------:R0:W-:Y:S01]  /*56d40*/  @!P5 STG.E.U8 desc[UR26][R6.64+0xb9], R4 ;  /* 0x0000b9040600d986 */ /* 0x0001e2000c10111a */
[C---:B------:R-:W-:Y:S02]  /*56d50*/  LOP3.LUT P4, RZ, R8.reuse, 0x4000, RZ, 0xc0, !PT ;  /* 0x0000400008ff7812 */ /* 0x040fe4000788c0ff */
[----:B------:R-:W-:-:S03]  /*56d60*/  LOP3.LUT P2, RZ, R8, 0x10000, RZ, 0xc0, !PT ;  /* 0x0001000008ff7812 */ /* 0x000fc6000784c0ff */
[----:B0-----:R-:W0:Y:S01]  /*56d70*/  @!P3 LDC.64 R6, c[0x0][0x5c0] ;  /* 0x00017000ff06bb82 */ /* 0x001e220000000a00 */
[----:B------:R-:W-:Y:S01]  /*56d80*/  FMUL R4, R195, UR19 ;  /* 0x00000013c3047c20 */ /* 0x000fe20008400000 */
[----:B------:R-:W-:Y:S01]  /*56d90*/  LOP3.LUT R0, R0, 0xfdffffff, RZ, 0xc0, !PT ;  /* 0xfdffffff00007812 */ /* 0x000fe200078ec0ff */
[----:B------:R-:W2:Y:S03]  /*56da0*/  LDL.LU R195, [R1+0x9f0] ;  /* 0x0009f00001c37983 */ /* 0x000ea60000300800 */
[----:B------:R-:W-:Y:S02]  /*56db0*/  F2FP.SATFINITE.E4M3.F32.PACK_AB_MERGE_C R4, RZ, R4, RZ ;  /* 0x00000004ff04723e */ /* 0x000fe400048070ff */
[----:B------:R-:W-:Y:S02]  /*56dc0*/  LOP3.LUT P0, RZ, R8, 0x8000, RZ, 0xc0, !PT ;  /* 0x0000800008ff7812 */ /* 0x000fe4000780c0ff */
[----:B------:R-:W-:-:S02]  /*56dd0*/  @P4 LOP3.LUT R0, R0, 0x2000000, RZ, 0xfc, !PT ;  /* 0x0200000000004812 */ /* 0x000fc400078efcff */
[----:B------:R-:W-:Y:S02]  /*56de0*/  LOP3.LUT P4, RZ, R5, 0x2000, RZ, 0xc0, !PT ;  /* 0x0000200005ff7812 */ /* 0x000fe4000788c0ff */
[----:B0-----:R-:W-:Y:S02]  /*56df0*/  @!P3 IADD3 R6, P6, R84, R6, RZ ;  /* 0x000000065406b210 */ /* 0x001fe40007fde0ff */
[----:B------:R-:W2:Y:S03]  /*56e00*/  LDL.LU R84, [R1+0xc94] ;  /* 0x000c940001547983 */ /* 0x000ea60000300800 */
[----:B------:R-:W-:Y:S02]  /*56e10*/  @!P3 IMAD.X R7, R86, 0x1, R7, P6 ;  /* 0x000000015607b824 */ /* 0x000fe400030e0607 */
[----:B------:R-:W2:Y:S01]  /*56e20*/  LDL.LU R86, [R1+0xc90] ;  /* 0x000c900001567983 */ /* 0x000ea20000300800 */
[----:B---3--:R-:W-:-:S05]  /*56e30*/  FMUL R9, R194, UR19 ;  /* 0x00000013c2097c20 */ /* 0x008fca0008400000 */
[----:B------:R-:W-:Y:S01]  /*56e40*/  F2FP.SATFINITE.E4M3.F32.PACK_AB_MERGE_C R11, RZ, R9, RZ ;  /* 0x00000009ff0b723e */ /* 0x000fe200048070ff */
[----:B----4-:R0:W-:Y:S02]  /*56e50*/  @!P2 STG.E.U8 desc[UR26][R90.64+0xc0], R4 ;  /* 0x0000c0045a00a986 */ /* 0x0101e4000c10111a */
[----:B0-----:R-:W-:Y:S02]  /*56e60*/  FMUL R4, R196, UR19 ;  /* 0x00000013c4047c20 */ /* 0x001fe40008400000 */
[----:B------:R-:W3:Y:S03]  /*56e70*/  LDL.LU R196, [R1+0x9f4] ;  /* 0x0009f40001c47983 */ /* 0x000ee60000300800 */
[----:B------:R-:W-:-:S05]  /*56e80*/  F2FP.SATFINITE.E4M3.F32.PACK_AB_MERGE_C R4, RZ, R4, RZ ;  /* 0x00000004ff04723e */ /* 0x000fca00048070ff */
[----:B------:R-:W-:Y:S04]  /*56e90*/  @!P0 STG.E.U8 desc[UR26][R88.64+0xc1], R4 ;  /* 0x0000c10458008986 */ /* 0x000fe8000c10111a */
[----:B------:R0:W-:Y:S02]  /*56ea0*/  @!P3 STG.E.U8 desc[UR26][R6.64+0xc0], R11 ;  /* 0x0000c00b0600b986 */ /* 0x0001e4000c10111a */
[----:B0-----:R-:W0:Y:S02]  /*56eb0*/  @!P4 LDC.64 R6, c[0x0][0x5c0] ;  /* 0x00017000ff06cb82 */ /* 0x001e240000000a00 */
[----:B0-----:R-:W-:Y:S02]  /*56ec0*/  @!P4 IADD3 R6, P6, R87, R6, RZ ;  /* 0x000000065706c210 */ /* 0x001fe40007fde0ff */
[----:B------:R-:W4:Y:S03]  /*56ed0*/  LDL.LU R87, [R1+0xc8c] ;  /* 0x000c8c0001577983 */ /* 0x000f260000300800 */
[----:B------:R-:W-:Y:S01]  /*56ee0*/  @!P4 IMAD.X R7, R85, 0x1, R7, P6 ;  /* 0x000000015507c824 */ /* 0x000fe200030e0607 */
[----:B------:R-:W4:Y:S04]  /*56ef0*/  LDL.LU R194, [R1+0x9f8] ;  /* 0x0009f80001c27983 */ /* 0x000f280000300800 */
[----:B------:R-:W4:Y:S01]  /*56f00*/  LDL.LU R85, [R1+0xc88] ;  /* 0x000c880001557983 */ /* 0x000f220000300800 */
[----:B------:R-:W-:-:S03]  /*56f10*/  FMUL R9, R69, UR19 ;  /* 0x0000001345097c20 */ /* 0x000fc60008400000 */
[----:B------:R-:W4:Y:S02]  /*56f20*/  LDL.LU R69, [R1+0x9fc] ;  /* 0x0009fc0001457983 */ /* 0x000f240000300800 */
[----:B------:R-:W-:Y:S01]  /*56f30*/  F2FP.SATFINITE.E4M3.F32.PACK_AB_MERGE_C R13, RZ, R9, RZ ;  /* 0x00000009ff0d723e */ /* 0x000fe200048070ff */
[----:B--2---:R-:W-:Y:S02]  /*56f40*/  FMUL R9, R197, UR19 ;  /* 0x00000013c5097c20 */ /* 0x004fe40008400000 */
[----:B------:R-:W2:Y:S01]  /*56f50*/  LDL.LU R197, [R1+0xa00] ;  /* 0x000a000001c57983 */ /* 0x000ea20000300800 */
[C---:B------:R-:W-:Y:S02]  /*56f60*/  LOP3.LUT P6, RZ, R5.reuse, 0x2000, RZ, 0xc0, !PT ;  /* 0x0000200005ff7812 */ /* 0x040fe400078cc0ff */
[----:B------:R-:W-:-:S11]  /*56f70*/  LOP3.LUT P5, RZ, R5, 0x1000, RZ, 0xc0, !PT ;  /* 0x0000100005ff7812 */ /* 0x000fd600078ac0ff */
[----:B------:R0:W-:Y:S02]  /*56f80*/  @!P6 STG.E.U8 desc[UR26][R6.64+0xc1], R13 ;  /* 0x0000c10d0600e986 */ /* 0x0001e4000c10111a */
[----:B0-----:R-:W0:Y:S01]  /*56f90*/  @!P5 LDC.64 R6, c[0x0][0x5c0] ;  /* 0x00017000ff06db82 */ /* 0x001e220000000a00 */
[----:B------:R-:W-:Y:S01]  /*56fa0*/  F2FP.SATFINITE.E4M3.F32.PACK_AB_MERGE_C R15, RZ, R9, RZ ;  /* 0x00000009ff0f723e */ /* 0x000fe200048070ff */
[----:B------:R-:W-:Y:S02]  /*56fb0*/  FMUL R9, R195, UR19 ;  /* 0x00000013c3097c20 */ /* 0x000fe40008400000 */
[----:B------:R-:W2:Y:S01]  /*56fc0*/  LDL.LU R195, [R1+0xa04] ;  /* 0x000a040001c37983 */ /* 0x000ea20000300800 */
[----:B------:R-:W-:Y:S02]  /*56fd0*/  LOP3.LUT P2, RZ, R8, 0x1000, RZ, 0xc0, !PT ;  /* 0x0000100008ff7812 */ /* 0x000fe4000784c0ff */
[----:B------:R-:W-:Y:S02]  /*56fe0*/  LOP3.LUT P4, RZ, R0, 0x2000000, RZ, 0xc0, !PT ;  /* 0x0200000000ff7812 */ /* 0x000fe4000788c0ff */
[----:B------:R-:W-:-:S02]  /*56ff0*/  LOP3.LUT P1, RZ, R8, 0x2000, RZ, 0xc0, !PT ;  /* 0x0000200008ff7812 */ /* 0x000fc4000782c0ff */
[----:B------:R-:W-:Y:S02]  /*57000*/  P2R R4, PR, RZ, 0x4 ;  /* 0x00000004ff047803 */ /* 0x000fe40000000000 */
[----:B0-----:R-:W-:-:S05]  /*57010*/  @!P5 IADD3 R6, P6, R211, R6, RZ ;  /* 0x00000006d306d210 */ /* 0x001fca0007fde0ff */
[----:B------:R-:W-:Y:S02]  /*57020*/  @!P5 IMAD.X R7, R83, 0x1, R7, P6 ;  /* 0x000000015307d824 */ /* 0x000fe400030e0607 */
[----:B------:R-:W2:Y:S01]  /*57030*/  LDL.LU R83, [R1+0xc84] ;  /* 0x000c840001537983 */ /* 0x000ea20000300800 */
[----:B------:R-:W-:Y:S02]  /*57040*/  LOP3.LUT P2, RZ, R5, 0x800, RZ, 0xc0, !PT ;  /* 0x0000080005ff7812 */ /* 0x000fe4000784c0ff */
[----:B------:R-:W-:Y:S01]  /*57050*/  F2FP.SATFINITE.E4M3.F32.PACK_AB_MERGE_C R11, RZ, R9, RZ ;  /* 0x00000009ff0b723e */ /* 0x000fe200048070ff */
[----:B---3--:R-:W-:Y:S02]  /*57060*/  FMUL R9, R196, UR19 ;  /* 0x00000013c4097c20 */ /* 0x008fe40008400000 */
[----:B------:R-:W3:Y:S03]  /*57070*/  LDL.LU R196, [R1+0xa08] ;  /* 0x000a080001c47983 */ /* 0x000ee60000300800 */
[----:B------:R-:W-:Y:S01]  /*57080*/  F2FP.SATFINITE.E4M3.F32.PACK_AB_MERGE_C R9, RZ, R9, RZ ;  /* 0x00000009ff09723e */ /* 0x000fe200048070ff */
[----:B----4-:R-:W-:Y:S04]  /*57090*/  @!P4 STG.E.U8 desc[UR26][R86.64+0xc8], R15 ;  /* 0x0000c80f5600c986 */ /* 0x010fe8000c10111a */
[----:B------:R-:W-:Y:S04]  /*570a0*/  @!P1 STG.E.U8 desc[UR26][R84.64+0xc9], R11 ;  /* 0x0000c90b54009986 */ /* 0x000fe8000c10111a */
[----:B------:R0:W-:Y:S02]  /*570b0*/  @!P5 STG.E.U8 desc[UR26][R6.64+0xc8], R9 ;  /* 0x0000c8090600d986 */ /* 0x0001e4000c10111a */
[----:B0-----:R-:W0:Y:S02]  /*570c0*/  @!P2 LDC.64 R6, c[0x0][0x5c0] ;  /* 0x00017000ff06ab82 */ /* 0x001e240000000a00 */
[----:B0-----:R-:W-:-:S05]  /*570d0*/  @!P2 IADD3 R6, P6, R210, R6, RZ ;  /* 0x00000006d206a210 */ /* 0x001fca0007fde0ff */
[----:B------:R-:W-:Y:S02]  /*570e0*/  @!P2 IMAD.X R7, R2, 0x1, R7, P6 ;  /* 0x000000010207a824 */ /* 0x000fe400030e0607 */
[----:B------:R-:W4:Y:S01]  /*570f0*/  LDL.LU R2, [R1+0xc80] ;  /* 0x000c800001027983 */ /* 0x000f220000300800 */
[----:B------:R-:W-:-:S03]  /*57100*/  ISETP.NE.AND P2, PT, R4, RZ, PT ;  /* 0x000000ff0400720c */ /* 0x000fc60003f45270 */
[----:B------:R-:W4:Y:S01]  /*57110*/  LDL.LU R68, [R1+0xa0c] ;  /* 0x000a0c0001447983 */ /* 0x000f220000300800 */
[----:B------:R-:W-:-:S03]  /*57120*/  FMUL R4, R194, UR19 ;  /* 0x00000013c2047c20 */ /* 0x000fc60008400000 */
[----:B------:R-:W4:Y:S02]  /*57130*/  LDL.LU R194, [R1+0xa10] ;  /* 0x000a100001c27983 */ /* 0x000f240000300800 */
[----:B------:R-:W-:Y:S01]  /*57140*/  F2FP.SATFINITE.E4M3.F32.PACK_AB_MERGE_C R11, RZ, R4, RZ ;  /* 0x00000004ff0b723e */ /* 0x000fe200048070ff */
[----:B------:R-:W-:-:S05]  /*57150*/  FMUL R4, R69, UR19 ;  /* 0x0000001345047c20 */ /* 0x000fca0008400000 */
[----:B------:R-:W-:Y:S01]  /*57160*/  F2FP.SATFINITE.E4M3.F32.PACK_AB_MERGE_C R13, RZ, R4, RZ ;  /* 0x00000004ff0d723e */ /* 0x000fe200048070ff */
[----:B--2---:R-:W-:Y:S02]  /*57170*/  FMUL R4, R197, UR19 ;  /* 0x00000013c5047c20 */ /* 0x004fe40008400000 */
[----:B------:R-:W2:Y:S01]  /*57180*/  LDL.LU R197, [R1+0xa14] ;  /* 0x000a140001c57983 */ /* 0x000ea20000300800 */
[C---:B------:R-:W-:Y:S02]  /*57190*/  LOP3.LUT P6, RZ, R5.reuse, 0x800, RZ, 0xc0, !PT ;  /* 0x0000080005ff7812 */ /* 0x040fe400078cc0ff */
[----:B------:R-:W-:-:S11]  /*571a0*/  LOP3.LUT P3, RZ, R5, 0x400, RZ, 0xc0, !PT ;  /* 0x0000040005ff7812 */ /* 0x000fd6000786c0ff */
[----:B------:R0:W-:Y:S02]  /*571b0*/  @!P6 STG.E.U8 desc[UR26][R6.64+0xc9], R11 ;  /* 0x0000c90b0600e986 */ /* 0x0001e4000c10111a */
[----:B0-----:R-:W0:Y:S01]  /*571c0*/  @!P3 LDC.64 R6, c[0x0][0x5c0] ;  /* 0x00017000ff06bb82 */ /* 0x001e220000000a00 */
[----:B------:R-:W-:Y:S02]  /*571d0*/  LOP3.LUT P0, RZ, R8, 0x800, RZ, 0xc0, !PT ;  /* 0x0000080008ff7812 */ /* 0x000fe4000780c0ff */
[----:B------:R-:W-:Y:S02]  /*571e0*/  LOP3.LUT P4, RZ, R5, 0x200, RZ, 0xc0, !PT ;  /* 0x0000020005ff7812 */ /* 0x000fe4000788c0ff */
[----:B------:R-:W-:Y:S01]  /*571f0*/  F2FP.SATFINITE.E4M3.F32.PACK_AB_MERGE_C R9, RZ, R4, RZ ;  /* 0x00000004ff09723e */ /* 0x000fe200048070ff */
[----:B------:R-:W-:Y:S01]  /*57200*/  FMUL R4, R195, UR19 ;  /* 0x00000013c3047c20 */ /* 0x000fe20008400000 */
[----:B------:R-:W-:Y:S04]  /*57210*/  @!P2 STG.E.U8 desc[UR26][R82.64+0xd0], R13 ;  /* 0x0000d00d5200a986 */ /* 0x000fe8000c10111a */
[----:B------:R-:W-:Y:S01]  /*57220*/  F2FP.SATFINITE.E4M3.F32.PACK_AB_MERGE_C R11, RZ, R4, RZ ;  /* 0x00000004ff0b723e */ /* 0x000fe200048070ff */
[----:B------:R-:W2:Y:S01]  /*57230*/  LDL.LU R195, [R1+0xa18] ;  /* 0x000a180001c37983 */ /* 0x000ea20000300800 */
[----:B0-----:R-:W-:-:S03]  /*57240*/  @!P3 IADD3 R6, P6, R183, R6, RZ ;  /* 0x00000006b706b210 */ /* 0x001fc60007fde0ff */
[----:B------:R-:W-:Y:S02]  /*57250*/  @!P0 STG.E.U8 desc[UR26][R80.64+0xd1], R9 ;  /* 0x0000d10950008986 */ /* 0x000fe4000c10111a */
[----:B------:R-:W-:Y:S01]  /*57260*/  @!P3 IMAD.X R7, R212, 0x1, R7, P6 ;  /* 0x00000001d407b824 */ /* 0x000fe200030e0607 */
[----:B------:R-:W-:Y:S01]  /*57270*/  LOP3.LUT P1, RZ, R5, 0x100, RZ, 0xc0, !PT ;  /* 0x0000010005ff7812 */ /* 0x000fe2000782c0ff */
[----:B------:R-:W2:Y:S04]  /*57280*/  LDL.LU R69, [R1+0xa1c] ;  /* 0x000a1c0001457983 */ /* 0x000ea80000300800 */
        /* <DEDUP_REMOVED lines=10> */
[----:B----4-:R-:W-:-:S05]  /*57330*/  FMUL R4, R68, UR19 ;  /* 0x0000001344047c20 */ /* 0x010fca0008400000 */
[----:B------:R-:W-:Y:S01]  /*57340*/  F2FP.SATFINITE.E4M3.F32.PACK_AB_MERGE_C R13, RZ, R4, RZ ;  /* 0x00000004ff0d723e */ /* 0x000fe200048070ff */
[----:B------:R-:W-:Y:S02]  /*57350*/  FMUL R4, R194, UR19 ;  /* 0x00000013c2047c20 */ /* 0x000fe40008400000 */
[----:B------:R-:W4:Y:S04]  /*57360*/  LDL.LU R194, [R1+0xa24] ;  /* 0x000a240001c27983 */ /* 0x000f280000300800 */
[----:B------:R-:W-:Y:S01]  /*57370*/  @!P6 STG.E.U8 desc[UR26][R78.64+0xd8], R13 ;  /* 0x0000d80d4e00e986 */ /* 0x000fe2000c10111a */
[----:B0-----:R-:W-:Y:S02]  /*57380*/  @!P1 IADD3 R6, P6, R213, R6, RZ ;  /* 0x00000006d5069210 */ /* 0x001fe40007fde0ff */
[----:B------:R-:W-:Y:S01]  /*57390*/  F2FP.SATFINITE.E4M3.F32.PACK_AB_MERGE_C R11, RZ, R4, RZ ;  /* 0x00000004ff0b723e */ /* 0x000fe200048070ff */
[----:B--2---:R-:W-:-:S02]  /*573a0*/  FMUL R4, R197, UR19 ;  /* 0x00000013c5047c20 */ /* 0x004fc40008400000 */
[----:B------:R-:W-:Y:S02]  /*573b0*/  @!P1 IMAD.X R7, R3, 0x1, R7, P6 ;  /* 0x0000000103079824 */ /* 0x000fe400030e0607 */
[----:B------:R-:W2:Y:S04]  /*573c0*/  LDL.LU R3, [R1+0xc7c] ;  /* 0x000c7c0001037983 */ /* 0x000ea80000300800 */
[----:B------:R-:W2:Y:S01]  /*573d0*/  LDL.LU R197, [R1+0xa28] ;  /* 0x000a280001c57983 */ /* 0x000ea20000300800 */
[----:B------:R-:W-:-:S03]  /*573e0*/  LOP3.LUT P5, RZ, R8, 0x200, RZ, 0xc0, !PT ;  /* 0x0000020008ff7812 */ /* 0x000fc600078ac0ff */
[----:B------:R-:W2:Y:S01]  /*573f0*/  LDL.LU R68, [R1+0xa2c] ;  /* 0x000a2c0001447983 */ /* 0x000ea20000300800 */
[----:B------:R-:W-:-:S09]  /*57400*/  LOP3.LUT P6, RZ, R5, 0x100, RZ, 0xc0, !PT ;  /* 0x0000010005ff7812 */ /* 0x000fd200078cc0ff */
[----:B------:R0:W-:Y:S01]  /*57410*/  @!P5 STG.E.U8 desc[UR26][R76.64+0xd9], R11 ;  /* 0x0000d90b4c00d986 */ /* 0x0001e2000c10111a */
[----:B------:R-:W-:-:S03]  /*57420*/  FMUL R9, R195, UR19 ;  /* 0x00000013c3097c20 */ /* 0x000fc60008400000 */
[----:B------:R-:W2:Y:S02]  /*57430*/  LDL.LU R195, [R1+0xa30] ;  /* 0x000a300001c37983 */ /* 0x000ea40000300800 */
[----:B0-----:R-:W-:Y:S02]  /*57440*/  F2FP.SATFINITE.E4M3.F32.PACK_AB_MERGE_C R11, RZ, R9, RZ ;  /* 0x00000009ff0b723e */ /* 0x001fe400048070ff */
[----:B------:R-:W-:Y:S01]  /*57450*/  F2FP.SATFINITE.E4M3.F32.PACK_AB_MERGE_C R15, RZ, R4, RZ ;  /* 0x00000004ff0f723e */ /* 0x000fe200048070ff */
[----:B------:R-:W-:-:S05]  /*57460*/  FMUL R9, R69, UR19 ;  /* 0x0000001345097c20 */ /* 0x000fca0008400000 */
[----:B------:R-:W-:Y:S01]  /*57470*/  F2FP.SATFINITE.E4M3.F32.PACK_AB_MERGE_C R13, RZ, R9, RZ ;  /* 0x00000009ff0d723e */ /* 0x000fe200048070ff */
[----:B------:R4:W-:Y:S01]  /*57480*/  @!P6 STG.E.U8 desc[UR26][R6.64+0xd8], R15 ;  /* 0x0000d80f0600e986 */ /* 0x0009e2000c10111a */
[----:B---3--:R-:W-:-:S03]  /*57490*/  FMUL R9, R196, UR19 ;  /* 0x00000013c4097c20 */ /* 0x008fc60008400000 */
[----:B------:R-:W3:Y:S04]  /*574a0*/  LDL.LU R196, [R1+0xa34] ;  /* 0x000a340001c47983 */ /* 0x000ee80000300800 */
[----:B------:R-:W3:Y:S01]  /*574b0*/  LDL.LU R69, [R1+0xa38] ;  /* 0x000a380001457983 */ /* 0x000ee20000300800 */
[----:B----4-:R-:W-:-:S03]  /*574c0*/  FMUL R6, R194, UR19 ;  /* 0x00000013c2067c20 */ /* 0x010fc60008400000 */
[----:B------:R-:W4:Y:S02]  /*574d0*/  LDL.LU R194, [R1+0xa3c] ;  /* 0x000a3c0001c27983 */ /* 0x000f240000300800 */
[----:B------:R-:W-:Y:S01]  /*574e0*/  F2FP.SATFINITE.E4M3.F32.PACK_AB_MERGE_C R7, RZ, R6, RZ ;  /* 0x00000006ff07723e */ /* 0x000fe200048070ff */
[----:B--2---:R-:W-:Y:S02]  /*574f0*/  FMUL R6, R197, UR19 ;  /* 0x00000013c5067c20 */ /* 0x004fe40008400000 */
[----:B------:R-:W2:Y:S01]  /*57500*/  LDL.LU R197, [R1+0xa40] ;  /* 0x000a400001c57983 */ /* 0x000ea20000300800 */
[C---:B------:R-:W-:Y:S02]  /*57510*/  LOP3.LUT P2, RZ, R5.reuse, 0x80, RZ, 0xc0, !PT ;  /* 0x0000008005ff7812 */ /* 0x040fe4000784c0ff */
[C---:B------:R-:W-:Y:S02]  /*57520*/  LOP3.LUT P0, RZ, R5.reuse, 0x40, RZ, 0xc0, !PT ;  /* 0x0000004005ff7812 */ /* 0x040fe4000780c0ff */
[----:B------:R-:W-:-:S09]  /*57530*/  LOP3.LUT P4, RZ, R5, 0x20, RZ, 0xc0, !PT ;  /* 0x0000002005ff7812 */ /* 0x000fd2000788c0ff */
[----:B------:R-:W0:Y:S02]  /*57540*/  @!P2 LDC.64 R4, c[0x0][0x5c0] ;  /* 0x00017000ff04ab82 */ /* 0x000e240000000a00 */
[----:B0-----:R-:W-:-:S05]  /*57550*/  @!P2 IADD3 R4, P6, R168, R4, RZ ;  /* 0x00000004a804a210 */ /* 0x001fca0007fde0ff */
[----:B------:R-:W-:-:S05]  /*57560*/  @!P2 IMAD.X R5, R203, 0x1, R5, P6 ;  /* 0x00000001cb05a824 */ /* 0x000fca00030e0605 */
[----:B------:R0:W-:Y:S01]  /*57570*/  @!P2 STG.E.U8 desc[UR26][R4.64+0xd9], R11 ;  /* 0x0000d90b0400a986 */ /* 0x0001e2000c10111a */
[C---:B------:R-:W-:Y:S01]  /*57580*/  LOP3.LUT P6, RZ, R8.reuse, 0x100, RZ, 0xc0, !PT ;  /* 0x0000010008ff7812 */ /* 0x040fe200078cc0ff */
[----:B0-----:R-:W0:Y:S01]  /*57590*/  @!P0 LDC.64 R4, c[0x0][0x5c0] ;  /* 0x00017000ff048b82 */ /* 0x001e220000000a00 */
[----:B------:R-:W-:-:S11]  /*575a0*/  LOP3.LUT P3, RZ, R8, 0x80, RZ, 0xc0, !PT ;  /* 0x0000008008ff7812 */ /* 0x000fd6000786c0ff */
[----:B------:R-:W-:Y:S01]  /*575b0*/  @!P6 STG.E.U8 desc[UR26][R74.64+0xe0], R13 ;  /* 0x0000e00d4a00e986 */ /* 0x000fe2000c10111a */
[----:B------:R-:W-:-:S05]  /*575c0*/  F2FP.SATFINITE.E4M3.F32.PACK_AB_MERGE_C R9, RZ, R9, RZ ;  /* 0x00000009ff09723e */ /* 0x000fca00048070ff */
[----:B------:R-:W-:Y:S01]  /*575d0*/  @!P3 STG.E.U8 desc[UR26][R72.64+0xe1], R9 ;  /* 0x0000e1094800b986 */ /* 0x000fe2000c10111a */
[----:B0-----:R-:W-:-:S05]  /*575e0*/  @!P0 IADD3 R4, P6, R50, R4, RZ ;  /* 0x0000000432048210 */ /* 0x001fca0007fde0ff */
[----:B------:R-:W-:-:S05]  /*575f0*/  @!P0 IMAD.X R5, R60, 0x1, R5, P6 ;  /* 0x000000013c058824 */ /* 0x000fca00030e0605 */
[----:B------:R0:W-:Y:S02]  /*57600*/  @!P0 STG.E.U8 desc[UR26][R4.64+0xe0], R7 ;  /* 0x0000e00704008986 */ /* 0x0001e4000c10111a */
[----:B0-----:R-:W0:Y:S01]  /*57610*/  @!P4 LDC.64 R4, c[0x0][0x5c0] ;  /* 0x00017000ff04cb82 */ /* 0x001e220000000a00 */
[----:B------:R-:W-:Y:S01]  /*57620*/  F2FP.SATFINITE.E4M3.F32.PACK_AB_MERGE_C R9, RZ, R6, RZ ;  /* 0x00000006ff09723e */ /* 0x000fe200048070ff */
[----:B------:R-:W-:Y:S02]  /*57630*/  FMUL R6, R68, UR19 ;  /* 0x0000001344067c20 */ /* 0x000fe40008400000 */
[----:B------:R-:W2:Y:S03]  /*57640*/  LDL.LU R68, [R1+0xa44] ;  /* 0x000a440001447983 */ /* 0x000ea60000300800 */
[----:B------:R-:W-:Y:S01]  /*57650*/  F2FP.SATFINITE.E4M3.F32.PACK_AB_MERGE_C R11, RZ, R6, RZ ;  /* 0x00000006ff0b723e */ /* 0x000fe200048070ff */
[----:B------:R-:W-:-:S02]  /*57660*/  FMUL R6, R195, UR19 ;  /* 0x00000013c3067c20 */ /* 0x000fc40008400000 */
[----:B------:R-:W2:Y:S01]  /*57670*/  LDL.LU R195, [R1+0xa48] ;  /* 0x000a480001c37983 */ /* 0x000ea20000300800 */
[----:B------:R-:W-:Y:S02]  /*57680*/  LOP3.LUT P5, RZ, R8, 0x40, RZ, 0xc0, !PT ;  /* 0x0000004008ff7812 */ /* 0x000fe400078ac0ff */
[----:B------:R-:W-:Y:S02]  /*57690*/  F2FP.SATFINITE.E4M3.F32.PACK_AB_MERGE_C R7, RZ, R6, RZ ;  /* 0x00000006ff07723e */ /* 0x000fe400048070ff */
[----:B0-----:R-:W-:-:S05]  /*576a0*/  @!P4 IADD3 R4, P6, R49, R4, RZ ;  /* 0x000000043104c210 */ /* 0x001fca0007fde0ff */
[----:B------:R-:W-:-:S05]  /*576b0*/  @!P4 IMAD.X R5, R57, 0x1, R5, P6 ;  /* 0x000000013905c824 */ /* 0x000fca00030e0605 */
[----:B------:R0:W-:Y:S04]  /*576c0*/  @!P4 STG.E.U8 desc[UR26][R4.64+0xe1], R9 ;  /* 0x0000e1090400c986 */ /* 0x0001e8000c10111a */
[----:B------:R1:W-:Y:S01]  /*576d0*/  @!P5 STG.E.U8 desc[UR26][R70.64+0xe8], R11 ;  /* 0x0000e80b4600d986 */ /* 0x0003e2000c10111a */
[----:B---3--:R-:W-:-:S03]  /*576e0*/  FMUL R6, R196, UR19 ;  /* 0x00000013c4067c20 */ /* 0x008fc60008400000 */
[----:B------:R-:W3:Y:S02]  /*576f0*/  LDL.LU R196, [R1+0xa4c] ;  /* 0x000a4c0001c47983 */ /* 0x000ee40000300800 */
[----:B0-----:R-:W-:Y:S01]  /*57700*/  F2FP.SATFINITE.E4M3.F32.PACK_AB_MERGE_C R9, RZ, R6, RZ ;  /* 0x00000006ff09723e */ /* 0x001fe200048070ff */
[----:B------:R-:W-:Y:S02]  /*57710*/  FMUL R6, R69, UR19 ;  /* 0x0000001345067c20 */ /* 0x000fe40008400000 */
[----:B------:R-:W3:Y:S03]  /*57720*/  LDL.LU R69, [R1+0xa50] ;  /* 0x000a500001457983 */ /* 0x000ee60000300800 */
[----:B-1----:R-:W-:Y:S01]  /*57730*/  F2FP.SATFINITE.E4M3.F32.PACK_AB_MERGE_C R11, RZ, R6, RZ ;  /* 0x00000006ff0b723e */ /* 0x002fe200048070ff */
[----:B----4-:R-:W-:-:S05]  /*57740*/  FMUL R6, R194, UR19 ;  /* 0x00000013c2067c20 */ /* 0x010fca0008400000 */
[----:B------:R-:W-:Y:S01]  /*57750*/  F2FP.SATFINITE.E4M3.F32.PACK_AB_MERGE_C R13, RZ, R6, RZ ;  /* 0x00000006ff0d723e */ /* 0x000fe200048070ff */
[----:B--2---:R-:W-:Y:S02]  /*57760*/  FMUL R6, R197, UR19 ;  /* 0x00000013c5067c20 */ /* 0x004fe40008400000 */
[----:B------:R-:W2:Y:S01]  /*57770*/  LDL.LU R197, [R1+0xa54] ;  /* 0x000a540001c57983 */ /* 0x000ea20000300800 */
[----:B------:R-:W-:Y:S02]  /*57780*/  LOP3.LUT P5, RZ, R0, 0x100000, RZ, 0xc0, !PT ;  /* 0x0010000000ff7812 */ /* 0x000fe400078ac0ff */
[----:B------:R-:W-:Y:S01]  /*57790*/  LOP3.LUT P6, RZ, R8, 0x20, RZ, 0xc0, !PT ;  /* 0x0000002008ff7812 */ /* 0x000fe200078cc0ff */
[----:B------:R-:W4:Y:S10]  /*577a0*/  LDL.LU R194, [R1+0xa58] ;  /* 0x000a580001c27983 */ /* 0x000f340000300800 */
[----:B------:R-:W0:Y:S01]  /*577b0*/  @!P5 LDC.64 R4, c[0x0][0x5c0] ;  /* 0x00017000ff04db82 */ /* 0x000e220000000a00 */
[----:B------:R-:W-:Y:S01]  /*577c0*/  LOP3.LUT P4, RZ, R0, 0x200000, RZ, 0xc0, !PT ;  /* 0x0020000000ff7812 */ /* 0x000fe2000788c0ff */
[----:B------:R-:W-:Y:S01]  /*577d0*/  @!P6 STG.E.U8 desc[UR26][R66.64+0xe9], R7 ;  /* 0x0000e9074200e986 */ /* 0x000fe2000c10111a */
[----:B0-----:R-:W-:-:S05]  /*577e0*/  @!P5 IADD3 R4, P6, R26, R4, RZ ;  /* 0x000000041a04d210 */ /* 0x001fca0007fde0ff */
[----:B------:R-:W-:-:S05]  /*577f0*/  @!P5 IMAD.X R5, R52, 0x1, R5, P6 ;  /* 0x000000013405d824 */ /* 0x000fca00030e0605 */
[----:B------:R0:W-:Y:S02]  /*57800*/  @!P5 STG.E.U8 desc[UR26][R4.64+0xe8], R9 ;  /* 0x0000e8090400d986 */ /* 0x0001e4000c10111a */
[----:B0-----:R-:W0:Y:S01]  /*57810*/  @!P4 LDC.64 R4, c[0x0][0x5c0] ;  /* 0x00017000ff04cb82 */ /* 0x001e220000000a00 */
[----:B------:R-:W-:Y:S02]  /*57820*/  LOP3.LUT P3, RZ, R8, 0x10, RZ, 0xc0, !PT ;  /* 0x0000001008ff7812 */ /* 0x000fe4000786c0ff */
[----:B------:R-:W-:Y:S02]  /*57830*/  F2FP.SATFINITE.E4M3.F32.PACK_AB_MERGE_C R15, RZ, R6, RZ ;  /* 0x00000006ff0f723e */ /* 0x000fe400048070ff */
[----:B0-----:R-:W-:-:S05]  /*57840*/  @!P4 IADD3 R4, P5, R23, R4, RZ ;  /* 0x000000041704c210 */ /* 0x001fca0007fbe0ff */
[----:B------:R-:W-:-:S05]  /*57850*/  @!P4 IMAD.X R5, R31, 0x1, R5, P5 ;  /* 0x000000011f05c824 */ /* 0x000fca00028e0605 */
[----:B------:R-:W-:Y:S01]  /*57860*/  @!P4 STG.E.U8 desc[UR26][R4.64+0xe9], R11 ;  /* 0x0000e90b0400c986 */ /* 0x000fe2000c10111a */
[----:B------:R-:W-:-:S03]  /*57870*/  LOP3.LUT P4, RZ, R8, 0x8, RZ, 0xc0, !PT ;  /* 0x0000000808ff7812 */ /* 0x000fc6000788c0ff */
[----:B------:R0:W-:Y:S01]  /*57880*/  @!P3 STG.E.U8 desc[UR26][R64.64+0xf0], R13 ;  /* 0x0000f00d4000b986 */ /* 0x0001e2000c10111a */
[----:B------:R-:W-:-:S03]  /*57890*/  FMUL R10, R195, UR19 ;  /* 0x00000013c30a7c20 */ /* 0x000fc60008400000 */
[----:B------:R-:W4:Y:S02]  /*578a0*/  LDL.LU R195, [R1+0xa5c] ;  /* 0x000a5c0001c37983 */ /* 0x000f240000300800 */
[----:B0-----:R-:W-:-:S04]  /*578b0*/  F2FP.SATFINITE.E4M3.F32.PACK_AB_MERGE_C R13, RZ, R10, RZ ;  /* 0x0000000aff0d723e */ /* 0x001fc800048070ff */
[----:B------:R0:W-:Y:S01]  /*578c0*/  @!P4 STG.E.U8 desc[UR26][R58.64+0xf1], R15 ;  /* 0x0000f10f3a00c986 */ /* 0x0001e2000c10111a */
[----:B---3--:R-:W-:-:S03]  /*578d0*/  FMUL R10, R196, UR19 ;  /* 0x00000013c40a7c20 */ /* 0x008fc60008400000 */
[----:B------:R-:W3:Y:S02]  /*578e0*/  LDL.LU R196, [R1+0xa60] ;  /* 0x000a600001c47983 */ /* 0x000ee40000300800 */
[----:B0-----:R-:W-:Y:S01]  /*578f0*/  F2FP.SATFINITE.E4M3.F32.PACK_AB_MERGE_C R15, RZ, R10, RZ ;  /* 0x0000000aff0f723e */ /* 0x001fe200048070ff */
[----:B------:R-:W-:-:S05]  /*57900*/  FMUL R10, R69, UR19 ;  /* 0x00000013450a7c20 */ /* 0x000fca0008400000 */
[----:B------:R-:W-:Y:S01]  /*57910*/  F2FP.SATFINITE.E4M3.F32.PACK_AB_MERGE_C R17, RZ, R10, RZ ;  /* 0x0000000aff11723e */ /* 0x000fe200048070ff */
[----:B--2---:R-:W-:Y:S02]  /*57920*/  FMUL R10, R197, UR19 ;  /* 0x00000013c50a7c20 */ /* 0x004fe40008400000 */
[----:B------:R-:W2:Y:S01]  /*57930*/  LDL.LU R197, [R1+0xa64] ;  /* 0x000a640001c57983 */ /* 0x000ea20000300800 */
[----:B------:R-:W-:-:S13]  /*57940*/  LOP3.LUT P3, RZ, R0, 0x80000, RZ, 0xc0, !PT ;  /* 0x0008000000ff7812 */ /* 0x000fda000786c0ff */
[----:B------:R-:W0:Y:S01]  /*57950*/  @!P3 LDC.64 R4, c[0x0][0x5c0] ;  /* 0x00017000ff04bb82 */ /* 0x000e220000000a00 */
[C---:B------:R-:W-:Y:S02]  /*57960*/  LOP3.LUT P0, RZ, R0.reuse, 0x400000, RZ, 0xc0, !PT ;  /* 0x0040000000ff7812 */ /* 0x040fe4000780c0ff */
[----:B------:R-:W-:Y:S02]  /*57970*/  LOP3.LUT P2, RZ, R0, 0x800000, RZ, 0xc0, !PT ;  /* 0x0080000000ff7812 */ /* 0x000fe4000784c0ff */
[C---:B------:R-:W-:Y:S02]  /*57980*/  LOP3.LUT P6, RZ, R8.reuse, 0x2, RZ, 0xc0, !PT ;  /* 0x0000000208ff7812 */ /* 0x040fe400078cc0ff */
[----:B------:R-:W-:Y:S02]  /*57990*/  LOP3.LUT P5, RZ, R8, 0x4, RZ, 0xc0, !PT ;  /* 0x0000000408ff7812 */ /* 0x000fe400078ac0ff */
[----:B0-----:R-:W-:-:S05]  /*579a0*/  @!P3 IADD3 R6, P4, R56, R4, RZ ;  /* 0x000000043806b210 */ /* 0x001fca0007f9e0ff */
[----:B------:R-:W-:Y:S02]  /*579b0*/  @!P3 IMAD.X R7, R169, 0x1, R5, P4 ;  /* 0x00000001a907b824 */ /* 0x000fe400020e0605 */
[----:B------:R-:W0:Y:S01]  /*579c0*/  @!P0 LDC.64 R4, c[0x0][0x5c0] ;  /* 0x00017000ff048b82 */ /* 0x000e220000000a00 */
[----:B------:R-:W-:-:S05]  /*579d0*/  FMUL R8, R68, UR19 ;  /* 0x0000001344087c20 */ /* 0x000fca0008400000 */
[----:B------:R-:W-:Y:S02]  /*579e0*/  F2FP.SATFINITE.E4M3.F32.PACK_AB_MERGE_C R11, RZ, R8, RZ ;  /* 0x00000008ff0b723e */ /* 0x000fe400048070ff */
[----:B------:R-:W1:Y:S01]  /*579f0*/  @!P2 LDC.64 R8, c[0x0][0x5c0] ;  /* 0x00017000ff08ab82 */ /* 0x000e620000000a00 */
[----:B------:R-:W-:Y:S02]  /*57a00*/  LOP3.LUT P1, RZ, R0, 0x1000000, RZ, 0xc0, !PT ;  /* 0x0100000000ff7812 */ /* 0x000fe4000782c0ff */
[----:B------:R0:W-:Y:S11]  /*57a10*/  @!P3 STG.E.U8 desc[UR26][R6.64+0xf0], R11 ;  /* 0x0000f00b0600b986 */ /* 0x0001f6000c10111a */
[----:B0-----:R-:W0:Y:S01]  /*57a20*/  @!P1 LDC.64 R6, c[0x0][0x5c0] ;  /* 0x00017000ff069b82 */ /* 0x001e220000000a00 */
[----:B------:R-:W-:-:S05]  /*57a30*/  @!P0 IADD3 R4, P3, R51, R4, RZ ;  /* 0x0000000433048210 */ /* 0x000fca0007f7e0ff */
[----:B------:R-:W-:Y:S01]  /*57a40*/  @!P0 IMAD.X R5, R61, 0x1, R5, P3 ;  /* 0x000000013d058824 */ /* 0x000fe200018e0605 */
[----:B------:R-:W-:-:S04]  /*57a50*/  ISETP.GE.AND P3, PT, R29, 0x181, PT ;  /* 0x000001811d00780c */ /* 0x000fc80003f66270 */
[----:B------:R1:W-:Y:S01]  /*57a60*/  @!P0 STG.E.U8 desc[UR26][R4.64+0xf1], R13 ;  /* 0x0000f10d04008986 */ /* 0x0003e2000c10111a */
[----:B------:R-:W-:Y:S02]  /*57a70*/  ISETP.LT.OR P0, PT, R28, 0x1, !P3 ;  /* 0x000000011c00780c */ /* 0x000fe40005f01670 */
[----:B-1----:R-:W-:-:S05]  /*57a80*/  @!P2 IADD3 R4, P4, R22, R8, RZ ;  /* 0x000000081604a210 */ /* 0x002fca0007f9e0ff */
[----:B------:R-:W-:Y:S01]  /*57a90*/  @!P2 IMAD.X R5, R27, 0x1, R9, P4 ;  /* 0x000000011b05a824 */ /* 0x000fe200020e0609 */
[----:B------:R-:W-:-:S05]  /*57aa0*/  ISETP.LT.OR P4, PT, R28, 0x2, !P3 ;  /* 0x000000021c00780c */ /* 0x000fca0005f81670 */
[----:B------:R-:W1:Y:S01]  /*57ab0*/  @!P0 LDC.64 R8, c[0x0][0x5c0] ;  /* 0x00017000ff088b82 */ /* 0x000e620000000a00 */
[----:B------:R-:W-:Y:S01]  /*57ac0*/  F2FP.SATFINITE.E4M3.F32.PACK_AB_MERGE_C R13, RZ, R10, RZ ;  /* 0x0000000aff0d723e */ /* 0x000fe200048070ff */
[----:B------:R4:W-:Y:S01]  /*57ad0*/  @!P5 STG.E.U8 desc[UR26][R62.64+0xf8], R15 ;  /* 0x0000f80f3e00d986 */ /* 0x0009e2000c10111a */
[----:B0-----:R-:W-:Y:S01]  /*57ae0*/  @!P1 IADD3 R6, P5, R16, R6, RZ ;  /* 0x0000000610069210 */ /* 0x001fe20007fbe0ff */
[----:B----4-:R-:W-:Y:S02]  /*57af0*/  FMUL R12, R194, UR19 ;  /* 0x00000013c20c7c20 */ /* 0x010fe40008400000 */
[----:B------:R-:W-:Y:S04]  /*57b00*/  @!P6 STG.E.U8 desc[UR26][R54.64+0xf9], R17 ;  /* 0x0000f9113600e986 */ /* 0x000fe8000c10111a */
[----:B------:R0:W-:Y:S01]  /*57b10*/  @!P2 STG.E.U8 desc[UR26][R4.64+0xf8], R13 ;  /* 0x0000f80d0400a986 */ /* 0x0001e2000c10111a */
[----:B------:R-:W4:Y:S01]  /*57b20*/  @!P4 LDC.64 R10, c[0x0][0x5c0] ;  /* 0x00017000ff0acb82 */ /* 0x000f220000000a00 */
[----:B------:R-:W-:Y:S01]  /*57b30*/  @!P1 IMAD.X R7, R53, 0x1, R7, P5 ;  /* 0x0000000135079824 */ /* 0x000fe200028e0607 */
[----:B------:R-:W-:Y:S01]  /*57b40*/  F2FP.SATFINITE.E4M3.F32.PACK_AB_MERGE_C R15, RZ, R12, RZ ;  /* 0x0000000cff0f723e */ /* 0x000fe200048070ff */
[----:B0-----:R-:W-:-:S02]  /*57b50*/  @!P0 IMAD.MOV.U32 R4, RZ, RZ, R24 ;  /* 0x000000ffff048224 */ /* 0x001fc400078e0018 */
[----:B------:R-:W-:Y:S02]  /*57b60*/  @!P0 IMAD.MOV.U32 R5, RZ, RZ, R30 ;  /* 0x000000ffff058224 */ /* 0x000fe400078e001e */
[----:B------:R-:W-:Y:S01]  /*57b70*/  @!P0 IMAD.WIDE.U32 R4, R2, 0x180, R4 ;  /* 0x0000018002048825 */ /* 0x000fe200078e0004 */
[----:B------:R1:W-:Y:S01]  /*57b80*/  @!P1 STG.E.U8 desc[UR26][R6.64+0xf9], R15 ;  /* 0x0000f90f06009986 */ /* 0x0003e2000c10111a */
[C---:B------:R-:W-:Y:S02]  /*57b90*/  ISETP.LT.OR P2, PT, R28.reuse, 0x9, !P3 ;  /* 0x000000091c00780c */ /* 0x040fe40005f41670 */
[----:B------:R-:W-:Y:S01]  /*57ba0*/  @!P0 IMAD R14, R3, 0x180, RZ ;  /* 0x00000180030e8824 */ /* 0x000fe200078e02ff */
[----:B------:R-:W-:Y:S01]  /*57bb0*/  ISETP.LT.OR P5, PT, R28, 0xa, !P3 ;  /* 0x0000000a1c00780c */ /* 0x000fe20005fa1670 */
[----:B------:R-:W-:Y:S01]  /*57bc0*/  FMUL R12, R195, UR19 ;  /* 0x00000013c30c7c20 */ /* 0x000fe20008400000 */
[----:B-1----:R-:W-:Y:S01]  /*57bd0*/  @!P0 IADD3 R6, P1, R4, R8, RZ ;  /* 0x0000000804068210 */ /* 0x002fe20007f3e0ff */
[----:B------:R-:W-:-:S03]  /*57be0*/  @!P4 IMAD.MOV.U32 R4, RZ, RZ, R24 ;  /* 0x000000ffff04c224 */ /* 0x000fc600078e0018 */
[----:B------:R-:W-:Y:S01]  /*57bf0*/  @!P0 IADD3.X R7, R9, R5, R14, P1, !PT ;  /* 0x0000000509078210 */ /* 0x000fe20000ffe40e */
[----:B------:R-:W-:Y:S01]  /*57c00*/  @!P4 IMAD.MOV.U32 R5, RZ, RZ, R30 ;  /* 0x000000ffff05c224 */ /* 0x000fe200078e001e */
[----:B------:R-:W-:Y:S01]  /*57c10*/  F2FP.SATFINITE.E4M3.F32.PACK_AB_MERGE_C R17, RZ, R12, RZ ;  /* 0x0000000cff11723e */ /* 0x000fe200048070ff */
[----:B------:R-:W-:Y:S01]  /*57c20*/  @!P4 IMAD R15, R3, 0x180, RZ ;  /* 0x00000180030fc824 */ /* 0x000fe200078e02ff */
[----:B------:R-:W0:Y:S01]  /*57c30*/  @!P2 LDC.64 R8, c[0x0][0x5c0] ;  /* 0x00017000ff08ab82 */ /* 0x000e220000000a00 */
[----:B------:R-:W-:Y:S02]  /*57c40*/  @!P4 IMAD.WIDE.U32 R4, R2, 0x180, R4 ;  /* 0x000001800204c825 */ /* 0x000fe400078e0004 */
[----:B------:R-:W-:Y:S01]  /*57c50*/  @!P0 STG.E.U8 desc[UR26][R6.64], R17 ;  /* 0x0000001106008986 */ /* 0x000fe2000c10111a */
[----:B------:R-:W-:Y:S02]  /*57c60*/  ISETP.GE.AND P0, PT, R29, 0x189, PT ;  /* 0x000001891d00780c */ /* 0x000fe40003f06270 */
[----:B----4-:R-:W-:-:S02]  /*57c70*/  @!P4 IADD3 R4, P1, R4, R10, RZ ;  /* 0x0000000a0404c210 */ /* 0x010fc40007f3e0ff */
[----:B------:R-:W1:Y:S02]  /*57c80*/  @!P5 LDC.64 R12, c[0x0][0x5c0] ;  /* 0x00017000ff0cdb82 */ /* 0x000e640000000a00 */
[----:B------:R-:W-:Y:S02]  /*57c90*/  @!P4 IADD3.X R5, R11, R5, R15, P1, !PT ;  /* 0x000000050b05c210 */ /* 0x000fe40000ffe40f */
[----:B------:R-:W-:Y:S01]  /*57ca0*/  ISETP.LT.OR P1, PT, R28, 0x1, !P0 ;  /* 0x000000011c00780c */ /* 0x000fe20004721670 */
[----:B---3--:R-:W-:-:S05]  /*57cb0*/  FMUL R14, R196, UR19 ;  /* 0x00000013c40e7c20 */ /* 0x008fca0008400000 */
[----:B------:R-:W-:Y:S01]  /*57cc0*/  F2FP.SATFINITE.E4M3.F32.PACK_AB_MERGE_C R11, RZ, R14, RZ ;  /* 0x0000000eff0b723e */ /* 0x000fe200048070ff */
[----:B------:R-:W-:Y:S04]  /*57cd0*/  BSSY B1, `(.L_x_40) ;  /* 0x0000013000017945 */ /* 0x000fe80003800000 */
[----:B------:R3:W-:Y:S02]  /*57ce0*/  @!P4 STG.E.U8 desc[UR26][R4.64+0x1], R11 ;  /* 0x0000010b0400c986 */ /* 0x0007e4000c10111a */
[----:B---3--:R-:W-:Y:S02]  /*57cf0*/  @!P2 IMAD.MOV.U32 R4, RZ, RZ, R24 ;  /* 0x000000ffff04a224 */ /* 0x008fe400078e0018 */
[----:B------:R-:W-:Y:S02]  /*57d00*/  @!P2 IMAD.MOV.U32 R5, RZ, RZ, R30 ;  /* 0x000000ffff05a224 */ /* 0x000fe400078e001e */
[----:B------:R-:W-:-:S04]  /*57d10*/  @!P2 IMAD.WIDE.U32 R6, R2, 0x180, R4 ;  /* 0x000001800206a825 */ /* 0x000fc800078e0004 */
[----:B--2---:R-:W-:-:S05]  /*57d20*/  FMUL R10, R197, UR19 ;  /* 0x00000013c50a7c20 */ /* 0x004fca0008400000 */
[----:B------:R-:W-:Y:S01]  /*57d30*/  F2FP.SATFINITE.E4M3.F32.PACK_AB_MERGE_C R15, RZ, R10, RZ ;  /* 0x0000000aff0f723e */ /* 0x000fe200048070ff */
[----:B01----:R-:W-:Y:S06]  /*57d40*/  @P1 BRA `(.L_x_41) ;  /* 0x00000000002c1947 */ /* 0x003fec0003800000 */
[----:B------:R-:W-:Y:S01]  /*57d50*/  IMAD.MOV.U32 R4, RZ, RZ, R24 ;  /* 0x000000ffff047224 */ /* 0x000fe200078e0018 */
[----:B------:R-:W-:Y:S01]  /*57d60*/  ULDC.64 UR20, c[0x0][0x5c0] ;  /* 0x0001700000147ab9 */ /* 0x000fe20000000a00 */
[----:B------:R-:W-:Y:S02]  /*57d70*/  IMAD.MOV.U32 R5, RZ, RZ, R30 ;  /* 0x000000ffff057224 */ /* 0x000fe400078e001e */
[----:B------:R-:W-:Y:S02]  /*57d80*/  IMAD R11, R3, 0x180, RZ ;  /* 0x00000180030b7824 */ /* 0x000fe400078e02ff */
[----:B------:R-:W-:-:S04]  /*57d90*/  IMAD.WIDE.U32 R4, R2, 0x180, R4 ;  /* 0x0000018002047825 */ /* 0x000fc800078e0004 */
[----:B------:R-:W-:Y:S02]  /*57da0*/  IMAD.U32 R17, RZ, RZ, UR20 ;  /* 0x00000014ff117e24 */ /* 0x000fe4000f8e00ff */
[----:B------:R-:W-:Y:S02]  /*57db0*/  IMAD.U32 R10, RZ, RZ, UR21 ;  /* 0x00000015ff0a7e24 */ /* 0x000fe4000f8e00ff */
[----:B------:R-:W-:Y:S01]  /*57dc0*/  IMAD.IADD R11, R5, 0x1, R11 ;  /* 0x00000001050b7824 */ /* 0x000fe200078e020b */
[----:B------:R-:W-:-:S04]  /*57dd0*/  IADD3 R4, P1, P4, R4, UR11, R17 ;  /* 0x0000000b04047c10 */ /* 0x000fc8000fc3e011 */
[----:B------:R-:W-:-:S05]  /*57de0*/  IADD3.X R5, R11, UR10, R10, P1, P4 ;  /* 0x0000000a0b057c10 */ /* 0x000fca0008fe840a */
[----:B------:R0:W-:Y:S04]  /*57df0*/  STG.E.U8 desc[UR26][R4.64], R15 ;  /* 0x0000000f04007986 */ /* 0x0001e8000c10111a */
.L_x_41:
[----:B------:R-:W-:Y:S05]  /*57e00*/  BSYNC B1 ;  /* 0x0000000000017941 */ /* 0x000fea0003800000 */
.L_x_40:
[----:B0-----:R-:W2:Y:S01]  /*57e10*/  LDL.LU R4, [R1+0xa68] ;  /* 0x000a680001047983 */ /* 0x001ea20000300800 */
[----:B------:R-:W-:Y:S01]  /*57e20*/  ISETP.LT.OR P1, PT, R28, 0x2, !P0 ;  /* 0x000000021c00780c */ /* 0x000fe20004721670 */
[----:B------:R-:W-:Y:S01]  /*57e30*/  @!P2 IMAD R5, R3, 0x180, RZ ;  /* 0x000001800305a824 */ /* 0x000fe200078e02ff */
[----:B------:R-:W-:Y:S01]  /*57e40*/  @!P2 IADD3 R6, P4, R6, R8, RZ ;  /* 0x000000080606a210 */ /* 0x000fe20007f9e0ff */
[----:B------:R-:W-:Y:S03]  /*57e50*/  BSSY B1, `(.L_x_42) ;  /* 0x0000010000017945 */ /* 0x000fe60003800000 */
[----:B------:R-:W-:Y:S01]  /*57e60*/  @!P2 IADD3.X R7, R9, R7, R5, P4, !PT ;  /* 0x000000070907a210 */ /* 0x000fe200027fe405 */
[----:B--2---:R-:W-:-:S05]  /*57e70*/  FMUL R4, R4, UR19 ;  /* 0x0000001304047c20 */ /* 0x004fca0008400000 */
[----:B------:R-:W-:Y:S01]  /*57e80*/  F2FP.SATFINITE.E4M3.F32.PACK_AB_MERGE_C R9, RZ, R4, RZ ;  /* 0x00000004ff09723e */ /* 0x000fe200048070ff */
[----:B------:R-:W-:Y:S06]  /*57e90*/  @P1 BRA `(.L_x_43) ;  /* 0x00000000002c1947 */ /* 0x000fec0003800000 */
        /* <DEDUP_REMOVED lines=11> */
.L_x_43:
[----:B------:R-:W-:Y:S05]  /*57f50*/  BSYNC B1 ;  /* 0x0000000000017941 */ /* 0x000fea0003800000 */
.L_x_42:
[----:B0-----:R-:W2:Y:S04]  /*57f60*/  LDL.LU R4, [R1+0xa6c] ;  /* 0x000a6c0001047983 */ /* 0x001ea80000300800 */
[----:B------:R-:W3:Y:S04]  /*57f70*/  LDL.LU R14, [R1+0xa70] ;  /* 0x000a7000010e7983 */ /* 0x000ee80000300800 */
[----:B------:R-:W4:Y:S01]  /*57f80*/  LDL.LU R17, [R1+0xa74] ;  /* 0x000a740001117983 */ /* 0x000f220000300800 */
[C---:B------:R-:W-:Y:S01]  /*57f90*/  ISETP.LT.OR P4, PT, R28.reuse, 0x11, !P3 ;  /* 0x000000111c00780c */ /* 0x040fe20005f81670 */
[----:B------:R-:W-:Y:S01]  /*57fa0*/  @!P5 IMAD.MOV.U32 R5, RZ, RZ, R30 ;  /* 0x000000ffff05d224 */ /* 0x000fe200078e001e */
[----:B------:R-:W-:Y:S01]  /*57fb0*/  ISETP.LT.OR P1, PT, R28, 0x12, !P3 ;  /* 0x000000121c00780c */ /* 0x000fe20005f21670 */
[----:B------:R-:W-:Y:S01]  /*57fc0*/  @!P5 IMAD R16, R3, 0x180, RZ ;  /* 0x000001800310d824 */ /* 0x000fe200078e02ff */
[----:B------:R-:W-:Y:S09]  /*57fd0*/  BSSY B1, `(.L_x_44) ;  /* 0x000001f000017945 */ /* 0x000ff20003800000 */
[----:B------:R-:W0:Y:S08]  /*57fe0*/  @!P4 LDC.64 R8, c[0x0][0x5c0] ;  /* 0x00017000ff08cb82 */ /* 0x000e300000000a00 */
[----:B------:R-:W1:Y:S01]  /*57ff0*/  @!P1 LDC.64 R10, c[0x0][0x5c0] ;  /* 0x00017000ff0a9b82 */ /* 0x000e620000000a00 */
[----:B--2---:R-:W-:Y:S01]  /*58000*/  FMUL R4, R4, UR19 ;  /* 0x0000001304047c20 */ /* 0x004fe20008400000 */
[----:B---3--:R-:W-:-:S04]  /*58010*/  FMUL R14, R14, UR19 ;  /* 0x000000130e0e7c20 */ /* 0x008fc80008400000 */
[----:B------:R-:W-:Y:S01]  /*58020*/  F2FP.SATFINITE.E4M3.F32.PACK_AB_MERGE_C R15, RZ, R4, RZ ;  /* 0x00000004ff0f723e */ /* 0x000fe200048070ff */
[----:B------:R-:W-:-:S04]  /*58030*/  @!P5 IMAD.MOV.U32 R4, RZ, RZ, R24 ;  /* 0x000000ffff04d224 */ /* 0x000fc800078e0018 */
[----:B------:R-:W-:Y:S01]  /*58040*/  @!P5 IMAD.WIDE.U32 R4, R2, 0x180, R4 ;  /* 0x000001800204d825 */ /* 0x000fe200078e0004 */
[----:B------:R2:W-:Y:S02]  /*58050*/  @!P2 STG.E.U8 desc[UR26][R6.64+0x8], R15 ;  /* 0x0000080f0600a986 */ /* 0x0005e4000c10111a */
[----:B------:R-:W-:Y:S01]  /*58060*/  @!P5 IADD3 R4, P2, R4, R12, RZ ;  /* 0x0000000c0404d210 */ /* 0x000fe20007f5e0ff */
[----:B----4-:R-:W-:-:S03]  /*58070*/  FMUL R12, R17, UR19 ;  /* 0x00000013110c7c20 */ /* 0x010fc60008400000 */
[----:B------:R-:W-:Y:S02]  /*58080*/  @!P5 IADD3.X R5, R13, R5, R16, P2, !PT ;  /* 0x000000050d05d210 */ /* 0x000fe400017fe410 */
[----:B------:R-:W-:Y:S02]  /*58090*/  ISETP.LT.OR P2, PT, R28, 0x9, !P0 ;  /* 0x000000091c00780c */ /* 0x000fe40004741670 */
[----:B------:R-:W-:Y:S02]  /*580a0*/  F2FP.SATFINITE.E4M3.F32.PACK_AB_MERGE_C R13, RZ, R14, RZ ;  /* 0x0000000eff0d723e */ /* 0x000fe400048070ff */
[----:B--2---:R-:W-:-:S03]  /*580b0*/  F2FP.SATFINITE.E4M3.F32.PACK_AB_MERGE_C R15, RZ, R12, RZ ;  /* 0x0000000cff0f723e */ /* 0x004fc600048070ff */
[----:B------:R2:W-:Y:S02]  /*580c0*/  @!P5 STG.E.U8 desc[UR26][R4.64+0x9], R13 ;  /* 0x0000090d0400d986 */ /* 0x0005e4000c10111a */
[----:B--2---:R-:W-:Y:S02]  /*580d0*/  @!P4 IMAD.MOV.U32 R4, RZ, RZ, R24 ;  /* 0x000000ffff04c224 */ /* 0x004fe400078e0018 */
[----:B------:R-:W-:Y:S02]  /*580e0*/  @!P4 IMAD.MOV.U32 R5, RZ, RZ, R30 ;  /* 0x000000ffff05c224 */ /* 0x000fe400078e001e */
[----:B------:R-:W-:Y:S01]  /*580f0*/  @!P4 IMAD.WIDE.U32 R6, R2, 0x180, R4 ;  /* 0x000001800206c825 */ /* 0x000fe200078e0004 */
        /* <DEDUP_REMOVED lines=12> */
.L_x_45:
[----:B------:R-:W-:Y:S05]  /*581c0*/  BSYNC B1 ;  /* 0x0000000000017941 */ /* 0x000fea0003800000 */
.L_x_44:
        /* <DEDUP_REMOVED lines=20> */
.L_x_47:
[----:B------:R-:W-:Y:S05]  /*58310*/  BSYNC B1 ;  /* 0x0000000000017941 */ /* 0x000fea0003800000 */
.L_x_46:
        /* <DEDUP_REMOVED lines=38> */
.L_x_49:
[----:B------:R-:W-:Y:S05]  /*58580*/  BSYNC B1 ;  /* 0x0000000000017941 */ /* 0x000fea0003800000 */
.L_x_48:
        /* <DEDUP_REMOVED lines=20> */
.L_x_51:
[----:B------:R-:W-:Y:S05]  /*586d0*/  BSYNC B1 ;  /* 0x0000000000017941 */ /* 0x000fea0003800000 */
.L_x_50:
        /* <DEDUP_REMOVED lines=16> */
[----:B------:R-:W-:-:S04]  /*587e0*/  @!P2 IADD3 R4, P5, R4, R14, RZ ;  /* 0x0000000e0404a210 */ /* 0x000fc80007fbe0ff */
[----:B------:R-:W-:Y:S02]  /*587f0*/  @!P2 IADD3.X R5, R15, R5, R16, P5, !PT ;  /* 0x000000050f05a210 */ /* 0x000fe40002ffe410 */
[----:B------:R-:W-:Y:S02]  /*58800*/  ISETP.LT.OR P5, PT, R28, 0x19, !P0 ;  /* 0x000000191c00780c */ /* 0x000fe400047a1670 */
[----:B------:R-:W-:Y:S01]  /*58810*/  F2FP.SATFINITE.E4M3.F32.PACK_AB_MERGE_C R15, RZ, R8, RZ ;  /* 0x00000008ff0f723e */ /* 0x000fe200048070ff */
[----:B----4-:R-:W-:-:S04]  /*58820*/  FMUL R8, R17, UR19 ;  /* 0x0000001311087c20 */ /* 0x010fc80008400000 */
[----:B------:R3:W-:Y:S01]  /*58830*/  @!P2 STG.E.U8 desc[UR26][R4.64+0x19], R15 ;  /* 0x0000190f0400a986 */ /* 0x0007e2000c10111a */
[----:B--2---:R-:W-:Y:S01]  /*58840*/  F2FP.SATFINITE.E4M3.F32.PACK_AB_MERGE_C R9, RZ, R8, RZ ;  /* 0x00000008ff09723e */ /* 0x004fe200048070ff */
[----:B---3--:R-:W-:Y:S02]  /*58850*/  @!P4 IMAD.MOV.U32 R4, RZ, RZ, R24 ;  /* 0x000000ffff04c224 */ /* 0x008fe400078e0018 */
        /* <DEDUP_REMOVED lines=14> */
.L_x_53:
[----:B------:R-:W-:Y:S05]  /*58940*/  BSYNC B1 ;  /* 0x0000000000017941 */ /* 0x000fea0003800000 */
.L_x_52:
        /* <DEDUP_REMOVED lines=20> */
.L_x_55:
[----:B------:R-:W-:Y:S05]  /*58a90*/  BSYNC B1 ;  /* 0x0000000000017941 */ /* 0x000fea0003800000 */
.L_x_54:
[----:B0-----:R-:W2:Y:S04]  /*58aa0*/  LDL.LU R4, [R1+0xa9c] ;  /* 0x000a9c0001047983 */ /* 0x001ea80000300800 */
[----:B------:R-:W3:Y:S04]  /*58ab0*/  LDL.LU R14, [R1+0xaa0] ;  /* 0x000aa000010e7983 */ /* 0x000ee80000300800 */
[----:B------:R-:W4:Y:S01]  /*58ac0*/  LDL.LU R17, [R1+0xaa4] ;  /* 0x000aa40001117983 */ /* 0x000f220000300800 */
[C---:B------:R-:W-:Y:S01]  /*58ad0*/  ISETP.LT.OR P5, PT, R28.reuse, 0x29, !P3 ;  /* 0x000000291c00780c */ /* 0x040fe20005fa1670 */
[----:B------:R-:W-:Y:S01]  /*58ae0*/  @!P1 IMAD.MOV.U32 R8, RZ, RZ, R24 ;  /* 0x000000ffff089224 */ /* 0x000fe200078e0018 */
[----:B------:R-:W-:Y:S01]  /*58af0*/  ISETP.LT.OR P2, PT, R28, 0x2a, !P3 ;  /* 0x0000002a1c00780c */ /* 0x000fe20005f41670 */
[----:B------:R-:W-:Y:S01]  /*58b00*/  @!P1 IMAD.MOV.U32 R9, RZ, RZ, R30 ;  /* 0x000000ffff099224 */ /* 0x000fe200078e001e */
[----:B------:R-:W-:Y:S01]  /*58b10*/  BSSY B1, `(.L_x_56) ;  /* 0x000001f000017945 */ /* 0x000fe20003800000 */
[----:B------:R-:W-:-:S02]  /*58b20*/  @!P1 IMAD R16, R3, 0x180, RZ ;  /* 0x0000018003109824 */ /* 0x000fc400078e02ff */
[----:B------:R-:W-:-:S08]  /*58b30*/  @!P1 IMAD.WIDE.U32 R8, R2, 0x180, R8 ;  /* 0x0000018002089825 */ /* 0x000fd000078e0008 */
[----:B------:R-:W0:Y:S01]  /*58b40*/  @!P2 LDC.64 R6, c[0x0][0x5c0] ;  /* 0x00017000ff06ab82 */ /* 0x000e220000000a00 */
[----:B--2---:R-:W-:Y:S01]  /*58b50*/  FMUL R4, R4, UR19 ;  /* 0x0000001304047c20 */ /* 0x004fe20008400000 */
[----:B---3--:R-:W-:-:S04]  /*58b60*/  FMUL R14, R14, UR19 ;  /* 0x000000130e0e7c20 */ /* 0x008fc80008400000 */
[----:B------:R-:W-:Y:S02]  /*58b70*/  F2FP.SATFINITE.E4M3.F32.PACK_AB_MERGE_C R15, RZ, R4, RZ ;  /* 0x00000004ff0f723e */ /* 0x000fe400048070ff */
[----:B------:R-:W1:Y:S03]  /*58b80*/  @!P5 LDC.64 R4, c[0x0][0x5c0] ;  /* 0x00017000ff04db82 */ /* 0x000e660000000a00 */
[----:B------:R2:W-:Y:S01]  /*58b90*/  @!P4 STG.E.U8 desc[UR26][R10.64+0x20], R15 ;  /* 0x0000200f0a00c986 */ /* 0x0005e2000c10111a */
        /* <DEDUP_REMOVED lines=10> */
[----:B0-----:R-:W-:Y:S06]  /*58c40*/  @P4 BRA `(.L_x_57) ;  /* 0x00000000002c4947 */ /* 0x001fec0003800000 */
        /* <DEDUP_REMOVED lines=11> */
.L_x_57:
[----:B------:R-:W-:Y:S05]  /*58d00*/  BSYNC B1 ;  /* 0x0000000000017941 */ /* 0x000fea0003800000 */
.L_x_56:
[----:B0-----:R-:W2:Y:S01]  /*58d10*/  LDL.LU R10, [R1+0xaa8] ;  /* 0x000aa800010a7983 */ /* 0x001ea20000300800 */
[----:B------:R-:W-:Y:S01]  /*58d20*/  ISETP.LT.OR P1, PT, R28, 0x22, !P0 ;  /* 0x000000221c00780c */ /* 0x000fe20004721670 */
[----:B------:R-:W-:Y:S01]  /*58d30*/  @!P5 IMAD R11, R3, 0x180, RZ ;  /* 0x00000180030bd824 */ /* 0x000fe200078e02ff */
[----:B-1----:R-:W-:Y:S01]  /*58d40*/  @!P5 IADD3 R4, P4, R8, R4, RZ ;  /* 0x000000040804d210 */ /* 0x002fe20007f9e0ff */
        /* <DEDUP_REMOVED lines=16> */
.L_x_59:
[----:B------:R-:W-:Y:S05]  /*58e50*/  BSYNC B1 ;  /* 0x0000000000017941 */ /* 0x000fea0003800000 */
.L_x_58:
[----:B0-----:R-:W2:Y:S04]  /*58e60*/  LDL.LU R8, [R1+0xaac] ;  /* 0x000aac0001087983 */ /* 0x001ea80000300800 */
[----:B------:R-:W3:Y:S04]  /*58e70*/  LDL.LU R14, [R1+0xab0] ;  /* 0x000ab000010e7983 */ /* 0x000ee80000300800 */
[----:B------:R-:W4:Y:S01]  /*58e80*/  LDL.LU R17, [R1+0xab4] ;  /* 0x000ab40001117983 */ /* 0x000f220000300800 */
[----:B------:R-:W-:Y:S01]  /*58e90*/  @!P2 IMAD.MOV.U32 R12, RZ, RZ, R24 ;  /* 0x000000ffff0ca224 */ /* 0x000fe200078e0018 */
[C---:B------:R-:W-:Y:S01]  /*58ea0*/  ISETP.LT.OR P4, PT, R28.reuse, 0x31, !P3 ;  /* 0x000000311c00780c */ /* 0x040fe20005f81670 */
[----:B------:R-:W-:Y:S01]  /*58eb0*/  @!P2 IMAD.MOV.U32 R13, RZ, RZ, R30 ;  /* 0x000000ffff0da224 */ /* 0x000fe200078e001e */
[----:B------:R-:W-:Y:S01]  /*58ec0*/  ISETP.LT.OR P1, PT, R28, 0x32, !P3 ;  /* 0x000000321c00780c */ /* 0x000fe20005f21670 */
[----:B------:R-:W-:Y:S01]  /*58ed0*/  @!P2 IMAD R16, R3, 0x180, RZ ;  /* 0x000001800310a824 */ /* 0x000fe200078e02ff */
[----:B------:R-:W-:Y:S01]  /*58ee0*/  BSSY B1, `(.L_x_60) ;  /* 0x000001e000017945 */ /* 0x000fe20003800000 */
[----:B------:R-:W-:-:S10]  /*58ef0*/  @!P2 IMAD.WIDE.U32 R12, R2, 0x180, R12 ;  /* 0x00000180020ca825 */ /* 0x000fd400078e000c */
        /* <DEDUP_REMOVED lines=9> */
[----:B------:R-:W-:Y:S02]  /*58f90*/  F2FP.SATFINITE.E4M3.F32.PACK_AB_MERGE_C R13, RZ, R14, RZ ;  /* 0x0000000eff0d723e */ /* 0x000fe400048070ff */
[----:B------:R-:W-:-:S03]  /*58fa0*/  ISETP.LT.OR P5, PT, R28, 0x29, !P0 ;  /* 0x000000291c00780c */ /* 0x000fc600047a1670 */
[----:B------:R3:W-:Y:S01]  /*58fb0*/  @!P2 STG.E.U8 desc[UR26][R6.64+0x29], R13 ;  /* 0x0000290d0600a986 */ /* 0x0007e2000c10111a */
[----:B--2---:R-:W-:Y:S01]  /*58fc0*/  @!P4 IMAD.MOV.U32 R4, RZ, RZ, R24 ;  /* 0x000000ffff04c224 */ /* 0x004fe200078e0018 */
[----:B------:R-:W-:Y:S01]  /*58fd0*/  F2FP.SATFINITE.E4M3.F32.PACK_AB_MERGE_C R15, RZ, R12, RZ ;  /* 0x0000000cff0f723e */ /* 0x000fe200048070ff */
[----:B------:R-:W-:Y:S02]  /*58fe0*/  @!P4 IMAD.MOV.U32 R5, RZ, RZ, R30 ;  /* 0x000000ffff05c224 */ /* 0x000fe400078e001e */
[----:B------:R-:W-:-:S05]  /*58ff0*/  @!P4 IMAD.WIDE.U32 R4, R2, 0x180, R4 ;  /* 0x000001800204c825 */ /* 0x000fca00078e0004 */
[----:B0-----:R-:W-:Y:S05]  /*59000*/  @P5 BRA `(.L_x_61) ;  /* 0x00000000002c5947 */ /* 0x001fea0003800000 */
[----:B---3--:R-:W-:Y:S01]  /*59010*/  IMAD.MOV.U32 R6, RZ, RZ, R24 ;  /* 0x000000ffff067224 */ /* 0x008fe200078e0018 */
        /* <DEDUP_REMOVED lines=10> */
.L_x_61:
[----:B------:R-:W-:Y:S05]  /*590c0*/  BSYNC B1 ;  /* 0x0000000000017941 */ /* 0x000fea0003800000 */
.L_x_60:
[----:B0--3--:R-:W2:Y:S01]  /*590d0*/  LDL.LU R6, [R1+0xab8] ;  /* 0x000ab80001067983 */ /* 0x009ea20000300800 */
        /* <DEDUP_REMOVED lines=19> */
.L_x_63:
[----:B------:R-:W-:Y:S05]  /*59210*/  BSYNC B1 ;  /* 0x0000000000017941 */ /* 0x000fea0003800000 */
.L_x_62:
        /* <DEDUP_REMOVED lines=14> */
[----:B------:R-:W1:Y:S01]  /*59300*/  @!P5 LDC.64 R4, c[0x0][0x5c0] ;  /* 0x00017000ff04db82 */ /* 0x000e620000000a00 */
[----:B------:R-:W-:Y:S02]  /*59310*/  F2FP.SATFINITE.E4M3.F32.PACK_AB_MERGE_C R17, RZ, R14, RZ ;  /* 0x0000000eff11723e */ /* 0x000fe400048070ff */
[----:B------:R2:W-:Y:S01]  /*59320*/  @!P4 STG.E.U8 desc[UR26][R8.64+0x30], R15 ;  /* 0x0000300f0800c986 */ /* 0x0005e2000c10111a */
[----:B------:R-:W-:Y:S01]  /*59330*/  @!P1 IADD3 R12, P4, R12, R10, RZ ;  /* 0x0000000a0c0c9210 */ /* 0x000fe20007f9e0ff */
[----:B----4-:R-:W-:-:S03]  /*59340*/  FMUL R14, R18, UR19 ;  /* 0x00000013120e7c20 */ /* 0x010fc60008400000 */
[----:B------:R-:W-:Y:S02]  /*59350*/  @!P1 IADD3.X R13, R11, R13, R16, P4, !PT ;  /* 0x0000000d0b0d9210 */ /* 0x000fe400027fe410 */
[----:B------:R-:W-:-:S03]  /*59360*/  ISETP.LT.OR P4, PT, R28, 0x31, !P0 ;  /* 0x000000311c00780c */ /* 0x000fc60004781670 */
[----:B------:R3:W-:Y:S01]  /*59370*/  @!P1 STG.E.U8 desc[UR26][R12.64+0x31], R17 ;  /* 0x000031110c009986 */ /* 0x0007e2000c10111a */
[----:B--2---:R-:W-:Y:S01]  /*59380*/  @!P5 IMAD.MOV.U32 R8, RZ, RZ, R24 ;  /* 0x000000ffff08d224 */ /* 0x004fe200078e0018 */
[----:B------:R-:W-:Y:S01]  /*59390*/  F2FP.SATFINITE.E4M3.F32.PACK_AB_MERGE_C R15, RZ, R14, RZ ;  /* 0x0000000eff0f723e */ /* 0x000fe200048070ff */
[----:B------:R-:W-:Y:S02]  /*593a0*/  @!P5 IMAD.MOV.U32 R9, RZ, RZ, R30 ;  /* 0x000000ffff09d224 */ /* 0x000fe400078e001e */
[----:B------:R-:W-:-:S05]  /*593b0*/  @!P5 IMAD.WIDE.U32 R10, R2, 0x180, R8 ;  /* 0x00000180020ad825 */ /* 0x000fca00078e0008 */
[----:B0-----:R-:W-:Y:S05]  /*593c0*/  @P4 BRA `(.L_x_65) ;  /* 0x00000000002c4947 */ /* 0x001fea0003800000 */
[----:B------:R-:W-:Y:S01]  /*593d0*/  IMAD.MOV.U32 R8, RZ, RZ, R24 ;  /* 0x000000ffff087224 */ /* 0x000fe200078e0018 */
[----:B------:R-:W-:Y:S01]  /*593e0*/  ULDC.64 UR20, c[0x0][0x5c0] ;  /* 0x0001700000147ab9 */ /* 0x000fe20000000a00 */
[----:B------:R-:W-:Y:S02]  /*593f0*/  IMAD.MOV.U32 R9, RZ, RZ, R30 ;  /* 0x000000ffff097224 */ /* 0x000fe400078e001e */
[----:B---3--:R-:W-:Y:S02]  /*59400*/  IMAD R13, R3, 0x180, RZ ;  /* 0x00000180030d7824 */ /* 0x008fe400078e02ff */
[----:B------:R-:W-:-:S04]  /*59410*/  IMAD.WIDE.U32 R8, R2, 0x180, R8 ;  /* 0x0000018002087825 */ /* 0x000fc800078e0008 */
[----:B------:R-:W-:Y:S02]  /*59420*/  IMAD.U32 R17, RZ, RZ, UR20 ;  /* 0x00000014ff117e24 */ /* 0x000fe4000f8e00ff */
[----:B------:R-:W-:Y:S02]  /*59430*/  IMAD.U32 R12, RZ, RZ, UR21 ;  /* 0x00000015ff0c7e24 */ /* 0x000fe4000f8e00ff */
[----:B------:R-:W-:Y:S01]  /*59440*/  IMAD.IADD R13, R9, 0x1, R13 ;  /* 0x00000001090d7824 */ /* 0x000fe200078e020d */
[----:B------:R-:W-:-:S04]  /*59450*/  IADD3 R8, P1, P4, R8, UR11, R17 ;  /* 0x0000000b08087c10 */ /* 0x000fc8000fc3e011 */
[----:B------:R-:W-:-:S05]  /*59460*/  IADD3.X R9, R13, UR10, R12, P1, P4 ;  /* 0x0000000a0d097c10 */ /* 0x000fca0008fe840c */
[----:B------:R0:W-:Y:S04]  /*59470*/  STG.E.U8 desc[UR26][R8.64+0x30], R15 ;  /* 0x0000300f08007986 */ /* 0x0001e8000c10111a */
.L_x_65:
[----:B------:R-:W-:Y:S05]  /*59480*/  BSYNC B1 ;  /* 0x0000000000017941 */ /* 0x000fea0003800000 */
.L_x_64:
[----:B0-----:R-:W3:Y:S01]  /*59490*/  LDL.LU R8, [R1+0xac8] ;  /* 0x000ac80001087983 */ /* 0x001ee20000300800 */
[----:B------:R-:W-:Y:S01]  /*594a0*/  ISETP.LT.OR P1, PT, R28, 0x32, !P0 ;  /* 0x000000321c00780c */ /* 0x000fe20004721670 */
[----:B------:R-:W-:Y:S01]  /*594b0*/  @!P5 IMAD R9, R3, 0x180, RZ ;  /* 0x000001800309d824 */ /* 0x000fe200078e02ff */
[----:B------:R-:W-:Y:S01]  /*594c0*/  BSSY B1, `(.L_x_66) ;  /* 0x0000011000017945 */ /* 0x000fe20003800000 */
[----:B---3--:R-:W-:Y:S01]  /*594d0*/  FMUL R12, R8, UR19 ;  /* 0x00000013080c7c20 */ /* 0x008fe20008400000 */
[----:B-1----:R-:W-:-:S04]  /*594e0*/  @!P5 IADD3 R8, P4, R10, R4, RZ ;  /* 0x000000040a08d210 */ /* 0x002fc80007f9e0ff */
[----:B------:R-:W-:Y:S02]  /*594f0*/  @!P5 IADD3.X R9, R5, R11, R9, P4, !PT ;  /* 0x0000000b0509d210 */ /* 0x000fe400027fe409 */
[----:B------:R-:W-:-:S03]  /*59500*/  F2FP.SATFINITE.E4M3.F32.PACK_AB_MERGE_C R11, RZ, R12, RZ ;  /* 0x0000000cff0b723e */ /* 0x000fc600048070ff */
[----:B------:R-:W-:Y:S05]  /*59510*/  @P1 BRA `(.L_x_67) ;  /* 0x00000000002c1947 */ /* 0x000fea0003800000 */
        /* <DEDUP_REMOVED lines=11> */
.L_x_67:
[----:B------:R-:W-:Y:S05]  /*595d0*/  BSYNC B1 ;  /* 0x0000000000017941 */ /* 0x000fea0003800000 */
.L_x_66:
        /* <DEDUP_REMOVED lines=9> */
[----:B------:R-:W-:-:S08]  /*59670*/  @!P2 IMAD.WIDE.U32 R12, R2, 0x180, R12 ;  /* 0x00000180020ca825 */ /* 0x000fd000078e000c */
        /* <DEDUP_REMOVED lines=8> */
[----:B----4-:R-:W-:Y:S01]  /*59700*/  FMUL R14, R18, UR19 ;  /* 0x00000013120e7c20 */ /* 0x010fe20008400000 */
[----:B------:R-:W-:Y:S02]  /*59710*/  @!P4 IMAD.MOV.U32 R6, RZ, RZ, R24 ;  /* 0x000000ffff06c224 */ /* 0x000fe400078e0018 */
[----:B------:R-:W-:Y:S01]  /*59720*/  @!P2 IADD3.X R13, R7, R13, R16, P5, !PT ;  /* 0x0000000d070da210 */ /* 0x000fe20002ffe410 */
[----:B------:R-:W-:Y:S01]  /*59730*/  @!P4 IMAD.MOV.U32 R7, RZ, RZ, R30 ;  /* 0x000000ffff07c224 */ /* 0x000fe200078e001e */
[----:B------:R-:W-:-:S03]  /*59740*/  ISETP.LT.OR P5, PT, R28, 0x39, !P0 ;  /* 0x000000391c00780c */ /* 0x000fc600047a1670 */
[----:B------:R3:W-:Y:S01]  /*59750*/  @!P2 STG.E.U8 desc[UR26][R12.64+0x39], R17 ;  /* 0x000039110c00a986 */ /* 0x0007e2000c10111a */
[----:B------:R-:W-:Y:S01]  /*59760*/  @!P4 IMAD.WIDE.U32 R6, R2, 0x180, R6 ;  /* 0x000001800206c825 */ /* 0x000fe200078e0006 */
[----:B--2---:R-:W-:-:S08]  /*59770*/  F2FP.SATFINITE.E4M3.F32.PACK_AB_MERGE_C R15, RZ, R14, RZ ;  /* 0x0000000eff0f723e */ /* 0x004fd000048070ff */
        /* <DEDUP_REMOVED lines=12> */
.L_x_69:
[----:B------:R-:W-:Y:S05]  /*59840*/  BSYNC B1 ;  /* 0x0000000000017941 */ /* 0x000fea0003800000 */
.L_x_68:
        /* <DEDUP_REMOVED lines=20> */
.L_x_71:
[----:B------:R-:W-:Y:S05]  /*59990*/  BSYNC B1 ;  /* 0x0000000000017941 */ /* 0x000fea0003800000 */
.L_x_70:
[----:B0-----:R-:W2:Y:S04]  /*599a0*/  LDL.LU R6, [R1+0xadc] ;  /* 0x000adc0001067983 */ /* 0x001ea80000300800 */
[----:B------:R-:W4:Y:S04]  /*599b0*/  LDL.LU R14, [R1+0xae0] ;  /* 0x000ae000010e7983 */ /* 0x000f280000300800 */
[----:B------:R-:W5:Y:S01]  /*599c0*/  LDL.LU R18, [R1+0xae4] ;  /* 0x000ae40001127983 */ /* 0x000f620000300800 */
[----:B---3--:R-:W-:Y:S01]  /*599d0*/  @!P1 IMAD.MOV.U32 R12, RZ, RZ, R24 ;  /* 0x000000ffff0c9224 */ /* 0x008fe200078e0018 */
        /* <DEDUP_REMOVED lines=8> */
[----:B----4-:R-:W-:-:S04]  /*59a60*/  FMUL R14, R14, UR19 ;  /* 0x000000130e0e7c20 */ /* 0x010fc80008400000 */
[----:B------:R-:W-:Y:S02]  /*59a70*/  F2FP.SATFINITE.E4M3.F32.PACK_AB_MERGE_C R15, RZ, R6, RZ ;  /* 0x00000006ff0f723e */ /* 0x000fe400048070ff */
[----:B------:R-:W2:Y:S01]  /*59a80*/  @!P2 LDC.64 R6, c[0x0][0x5c0] ;  /* 0x00017000ff06ab82 */ /* 0x000ea20000000a00 */
[----:B------:R-:W-:Y:S02]  /*59a90*/  F2FP.SATFINITE.E4M3.F32.PACK_AB_MERGE_C R17, RZ, R14, RZ ;  /* 0x0000000eff11723e */ /* 0x000fe400048070ff */
[----:B------:R3:W-:Y:S01]  /*59aa0*/  @!P4 STG.E.U8 desc[UR26][R10.64+0x40], R15 ;  /* 0x0000400f0a00c986 */ /* 0x0007e2000c10111a */
[----:B-1----:R-:W-:Y:S01]  /*59ab0*/  @!P1 IADD3 R12, P4, R12, R4, RZ ;  /* 0x000000040c0c9210 */ /* 0x002fe20007f9e0ff */
[----:B-----5:R-:W-:Y:S01]  /*59ac0*/  FMUL R14, R18, UR19 ;  /* 0x00000013120e7c20 */ /* 0x020fe20008400000 */
[----:B------:R-:W-:Y:S02]  /*59ad0*/  @!P5 IMAD.MOV.U32 R4, RZ, RZ, R24 ;  /* 0x000000ffff04d224 */ /* 0x000fe400078e0018 */
[----:B------:R-:W-:Y:S01]  /*59ae0*/  @!P1 IADD3.X R13, R5, R13, R16, P4, !PT ;  /* 0x0000000d050d9210 */ /* 0x000fe200027fe410 */
[----:B------:R-:W-:Y:S01]  /*59af0*/  @!P5 IMAD.MOV.U32 R5, RZ, RZ, R30 ;  /* 0x000000ffff05d224 */ /* 0x000fe200078e001e */
[----:B------:R-:W-:-:S03]  /*59b00*/  ISETP.LT.OR P4, PT, R28, 0x41, !P0 ;  /* 0x000000411c00780c */ /* 0x000fc60004781670 */
[----:B------:R1:W-:Y:S01]  /*59b10*/  @!P1 STG.E.U8 desc[UR26][R12.64+0x41], R17 ;  /* 0x000041110c009986 */ /* 0x0003e2000c10111a */
[----:B------:R-:W-:Y:S01]  /*59b20*/  @!P5 IMAD.WIDE.U32 R4, R2, 0x180, R4 ;  /* 0x000001800204d825 */ /* 0x000fe200078e0004 */
[----:B---3--:R-:W-:-:S08]  /*59b30*/  F2FP.SATFINITE.E4M3.F32.PACK_AB_MERGE_C R15, RZ, R14, RZ ;  /* 0x0000000eff0f723e */ /* 0x008fd000048070ff */
[----:B0-----:R-:W-:Y:S05]  /*59b40*/  @P4 BRA `(.L_x_73) ;  /* 0x00000000002c4947 */ /* 0x001fea0003800000 */
[----:B------:R-:W-:Y:S01]  /*59b50*/  IMAD.MOV.U32 R10, RZ, RZ, R24 ;  /* 0x000000ffff0a7224 */ /* 0x000fe200078e0018 */
[----:B------:R-:W-:Y:S01]  /*59b60*/  ULDC.64 UR20, c[0x0][0x5c0] ;  /* 0x0001700000147ab9 */ /* 0x000fe20000000a00 */
[----:B------:R-:W-:Y:S02]  /*59b70*/  IMAD.MOV.U32 R11, RZ, RZ, R30 ;  /* 0x000000ffff0b7224 */ /* 0x000fe400078e001e */
[----:B-1----:R-:W-:Y:S02]  /*59b80*/  IMAD R13, R3, 0x180, RZ ;  /* 0x00000180030d7824 */ /* 0x002fe400078e02ff */
[----:B------:R-:W-:-:S04]  /*59b90*/  IMAD.WIDE.U32 R10, R2, 0x180, R10 ;  /* 0x00000180020a7825 */ /* 0x000fc800078e000a */
[----:B------:R-:W-:Y:S02]  /*59ba0*/  IMAD.U32 R17, RZ, RZ, UR20 ;  /* 0x00000014ff117e24 */ /* 0x000fe4000f8e00ff */
[----:B------:R-:W-:Y:S02]  /*59bb0*/  IMAD.U32 R12, RZ, RZ, UR21 ;  /* 0x00000015ff0c7e24 */ /* 0x000fe4000f8e00ff */
[----:B------:R-:W-:Y:S01]  /*59bc0*/  IMAD.IADD R13, R11, 0x1, R13 ;  /* 0x000000010b0d7824 */ /* 0x000fe200078e020d */
[----:B------:R-:W-:-:S04]  /*59bd0*/  IADD3 R10, P1, P4, R10, UR11, R17 ;  /* 0x0000000b0a0a7c10 */ /* 0x000fc8000fc3e011 */
[----:B------:R-:W-:-:S05]  /*59be0*/  IADD3.X R11, R13, UR10, R12, P1, P4 ;  /* 0x0000000a0d0b7c10 */ /* 0x000fca0008fe840c */
[----:B------:R0:W-:Y:S04]  /*59bf0*/  STG.E.U8 desc[UR26][R10.64+0x40], R15 ;  /* 0x0000400f0a007986 */ /* 0x0001e8000c10111a */
.L_x_73:
[----:B------:R-:W-:Y:S05]  /*59c00*/  BSYNC B1 ;  /* 0x0000000000017941 */ /* 0x000fea0003800000 */
.L_x_72:
[----:B0-----:R-:W1:Y:S01]  /*59c10*/  LDL.LU R10, [R1+0xae8] ;  /* 0x000ae800010a7983 */ /* 0x001e620000300800 */
[----:B------:R-:W-:Y:S01]  /*59c20*/  ISETP.LT.OR P1, PT, R28, 0x42, !P0 ;  /* 0x000000421c00780c */ /* 0x000fe20004721670 */
[----:B------:R-:W-:Y:S01]  /*59c30*/  @!P5 IMAD R11, R3, 0x180, RZ ;  /* 0x00000180030bd824 */ /* 0x000fe200078e02ff */
[----:B------:R-:W-:Y:S01]  /*59c40*/  BSSY B1, `(.L_x_74) ;  /* 0x0000011000017945 */ /* 0x000fe20003800000 */
[----:B-1----:R-:W-:Y:S01]  /*59c50*/  FMUL R12, R10, UR19 ;  /* 0x000000130a0c7c20 */ /* 0x002fe20008400000 */
[----:B------:R-:W-:-:S04]  /*59c60*/  @!P5 IADD3 R10, P4, R4, R8, RZ ;  /* 0x00000008040ad210 */ /* 0x000fc80007f9e0ff */
        /* <DEDUP_REMOVED lines=14> */
.L_x_75:
[----:B------:R-:W-:Y:S05]  /*59d50*/  BSYNC B1 ;  /* 0x0000000000017941 */ /* 0x000fea0003800000 */
.L_x_74:
[----:B0-----:R-:W3:Y:S04]  /*59d60*/  LDL.LU R4, [R1+0xaec] ;  /* 0x000aec0001047983 */ /* 0x001ee80000300800 */
[----:B------:R-:W4:Y:S04]  /*59d70*/  LDL.LU R14, [R1+0xaf0] ;  /* 0x000af000010e7983 */ /* 0x000f280000300800 */
[----:B------:R-:W5:Y:S01]  /*59d80*/  LDL.LU R18, [R1+0xaf4] ;  /* 0x000af40001127983 */ /* 0x000f620000300800 */
[C---:B------:R-:W-:Y:S01]  /*59d90*/  ISETP.LT.OR P4, PT, R28.reuse, 0x51, !P3 ;  /* 0x000000511c00780c */ /* 0x040fe20005f81670 */
[----:B------:R-:W-:Y:S01]  /*59da0*/  @!P2 IMAD.MOV.U32 R12, RZ, RZ, R24 ;  /* 0x000000ffff0ca224 */ /* 0x000fe200078e0018 */
[----:B------:R-:W-:Y:S01]  /*59db0*/  ISETP.LT.OR P1, PT, R28, 0x52, !P3 ;  /* 0x000000521c00780c */ /* 0x000fe20005f21670 */
[----:B------:R-:W-:Y:S01]  /*59dc0*/  @!P2 IMAD.MOV.U32 R13, RZ, RZ, R30 ;  /* 0x000000ffff0da224 */ /* 0x000fe200078e001e */
[----:B------:R-:W-:Y:S01]  /*59dd0*/  BSSY B1, `(.L_x_76) ;  /* 0x000001f000017945 */ /* 0x000fe20003800000 */
[----:B------:R-:W-:-:S02]  /*59de0*/  @!P2 IMAD R16, R3, 0x180, RZ ;  /* 0x000001800310a824 */ /* 0x000fc400078e02ff */
[----:B------:R-:W-:-:S06]  /*59df0*/  @!P2 IMAD.WIDE.U32 R12, R2, 0x180, R12 ;  /* 0x00000180020ca825 */ /* 0x000fcc00078e000c */
[----:B------:R-:W0:Y:S01]  /*59e00*/  @!P4 LDC.64 R8, c[0x0][0x5c0] ;  /* 0x00017000ff08cb82 */ /* 0x000e220000000a00 */
[----:B---3--:R-:W-:Y:S01]  /*59e10*/  FMUL R4, R4, UR19 ;  /* 0x0000001304047c20 */ /* 0x008fe20008400000 */
[----:B----4-:R-:W-:-:S04]  /*59e20*/  FMUL R14, R14, UR19 ;  /* 0x000000130e0e7c20 */ /* 0x010fc80008400000 */
[----:B------:R-:W-:Y:S02]  /*59e30*/  F2FP.SATFINITE.E4M3.F32.PACK_AB_MERGE_C R15, RZ, R4, RZ ;  /* 0x00000004ff0f723e */ /* 0x000fe400048070ff */
[----:B------:R-:W1:Y:S01]  /*59e40*/  @!P1 LDC.64 R4, c[0x0][0x5c0] ;  /* 0x00017000ff049b82 */ /* 0x000e620000000a00 */
[----:B------:R-:W-:Y:S02]  /*59e50*/  F2FP.SATFINITE.E4M3.F32.PACK_AB_MERGE_C R17, RZ, R14, RZ ;  /* 0x0000000eff11723e */ /* 0x000fe400048070ff */
[----:B------:R3:W-:Y:S01]  /*59e60*/  @!P5 STG.E.U8 desc[UR26][R10.64+0x48], R15 ;  /* 0x0000480f0a00d986 */ /* 0x0007e2000c10111a */
[----:B--2---:R-:W-:Y:S01]  /*59e70*/  @!P2 IADD3 R6, P5, R12, R6, RZ ;  /* 0x000000060c06a210 */ /* 0x004fe20007fbe0ff */
[----:B-----5:R-:W-:-:S03]  /*59e80*/  FMUL R14, R18, UR19 ;  /* 0x00000013120e7c20 */ /* 0x020fc60008400000 */
[----:B------:R-:W-:Y:S02]  /*59e90*/  @!P2 IADD3.X R7, R7, R13, R16, P5, !PT ;  /* 0x0000000d0707a210 */ /* 0x000fe40002ffe410 */
[----:B------:R-:W-:-:S03]  /*59ea0*/  ISETP.LT.OR P5, PT, R28, 0x49, !P0 ;  /* 0x000000491c00780c */ /* 0x000fc600047a1670 */
[----:B------:R2:W-:Y:S01]  /*59eb0*/  @!P2 STG.E.U8 desc[UR26][R6.64+0x49], R17 ;  /* 0x000049110600a986 */ /* 0x0005e2000c10111a */
[----:B---3--:R-:W-:Y:S01]  /*59ec0*/  F2FP.SATFINITE.E4M3.F32.PACK_AB_MERGE_C R11, RZ, R14, RZ ;  /* 0x0000000eff0b723e */ /* 0x008fe200048070ff */
[----:B--2---:R-:W-:Y:S02]  /*59ed0*/  @!P4 IMAD.MOV.U32 R6, RZ, RZ, R24 ;  /* 0x000000ffff06c224 */ /* 0x004fe400078e0018 */
[----:B------:R-:W-:Y:S02]  /*59ee0*/  @!P4 IMAD.MOV.U32 R7, RZ, RZ, R30 ;  /* 0x000000ffff07c224 */ /* 0x000fe400078e001e */
[----:B------:R-:W-:-:S04]  /*59ef0*/  @!P4 IMAD.WIDE.U32 R12, R2, 0x180, R6 ;  /* 0x00000180020cc825 */ /* 0x000fc800078e0006 */
[----:B0-----:R-:W-:Y:S05]  /*59f00*/  @P5 BRA `(.L_x_77) ;  /* 0x00000000002c5947 */ /* 0x001fea0003800000 */
        /* <DEDUP_REMOVED lines=11> */
.L_x_77:
[----:B------:R-:W-:Y:S05]  /*59fc0*/  BSYNC B1 ;  /* 0x0000000000017941 */ /* 0x000fea0003800000 */
.L_x_76:
        /* <DEDUP_REMOVED lines=20> */
.L_x_79:
[----:B------:R-:W-:Y:S05]  /*5a110*/  BSYNC B1 ;  /* 0x0000000000017941 */ /* 0x000fea0003800000 */
.L_x_78:
        /* <DEDUP_REMOVED lines=11> */
[----:B--2---:R-:W-:Y:S01]  /*5a1d0*/  FMUL R6, R6, UR19 ;  /* 0x0000001306067c20 */ /* 0x004fe20008400000 */
[----:B---3--:R-:W-:-:S04]  /*5a1e0*/  FMUL R14, R14, UR19 ;  /* 0x000000130e0e7c20 */ /* 0x008fc80008400000 */
[----:B------:R-:W-:Y:S02]  /*5a1f0*/  F2FP.SATFINITE.E4M3.F32.PACK_AB_MERGE_C R15, RZ, R6, RZ ;  /* 0x00000006ff0f723e */ /* 0x000fe400048070ff */
[----:B------:R-:W2:Y:S01]  /*5a200*/  @!P2 LDC.64 R6, c[0x0][0x5c0] ;  /* 0x00017000ff06ab82 */ /* 0x000ea20000000a00 */
[----:B------:R-:W-:Y:S02]  /*5a210*/  F2FP.SATFINITE.E4M3.F32.PACK_AB_MERGE_C R17, RZ, R14, RZ ;  /* 0x0000000eff11723e */ /* 0x000fe400048070ff */
[----:B------:R3:W-:Y:S01]  /*5a220*/  @!P4 STG.E.U8 desc[UR26][R10.64+0x50], R15 ;  /* 0x0000500f0a00c986 */ /* 0x0007e2000c10111a */
[----:B-1----:R-:W-:Y:S01]  /*5a230*/  @!P1 IADD3 R4, P4, R12, R4, RZ ;  /* 0x000000040c049210 */ /* 0x002fe20007f9e0ff */
[----:B----4-:R-:W-:-:S03]  /*5a240*/  FMUL R14, R18, UR19 ;  /* 0x00000013120e7c20 */ /* 0x010fc60008400000 */
[----:B------:R-:W-:Y:S02]  /*5a250*/  @!P1 IADD3.X R5, R5, R13, R16, P4, !PT ;  /* 0x0000000d05059210 */ /* 0x000fe400027fe410 */
[----:B------:R-:W-:-:S03]  /*5a260*/  ISETP.LT.OR P4, PT, R28, 0x51, !P0 ;  /* 0x000000511c00780c */ /* 0x000fc60004781670 */
[----:B------:R1:W-:Y:S01]  /*5a270*/  @!P1 STG.E.U8 desc[UR26][R4.64+0x51], R17 ;  /* 0x0000511104009986 */ /* 0x0003e2000c10111a */
[----:B---3--:R-:W-:Y:S01]  /*5a280*/  F2FP.SATFINITE.E4M3.F32.PACK_AB_MERGE_C R11, RZ, R14, RZ ;  /* 0x0000000eff0b723e */ /* 0x008fe200048070ff */
[----:B-1----:R-:W-:Y:S02]  /*5a290*/  @!P5 IMAD.MOV.U32 R4, RZ, RZ, R24 ;  /* 0x000000ffff04d224 */ /* 0x002fe400078e0018 */
        /* <DEDUP_REMOVED lines=14> */
.L_x_81:
[----:B------:R-:W-:Y:S05]  /*5a380*/  BSYNC B1 ;  /* 0x0000000000017941 */ /* 0x000fea0003800000 */
.L_x_80:
[----:B0-----:R-:W3:Y:S01]  /*5a390*/  LDL.LU R4, [R1+0xb08] ;  /* 0x000b080001047983 */ /* 0x001ee20000300800 */
[----:B------:R-:W-:Y:S01]  /*5a3a0*/  ISETP.LT.OR P1, PT, R28, 0x52, !P0 ;  /* 0x000000521c00780c */ /* 0x000fe20004721670 */
[----:B------:R-:W-:Y:S01]  /*5a3b0*/  @!P5 IMAD R5, R3, 0x180, RZ ;  /* 0x000001800305d824 */ /* 0x000fe200078e02ff */
[----:B------:R-:W-:Y:S01]  /*5a3c0*/  @!P5 IADD3 R10, P4, R12, R8, RZ ;  /* 0x000000080c0ad210 */ /* 0x000fe20007f9e0ff */
[----:B------:R-:W-:Y:S03]  /*5a3d0*/  BSSY B1, `(.L_x_82) ;  /* 0x0000010000017945 */ /* 0x000fe60003800000 */
[----:B------:R-:W-:Y:S01]  /*5a3e0*/  @!P5 IADD3.X R11, R9, R13, R5, P4, !PT ;  /* 0x0000000d090bd210 */ /* 0x000fe200027fe405 */
[----:B---3--:R-:W-:-:S05]  /*5a3f0*/  FMUL R4, R4, UR19 ;  /* 0x0000001304047c20 */ /* 0x008fca0008400000 */
        /* <DEDUP_REMOVED lines=13> */
.L_x_83:
[----:B------:R-:W-:Y:S05]  /*5a4d0*/  BSYNC B1 ;  /* 0x0000000000017941 */ /* 0x000fea0003800000 */
.L_x_82:
        /* <DEDUP_REMOVED lines=38> */
.L_x_85:
[----:B------:R-:W-:Y:S05]  /*5a740*/  BSYNC B1 ;  /* 0x0000000000017941 */ /* 0x000fea0003800000 */
.L_x_84:
        /* <DEDUP_REMOVED lines=20> */
.L_x_87:
[----:B------:R-:W-:Y:S05]  /*5a890*/  BSYNC B1 ;  /* 0x0000000000017941 */ /* 0x000fea0003800000 */
.L_x_86:
        /* <DEDUP_REMOVED lines=38> */
.L_x_89:
[----:B------:R-:W-:Y:S05]  /*5ab00*/  BSYNC B1 ;  /* 0x0000000000017941 */ /* 0x000fea0003800000 */
.L_x_88:
        /* <DEDUP_REMOVED lines=20> */
.L_x_91:
[----:B------:R-:W-:Y:S05]  /*5ac50*/  BSYNC B1 ;  /* 0x0000000000017941 */ /* 0x000fea0003800000 */
.L_x_90:
        /* <DEDUP_REMOVED lines=38> */
.L_x_93:
[----:B------:R-:W-:Y:S05]  /*5aec0*/  BSYNC B1 ;  /* 0x0000000000017941 */ /* 0x000fea0003800000 */
.L_x_92:
        /* <DEDUP_REMOVED lines=20> */
.L_x_95:
[----:B------:R-:W-:Y:S05]  /*5b010*/  BSYNC B1 ;  /* 0x0000000000017941 */ /* 0x000fea0003800000 */
.L_x_94:
        /* <DEDUP_REMOVED lines=38> */
.L_x_97:
[----:B------:R-:W-:Y:S05]  /*5b280*/  BSYNC B1 ;  /* 0x0000000000017941 */ /* 0x000fea0003800000 */
.L_x_96:
        /* <DEDUP_REMOVED lines=20> */
.L_x_99:
[----:B------:R-:W-:Y:S05]  /*5b3d0*/  BSYNC B1 ;  /* 0x0000000000017941 */ /* 0x000fea0003800000 */
.L_x_98:
        /* <DEDUP_REMOVED lines=38> */
.L_x_101:
[----:B------:R-:W-:Y:S05]  /*5b640*/  BSYNC B1 ;  /* 0x0000000000017941 */ /* 0x000fea0003800000 */
.L_x_100:
        /* <DEDUP_REMOVED lines=20> */
.L_x_103:
[----:B------:R-:W-:Y:S05]  /*5b790*/  BSYNC B1 ;  /* 0x0000000000017941 */ /* 0x000fea0003800000 */
.L_x_102:
        /* <DEDUP_REMOVED lines=9> */
[----:B------:R-:W0:Y:S01]  /*5b830*/  @!P2 LDC.64 R16, c[0x0][0x5c0] ;  /* 0x00017000ff10ab82 */ /* 0x000e220000000a00 */
[----:B--2---:R-:W-:Y:S01]  /*5b840*/  FMUL R6, R6, UR19 ;  /* 0x0000001306067c20 */ /* 0x004fe20008400000 */
[----:B---3--:R-:W-:-:S04]  /*5b850*/  FMUL R10, R10, UR19 ;  /* 0x000000130a0a7c20 */ /* 0x008fc80008400000 */
[----:B------:R-:W-:Y:S01]  /*5b860*/  F2FP.SATFINITE.E4M3.F32.PACK_AB_MERGE_C R11, RZ, R6, RZ ;  /* 0x00000006ff0b723e */ /* 0x000fe200048070ff */
[----:B------:R-:W-:Y:S01]  /*5b870*/  @!P1 IMAD.MOV.U32 R6, RZ, RZ, R24 ;  /* 0x000000ffff069224 */ /* 0x000fe200078e0018 */
[----:B------:R-:W-:-:S03]  /*5b880*/  F2FP.SATFINITE.E4M3.F32.PACK_AB_MERGE_C R13, RZ, R10, RZ ;  /* 0x0000000aff0d723e */ /* 0x000fc600048070ff */
[----:B------:R-:W-:Y:S01]  /*5b890*/  @!P1 IMAD.WIDE.U32 R6, R2, 0x180, R6 ;  /* 0x0000018002069825 */ /* 0x000fe200078e0006 */
[----:B------:R2:W-:Y:S03]  /*5b8a0*/  @!P4 STG.E.U8 desc[UR26][R8.64+0x80], R11 ;  /* 0x0000800b0800c986 */ /* 0x0005e6000c10111a */
[----:B----4-:R-:W-:Y:S01]  /*5b8b0*/  FMUL R10, R18, UR19 ;  /* 0x00000013120a7c20 */ /* 0x010fe20008400000 */
[----:B-1----:R-:W-:-:S04]  /*5b8c0*/  @!P1 IADD3 R4, P4, R6, R4, RZ ;  /* 0x0000000406049210 */ /* 0x002fc80007f9e0ff */
[----:B------:R-:W-:Y:S02]  /*5b8d0*/  @!P1 IADD3.X R5, R5, R7, R12, P4, !PT ;  /* 0x0000000705059210 */ /* 0x000fe400027fe40c */
[----:B------:R-:W-:Y:S02]  /*5b8e0*/  ISETP.LT.OR P4, PT, R28, 0x81, !P0 ;  /* 0x000000811c00780c */ /* 0x000fe40004781670 */
[----:B--2---:R-:W-:Y:S01]  /*5b8f0*/  F2FP.SATFINITE.E4M3.F32.PACK_AB_MERGE_C R9, RZ, R10, RZ ;  /* 0x0000000aff09723e */ /* 0x004fe200048070ff */
[----:B------:R1:W-:Y:S02]  /*5b900*/  @!P1 STG.E.U8 desc[UR26][R4.64+0x81], R13 ;  /* 0x0000810d04009986 */ /* 0x0003e4000c10111a */
        /* <DEDUP_REMOVED lines=15> */
.L_x_105:
[----:B------:R-:W-:Y:S05]  /*5ba00*/  BSYNC B1 ;  /* 0x0000000000017941 */ /* 0x000fea0003800000 */
.L_x_104:
        /* <DEDUP_REMOVED lines=20> */
.L_x_107:
[----:B------:R-:W-:Y:S05]  /*5bb50*/  BSYNC B1 ;  /* 0x0000000000017941 */ /* 0x000fea0003800000 */
.L_x_106:
        /* <DEDUP_REMOVED lines=13> */
[----:B------:R-:W-:Y:S02]  /*5bc30*/  @!P2 IMAD.MOV.U32 R4, RZ, RZ, R24 ;  /* 0x000000ffff04a224 */ /* 0x000fe400078e0018 */
[----:B----4-:R-:W-:Y:S01]  /*5bc40*/  FMUL R10, R10, UR19 ;  /* 0x000000130a0a7c20 */ /* 0x010fe20008400000 */
[----:B------:R-:W-:Y:S01]  /*5bc50*/  F2FP.SATFINITE.E4M3.F32.PACK_AB_MERGE_C R13, RZ, R8, RZ ;  /* 0x00000008ff0d723e */ /* 0x000fe200048070ff */
[----:B------:R-:W-:Y:S01]  /*5bc60*/  @!P2 IMAD.WIDE.U32 R4, R2, 0x180, R4 ;  /* 0x000001800204a825 */ /* 0x000fe200078e0004 */
[----:B------:R2:W-:Y:S02]  /*5bc70*/  @!P5 STG.E.U8 desc[UR26][R6.64+0x88], R11 ;  /* 0x0000880b0600d986 */ /* 0x0005e4000c10111a */
[----:B------:R-:W-:-:S04]  /*5bc80*/  @!P2 IADD3 R4, P5, R4, R16, RZ ;  /* 0x000000100404a210 */ /* 0x000fc80007fbe0ff */
[----:B------:R-:W-:Y:S02]  /*5bc90*/  @!P2 IADD3.X R5, R17, R5, R9, P5, !PT ;  /* 0x000000051105a210 */ /* 0x000fe40002ffe409 */
[----:B------:R-:W-:Y:S02]  /*5bca0*/  ISETP.LT.OR P5, PT, R28, 0x89, !P0 ;  /* 0x000000891c00780c */ /* 0x000fe400047a1670 */
[----:B--2---:R-:W-:Y:S01]  /*5bcb0*/  F2FP.SATFINITE.E4M3.F32.PACK_AB_MERGE_C R7, RZ, R10, RZ ;  /* 0x0000000aff07723e */ /* 0x004fe200048070ff */
[----:B------:R2:W-:Y:S02]  /*5bcc0*/  @!P2 STG.E.U8 desc[UR26][R4.64+0x89], R13 ;  /* 0x0000890d0400a986 */ /* 0x0005e4000c10111a */
[----:B--2---:R-:W-:Y:S02]  /*5bcd0*/  @!P4 IMAD.MOV.U32 R4, RZ, RZ, R24 ;  /* 0x000000ffff04c224 */ /* 0x004fe400078e0018 */
[----:B------:R-:W-:Y:S02]  /*5bce0*/  @!P4 IMAD.MOV.U32 R5, RZ, RZ, R30 ;  /* 0x000000ffff05c224 */ /* 0x000fe400078e001e */
[----:B------:R-:W-:-:S04]  /*5bcf0*/  @!P4 IMAD.WIDE.U32 R8, R2, 0x180, R4 ;  /* 0x000001800208c825 */ /* 0x000fc800078e0004 */
[----:B01----:R-:W-:Y:S05]  /*5bd00*/  @P5 BRA `(.L_x_109) ;  /* 0x00000000002c5947 */ /* 0x003fea0003800000 */
        /* <DEDUP_REMOVED lines=11> */
.L_x_109:
[----:B------:R-:W-:Y:S05]  /*5bdc0*/  BSYNC B1 ;  /* 0x0000000000017941 */ /* 0x000fea0003800000 */
.L_x_108:
        /* <DEDUP_REMOVED lines=20> */
.L_x_111:
[----:B------:R-:W-:Y:S05]  /*5bf10*/  BSYNC B1 ;  /* 0x0000000000017941 */ /* 0x000fea0003800000 */
.L_x_110:
        /* <DEDUP_REMOVED lines=38> */
.L_x_113:
[----:B------:R-:W-:Y:S05]  /*5c180*/  BSYNC B1 ;  /* 0x0000000000017941 */ /* 0x000fea0003800000 */
.L_x_112:
        /* <DEDUP_REMOVED lines=20> */
.L_x_115:
[----:B------:R-:W-:Y:S05]  /*5c2d0*/  BSYNC B1 ;  /* 0x0000000000017941 */ /* 0x000fea0003800000 */
.L_x_114:
        /* <DEDUP_REMOVED lines=38> */
.L_x_117:
[----:B------:R-:W-:Y:S05]  /*5c540*/  BSYNC B1 ;  /* 0x0000000000017941 */ /* 0x000fea0003800000 */
.L_x_116:
        /* <DEDUP_REMOVED lines=20> */
.L_x_119:
[----:B------:R-:W-:Y:S05]  /*5c690*/  BSYNC B1 ;  /* 0x0000000000017941 */ /* 0x000fea0003800000 */
.L_x_118:
        /* <DEDUP_REMOVED lines=38> */
.L_x_121:
[----:B------:R-:W-:Y:S05]  /*5c900*/  BSYNC B1 ;  /* 0x0000000000017941 */ /* 0x000fea0003800000 */
.L_x_120:
        /* <DEDUP_REMOVED lines=20> */
.L_x_123:
[----:B------:R-:W-:Y:S05]  /*5ca50*/  BSYNC B1 ;  /* 0x0000000000017941 */ /* 0x000fea0003800000 */
.L_x_122:
        /* <DEDUP_REMOVED lines=38> */
.L_x_125:
[----:B------:R-:W-:Y:S05]  /*5ccc0*/  BSYNC B1 ;  /* 0x0000000000017941 */ /* 0x000fea0003800000 */
.L_x_124:
        /* <DEDUP_REMOVED lines=20> */
.L_x_127:
[----:B------:R-:W-:Y:S05]  /*5ce10*/  BSYNC B1 ;  /* 0x0000000000017941 */ /* 0x000fea0003800000 */
.L_x_126:
        /* <DEDUP_REMOVED lines=38> */
.L_x_129:
[----:B------:R-:W-:Y:S05]  /*5d080*/  BSYNC B1 ;  /* 0x0000000000017941 */ /* 0x000fea0003800000 */
.L_x_128:
        /* <DEDUP_REMOVED lines=20> */
.L_x_131:
[----:B------:R-:W-:Y:S05]  /*5d1d0*/  BSYNC B1 ;  /* 0x0000000000017941 */ /* 0x000fea0003800000 */
.L_x_130:
        /* <DEDUP_REMOVED lines=38> */
.L_x_133:
[----:B------:R-:W-:Y:S05]  /*5d440*/  BSYNC B1 ;  /* 0x0000000000017941 */ /* 0x000fea0003800000 */
.L_x_132:
        /* <DEDUP_REMOVED lines=20> */
.L_x_135:
[----:B------:R-:W-:Y:S05]  /*5d590*/  BSYNC B1 ;  /* 0x0000000000017941 */ /* 0x000fea0003800000 */
.L_x_134:
        /* <DEDUP_REMOVED lines=38> */
.L_x_137:
[----:B------:R-:W-:Y:S05]  /*5d800*/  BSYNC B1 ;  /* 0x0000000000017941 */ /* 0x000fea0003800000 */
.L_x_136:
        /* <DEDUP_REMOVED lines=20> */
.L_x_139:
[----:B------:R-:W-:Y:S05]  /*5d950*/  BSYNC B1 ;  /* 0x0000000000017941 */ /* 0x000fea0003800000 */
.L_x_138:
        /* <DEDUP_REMOVED lines=38> */
.L_x_141:
[----:B------:R-:W-:Y:S05]  /*5dbc0*/  BSYNC B1 ;  /* 0x0000000000017941 */ /* 0x000fea0003800000 */
.L_x_140:
        /* <DEDUP_REMOVED lines=20> */
.L_x_143:
[----:B------:R-:W-:Y:S05]  /*5dd10*/  BSYNC B1 ;  /* 0x0000000000017941 */ /* 0x000fea0003800000 */
.L_x_142:
        /* <DEDUP_REMOVED lines=38> */
.L_x_145:
[----:B------:R-:W-:Y:S05]  /*5df80*/  BSYNC B1 ;  /* 0x0000000000017941 */ /* 0x000fea0003800000 */
.L_x_144:
        /* <DEDUP_REMOVED lines=20> */
.L_x_147:
[----:B------:R-:W-:Y:S05]  /*5e0d0*/  BSYNC B1 ;  /* 0x0000000000017941 */ /* 0x000fea0003800000 */
.L_x_146:
        /* <DEDUP_REMOVED lines=38> */
.L_x_149:
[----:B------:R-:W-:Y:S05]  /*5e340*/  BSYNC B1 ;  /* 0x0000000000017941 */ /* 0x000fea0003800000 */
.L_x_148:
        /* <DEDUP_REMOVED lines=20> */
.L_x_151:
[----:B------:R-:W-:Y:S05]  /*5e490*/  BSYNC B1 ;  /* 0x0000000000017941 */ /* 0x000fea0003800000 */
.L_x_150:
        /* <DEDUP_REMOVED lines=38> */
.L_x_153:
[----:B------:R-:W-:Y:S05]  /*5e700*/  BSYNC B1 ;  /* 0x0000000000017941 */ /* 0x000fea0003800000 */
.L_x_152:
        /* <DEDUP_REMOVED lines=20> */
.L_x_155:
[----:B------:R-:W-:Y:S05]  /*5e850*/  BSYNC B1 ;  /* 0x0000000000017941 */ /* 0x000fea0003800000 */
.L_x_154:
[----:B0-----:R-:W2:Y:S04]  /*5e860*/  LDL.LU R4, [R1+0xc2c] ;  /* 0x000c2c0001047983 */ /* 0x001ea80000300800 */
[----:B------:R-:W3:Y:S04]  /*5e870*/  LDL.LU R8, [R1+0xc30] ;  /* 0x000c300001087983 */ /* 0x000ee80000300800 */
[----:B------:R-:W4:Y:S01]  /*5e880*/  LDL.LU R12, [R1+0xc34] ;  /* 0x000c3400010c7983 */ /* 0x000f220000300800 */
[----:B------:R-:W-:Y:S01]  /*5e890*/  @!P2 IMAD.MOV.U32 R5, RZ, RZ, R30 ;  /* 0x000000ffff05a224 */ /* 0x000fe200078e001e */
[C---:B------:R-:W-:Y:S01]  /*5e8a0*/  ISETP.LT.OR P4, PT, R28.reuse, 0xf1, !P3 ;  /* 0x000000f11c00780c */ /* 0x040fe20005f81670 */
[----:B------:R-:W-:Y:S01]  /*5e8b0*/  @!P2 IMAD R10, R3, 0x180, RZ ;  /* 0x00000180030aa824 */ /* 0x000fe200078e02ff */
[----:B------:R-:W-:Y:S01]  /*5e8c0*/  ISETP.LT.OR P1, PT, R28, 0xf2, !P3 ;  /* 0x000000f21c00780c */ /* 0x000fe20005f21670 */
[----:B------:R-:W-:Y:S10]  /*5e8d0*/  BSSY B1, `(.L_x_156) ;  /* 0x000001c000017945 */ /* 0x000ff40003800000 */
[----:B------:R-:W0:Y:S08]  /*5e8e0*/  @!P4 LDC.64 R14, c[0x0][0x5c0] ;  /* 0x00017000ff0ecb82 */ /* 0x000e300000000a00 */
[----:B------:R-:W1:Y:S01]  /*5e8f0*/  @!P1 LDC.64 R18, c[0x0][0x5c0] ;  /* 0x00017000ff129b82 */ /* 0x000e620000000a00 */
        /* <DEDUP_REMOVED lines=8> */
[----:B------:R-:W-:-:S04]  /*5e980*/  @!P2 IADD3 R4, P5, R4, R16, RZ ;  /* 0x000000100404a210 */ /* 0x000fc80007fbe0ff */
[----:B------:R-:W-:Y:S02]  /*5e990*/  F2FP.SATFINITE.E4M3.F32.PACK_AB_MERGE_C R13, RZ, R8, RZ ;  /* 0x00000008ff0d723e */ /* 0x000fe400048070ff */
[----:B------:R-:W-:Y:S02]  /*5e9a0*/  @!P2 IADD3.X R5, R17, R5, R10, P5, !PT ;  /* 0x000000051105a210 */ /* 0x000fe40002ffe40a */
[----:B------:R-:W-:-:S03]  /*5e9b0*/  ISETP.LT.OR P5, PT, R28, 0xe9, !P0 ;  /* 0x000000e91c00780c */ /* 0x000fc600047a1670 */
[----:B------:R2:W-:Y:S10]  /*5e9c0*/  @!P2 STG.E.U8 desc[UR26][R4.64+0xe9], R11 ;  /* 0x0000e90b0400a986 */ /* 0x0005f4000c10111a */
[----:B01----:R-:W-:Y:S05]  /*5e9d0*/  @P5 BRA `(.L_x_157) ;  /* 0x00000000002c5947 */ /* 0x003fea0003800000 */
[----:B--2---:R-:W-:Y:S01]  /*5e9e0*/  IMAD.MOV.U32 R4, RZ, RZ, R24 ;  /* 0x000000ffff047224 */ /* 0x004fe200078e0018 */
        /* <DEDUP_REMOVED lines=10> */
.L_x_157:
[----:B------:R-:W-:Y:S05]  /*5ea90*/  BSYNC B1 ;  /* 0x0000000000017941 */ /* 0x000fea0003800000 */
.L_x_156:
[----:B0-2---:R-:W2:Y:S01]  /*5eaa0*/  LDL.LU R4, [R1+0xc38] ;  /* 0x000c380001047983 */ /* 0x005ea20000300800 */
[----:B------:R-:W-:Y:S01]  /*5eab0*/  ISETP.LT.OR P2, PT, R28, 0xea, !P0 ;  /* 0x000000ea1c00780c */ /* 0x000fe20004741670 */
[----:B------:R-:W-:Y:S01]  /*5eac0*/  BSSY B1, `(.L_x_158) ;  /* 0x000000f000017945 */ /* 0x000fe20003800000 */
[----:B--2---:R-:W-:-:S05]  /*5ead0*/  FMUL R4, R4, UR19 ;  /* 0x0000001304047c20 */ /* 0x004fca0008400000 */
[----:B------:R-:W-:-:S06]  /*5eae0*/  F2FP.SATFINITE.E4M3.F32.PACK_AB_MERGE_C R7, RZ, R4, RZ ;  /* 0x00000004ff07723e */ /* 0x000fcc00048070ff */
        /* <DEDUP_REMOVED lines=12> */
.L_x_159:
[----:B------:R-:W-:Y:S05]  /*5ebb0*/  BSYNC B1 ;  /* 0x0000000000017941 */ /* 0x000fea0003800000 */
.L_x_158:
[----:B------:R-:W2:Y:S04]  /*5ebc0*/  LDL.LU R6, [R1+0xc3c] ;  /* 0x000c3c0001067983 */ /* 0x000ea80000300800 */
[----:B------:R-:W3:Y:S04]  /*5ebd0*/  LDL.LU R10, [R1+0xc40] ;  /* 0x000c4000010a7983 */ /* 0x000ee80000300800 */
[----:B------:R-:W4:Y:S01]  /*5ebe0*/  LDL.LU R12, [R1+0xc44] ;  /* 0x000c4400010c7983 */ /* 0x000f220000300800 */
[----:B0-----:R-:W-:Y:S01]  /*5ebf0*/  @!P4 IMAD.MOV.U32 R4, RZ, RZ, R24 ;  /* 0x000000ffff04c224 */ /* 0x001fe200078e0018 */
[C---:B------:R-:W-:Y:S01]  /*5ec00*/  ISETP.LT.OR P2, PT, R28.reuse, 0xf9, !P3 ;  /* 0x000000f91c00780c */ /* 0x040fe20005f41670 */
[----:B------:R-:W-:Y:S01]  /*5ec10*/  @!P4 IMAD.MOV.U32 R5, RZ, RZ, R30 ;  /* 0x000000ffff05c224 */ /* 0x000fe200078e001e */
[----:B------:R-:W-:Y:S01]  /*5ec20*/  ISETP.LT.OR P3, PT, R28, 0xfa, !P3 ;  /* 0x000000fa1c00780c */ /* 0x000fe20005f61670 */
[----:B------:R-:W-:Y:S01]  /*5ec30*/  @!P4 IMAD R9, R3, 0x180, RZ ;  /* 0x000001800309c824 */ /* 0x000fe200078e02ff */
[----:B------:R-:W-:Y:S01]  /*5ec40*/  BSSY B1, `(.L_x_160) ;  /* 0x0000021000017945 */ /* 0x000fe20003800000 */
[----:B------:R-:W-:-:S04]  /*5ec50*/  @!P4 IMAD.WIDE.U32 R4, R2, 0x180, R4 ;  /* 0x000001800204c825 */ /* 0x000fc800078e0004 */
[----:B------:R-:W-:Y:S01]  /*5ec60*/  @!P1 IMAD.MOV.U32 R7, RZ, RZ, R30 ;  /* 0x000000ffff079224 */ /* 0x000fe200078e001e */
[----:B------:R-:W-:-:S03]  /*5ec70*/  @!P4 IADD3 R4, P5, R4, R14, RZ ;  /* 0x0000000e0404c210 */ /* 0x000fc60007fbe0ff */
[----:B------:R-:W0:Y:S01]  /*5ec80*/  @!P2 LDC.64 R16, c[0x0][0x5c0] ;  /* 0x00017000ff10ab82 */ /* 0x000e220000000a00 */
[----:B------:R-:W-:-:S07]  /*5ec90*/  @!P4 IADD3.X R5, R15, R5, R9, P5, !PT ;  /* 0x000000050f05c210 */ /* 0x000fce0002ffe409 */
[----:B------:R-:W1:Y:S01]  /*5eca0*/  @!P3 LDC.64 R20, c[0x0][0x5c0] ;  /* 0x00017000ff14bb82 */ /* 0x000e620000000a00 */
[----:B--2---:R-:W-:Y:S01]  /*5ecb0*/  FMUL R8, R6, UR19 ;  /* 0x0000001306087c20 */ /* 0x004fe20008400000 */
[----:B------:R-:W-:-:S04]  /*5ecc0*/  @!P1 IMAD.MOV.U32 R6, RZ, RZ, R24 ;  /* 0x000000ffff069224 */ /* 0x000fc800078e0018 */
[----:B------:R-:W-:Y:S01]  /*5ecd0*/  @!P1 IMAD.WIDE.U32 R6, R2, 0x180, R6 ;  /* 0x0000018002069825 */ /* 0x000fe200078e0006 */
[----:B------:R-:W-:-:S03]  /*5ece0*/  F2FP.SATFINITE.E4M3.F32.PACK_AB_MERGE_C R9, RZ, R8, RZ ;  /* 0x00000008ff09723e */ /* 0x000fc600048070ff */
[----:B---3--:R-:W-:Y:S01]  /*5ecf0*/  FMUL R8, R10, UR19 ;  /* 0x000000130a087c20 */ /* 0x008fe20008400000 */
[----:B------:R-:W-:Y:S01]  /*5ed00*/  @!P1 IMAD R10, R3, 0x180, RZ ;  /* 0x00000180030a9824 */ /* 0x000fe200078e02ff */
[----:B------:R-:W-:Y:S01]  /*5ed10*/  @!P1 IADD3 R6, P5, R6, R18, RZ ;  /* 0x0000001206069210 */ /* 0x000fe20007fbe0ff */
[----:B------:R2:W-:Y:S02]  /*5ed20*/  @!P4 STG.E.U8 desc[UR26][R4.64+0xf0], R9 ;  /* 0x0000f0090400c986 */ /* 0x0005e4000c10111a */
[----:B------:R-:W-:Y:S01]  /*5ed30*/  F2FP.SATFINITE.E4M3.F32.PACK_AB_MERGE_C R11, RZ, R8, RZ ;  /* 0x00000008ff0b723e */ /* 0x000fe200048070ff */
[----:B----4-:R-:W-:Y:S01]  /*5ed40*/  FMUL R8, R12, UR19 ;  /* 0x000000130c087c20 */ /* 0x010fe20008400000 */
[----:B------:R-:W-:Y:S02]  /*5ed50*/  @!P1 IADD3.X R7, R19, R7, R10, P5, !PT ;  /* 0x0000000713079210 */ /* 0x000fe40002ffe40a */
[----:B------:R-:W-:Y:S02]  /*5ed60*/  ISETP.LT.OR P4, PT, R28, 0xf1, !P0 ;  /* 0x000000f11c00780c */ /* 0x000fe40004781670 */
[----:B------:R-:W-:Y:S01]  /*5ed70*/  F2FP.SATFINITE.E4M3.F32.PACK_AB_MERGE_C R13, RZ, R8, RZ ;  /* 0x00000008ff0d723e */ /* 0x000fe200048070ff */
        /* <DEDUP_REMOVED lines=13> */
.L_x_161:
[----:B------:R-:W-:Y:S05]  /*5ee50*/  BSYNC B1 ;  /* 0x0000000000017941 */ /* 0x000fea0003800000 */
.L_x_160:
[----:B0-2---:R-:W2:Y:S04]  /*5ee60*/  LDL.LU R4, [R1+0xc4c] ;  /* 0x000c4c0001047983 */ /* 0x005ea80000300800 */
[----:B------:R-:W3:Y:S04]  /*5ee70*/  LDL.LU R11, [R1+0xc50] ;  /* 0x000c5000010b7983 */ /* 0x000ee80000300800 */
[----:B------:R-:W4:Y:S01]  /*5ee80*/  LDL.LU R13, [R1+0xc48] ;  /* 0x000c4800010d7983 */ /* 0x000f220000300800 */
[----:B------:R-:W-:Y:S01]  /*5ee90*/  @!P2 IMAD.MOV.U32 R5, RZ, RZ, R30 ;  /* 0x000000ffff05a224 */ /* 0x000fe200078e001e */
[----:B------:R-:W-:Y:S01]  /*5eea0*/  ISETP.LT.OR P1, PT, R28, 0xf2, !P0 ;  /* 0x000000f21c00780c */ /* 0x000fe20004721670 */
[----:B------:R-:W-:Y:S01]  /*5eeb0*/  @!P3 IMAD.MOV.U32 R6, RZ, RZ, R24 ;  /* 0x000000ffff06b224 */ /* 0x000fe200078e0018 */
[----:B------:R-:W-:Y:S01]  /*5eec0*/  BSSY B1, `(.L_x_162) ;  /* 0x000001d000017945 */ /* 0x000fe20003800000 */
[----:B------:R-:W-:-:S02]  /*5eed0*/  @!P3 IMAD.MOV.U32 R7, RZ, RZ, R30 ;  /* 0x000000ffff07b224 */ /* 0x000fc400078e001e */
[----:B------:R-:W-:Y:S02]  /*5eee0*/  @!P3 IMAD R12, R3, 0x180, RZ ;  /* 0x00000180030cb824 */ /* 0x000fe400078e02ff */
[----:B------:R-:W-:-:S04]  /*5eef0*/  @!P3 IMAD.WIDE.U32 R8, R2, 0x180, R6 ;  /* 0x000001800208b825 */ /* 0x000fc800078e0006 */
[----:B------:R-:W-:Y:S01]  /*5ef00*/  @!P2 IMAD R7, R3, 0x180, RZ ;  /* 0x000001800307a824 */ /* 0x000fe200078e02ff */
[----:B------:R-:W-:-:S04]  /*5ef10*/  @!P3 IADD3 R8, P5, R8, R20, RZ ;  /* 0x000000140808b210 */ /* 0x000fc80007fbe0ff */
[----:B------:R-:W-:Y:S01]  /*5ef20*/  @!P3 IADD3.X R9, R21, R9, R12, P5, !PT ;  /* 0x000000091509b210 */ /* 0x000fe20002ffe40c */
[----:B--2---:R-:W-:Y:S01]  /*5ef30*/  FMUL R10, R4, UR19 ;  /* 0x00000013040a7c20 */ /* 0x004fe20008400000 */
[----:B------:R-:W-:Y:S02]  /*5ef40*/  @!P2 IMAD.MOV.U32 R4, RZ, RZ, R24 ;  /* 0x000000ffff04a224 */ /* 0x000fe400078e0018 */
[----:B---3--:R-:W-:Y:S02]  /*5ef50*/  FMUL R11, R11, UR19 ;  /* 0x000000130b0b7c20 */ /* 0x008fe40008400000 */
[----:B------:R-:W-:-:S03]  /*5ef60*/  @!P2 IMAD.WIDE.U32 R4, R2, 0x180, R4 ;  /* 0x000001800204a825 */ /* 0x000fc600078e0004 */
[----:B------:R-:W-:Y:S02]  /*5ef70*/  F2FP.SATFINITE.E4M3.F32.PACK_AB_MERGE_C R15, RZ, R11, RZ ;  /* 0x0000000bff0f723e */ /* 0x000fe400048070ff */
[----:B------:R-:W-:Y:S01]  /*5ef80*/  @!P2 IADD3 R6, P4, R4, R16, RZ ;  /* 0x000000100406a210 */ /* 0x000fe20007f9e0ff */
[----:B----4-:R-:W-:Y:S01]  /*5ef90*/  FMUL R4, R13, UR19 ;  /* 0x000000130d047c20 */ /* 0x010fe20008400000 */
[----:B------:R-:W-:Y:S02]  /*5efa0*/  F2FP.SATFINITE.E4M3.F32.PACK_AB_MERGE_C R13, RZ, R10, RZ ;  /* 0x0000000aff0d723e */ /* 0x000fe400048070ff */
[----:B------:R-:W-:Y:S02]  /*5efb0*/  @!P2 IADD3.X R7, R17, R5, R7, P4, !PT ;  /* 0x000000051107a210 */ /* 0x000fe400027fe407 */
        /* <DEDUP_REMOVED lines=13> */
.L_x_163:
[----:B------:R-:W-:Y:S05]  /*5f090*/  BSYNC B1 ;  /* 0x0000000000017941 */ /* 0x000fea0003800000 */
.L_x_162:
[----:B0-----:R-:W2:Y:S04]  /*5f0a0*/  LDL.LU R4, [R1+0xc54] ;  /* 0x000c540001047983 */ /* 0x001ea80000300800 */
[----:B------:R-:W3:Y:S01]  /*5f0b0*/  LDL.LU R5, [R1+0xc58] ;  /* 0x000c580001057983 */ /* 0x000ee20000300800 */
[C---:B------:R-:W-:Y:S01]  /*5f0c0*/  ISETP.LT.OR P1, PT, R28.reuse, 0xf9, !P0 ;  /* 0x000000f91c00780c */ /* 0x040fe20004721670 */
[----:B------:R-:W-:Y:S01]  /*5f0d0*/  BSSY B1, `(.L_x_164) ;  /* 0x0000013000017945 */ /* 0x000fe20003800000 */
[----:B------:R-:W-:Y:S01]  /*5f0e0*/  ISETP.LT.OR P0, PT, R28, 0xfa, !P0 ;  /* 0x000000fa1c00780c */ /* 0x000fe20004701670 */
[----:B------:R0:W-:Y:S04]  /*5f0f0*/  @!P2 STG.E.U8 desc[UR26][R6.64+0xf8], R13 ;  /* 0x0000f80d0600a986 */ /* 0x0001e8000c10111a */
[----:B------:R0:W-:Y:S01]  /*5f100*/  @!P3 STG.E.U8 desc[UR26][R8.64+0xf9], R15 ;  /* 0x0000f90f0800b986 */ /* 0x0001e2000c10111a */
[----:B--2---:R-:W-:Y:S01]  /*5f110*/  FMUL R4, R4, UR19 ;  /* 0x0000001304047c20 */ /* 0x004fe20008400000 */
[----:B---3--:R-:W-:-:S04]  /*5f120*/  FMUL R10, R5, UR19 ;  /* 0x00000013050a7c20 */ /* 0x008fc80008400000 */
[----:B------:R-:W-:Y:S01]  /*5f130*/  F2FP.SATFINITE.E4M3.F32.PACK_AB_MERGE_C R11, RZ, R4, RZ ;  /* 0x00000004ff0b723e */ /* 0x000fe200048070ff */
        /* <DEDUP_REMOVED lines=12> */
.L_x_165:
[----:B------:R-:W-:Y:S05]  /*5f200*/  BSYNC B1 ;  /* 0x0000000000017941 */ /* 0x000fea0003800000 */
.L_x_164:
[----:B0-----:R-:W-:Y:S01]  /*5f210*/  F2FP.SATFINITE.E4M3.F32.PACK_AB_MERGE_C R5, RZ, R10, RZ ;  /* 0x0000000aff05723e */ /* 0x001fe200048070ff */
[----:B------:R-:W-:Y:S06]  /*5f220*/  @P0 BRA `(.L_x_39) ;  /* 0x0000000000280947 */ /* 0x000fec0003800000 */
[----:B------:R-:W-:Y:S01]  /*5f230*/  IMAD.MOV.U32 R25, RZ, RZ, R30 ;  /* 0x000000ffff197224 */ /* 0x000fe200078e001e */
[----:B------:R-:W-:Y:S01]  /*5f240*/  ULDC.64 UR20, c[0x0][0x5c0] ;  /* 0x0001700000147ab9 */ /* 0x000fe20000000a00 */
        /* <DEDUP_REMOVED lines=8> */
.L_x_39:
[----:B------:R-:W-:Y:S05]  /*5f2d0*/  BSYNC B0 ;  /* 0x0000000000007941 */ /* 0x000fea0003800000 */
.L_x_35:
[----:B--2---:R-:W2:Y:S04]  /*5f2e0*/  LDL.LU R3, [R1+0xc6c] ;  /* 0x000c6c0001037983 */ /* 0x004ea80000300800 */
[----:B0-----:R-:W2:Y:S01]  /*5f2f0*/  LDL.LU R2, [R1+0xc70] ;  /* 0x000c700001027983 */ /* 0x001ea20000300800 */
[----:B------:R-:W-:Y:S01]  /*5f300*/  ULDC UR20, c[0x0][0xc] ;  /* 0x0000030000147ab9 */ /* 0x000fe20000000800 */
[----:B------:R-:W-:Y:S01]  /*5f310*/  ULDC UR21, c[0x0][0x10] ;  /* 0x0000040000157ab9 */ /* 0x000fe20000000800 */
[----:B------:R-:W2:Y:S01]  /*5f320*/  LDC R5, c[0x0][0x14] ;  /* 0x00000500ff057b82 */ /* 0x000ea20000000800 */
[----:B------:R-:W-:Y:S01]  /*5f330*/  UIMAD.WIDE.U32 UR20, UR20, UR21, URZ ;  /* 0x00000015141472a5 */ /* 0x000fe2000f8e003f */
[----:B------:R0:W5:Y:S01]  /*5f340*/  LDL R24, [R1+0xa8] ;  /* 0x0000a80001187983 */ /* 0x0001620000100800 */
[----:B------:R-:W-:-:S04]  /*5f350*/  UMOV UR24, 0xffffffff ;  /* 0xffffffff00187882 */ /* 0x000fc80000000000 */
[----:B--2---:R-:W-:-:S04]  /*5f360*/  IMAD.WIDE.U32 R2, R5, UR20, R2 ;  /* 0x0000001405027c25 */ /* 0x004fc8000f8e0002 */
[----:B------:R-:W-:Y:S01]  /*5f370*/  IMAD R5, R5, UR21, RZ ;  /* 0x0000001505057c24 */ /* 0x000fe2000f8e02ff */
[----:B------:R-:W-:Y:S01]  /*5f380*/  ULDC.64 UR20, c[0x0][0x650] ;  /* 0x0001940000147ab9 */ /* 0x000fe20000000a00 */
[----:B------:R-:W-:Y:S01]  /*5f390*/  IMAD.MOV.U32 R14, RZ, RZ, R2 ;  /* 0x000000ffff0e7224 */ /* 0x000fe200078e0002 */
[----:B------:R-:W-:Y:S01]  /*5f3a0*/  ISETP.GE.U32.AND P0, PT, R2, UR20, PT ;  /* 0x0000001402007c0c */ /* 0x000fe2000bf06070 */
[----:B------:R-:W-:Y:S01]  /*5f3b0*/  IMAD.IADD R15, R3, 0x1, R5 ;  /* 0x00000001030f7824 */ /* 0x000fe200078e0205 */
[----:B------:R-:W-:Y:S01]  /*5f3c0*/  PRMT R3, RZ, 0x7610, R3 ;  /* 0x00007610ff037816 */ /* 0x000fe20000000003 */
[----:B------:R-:W-:-:S03]  /*5f3d0*/  IMAD.MOV.U32 R2, RZ, RZ, -0x1 ;  /* 0xffffffffff027424 */ /* 0x000fc600078e00ff */
[----:B------:R0:W-:Y:S01]  /*5f3e0*/  STL [R1+0xc6c], R15 ;  /* 0x000c6c0f01007387 */ /* 0x0001e20000100800 */
[----:B------:R-:W-:-:S03]  /*5f3f0*/  ISETP.GE.U32.AND.EX P0, PT, R15, UR21, PT, P0 ;  /* 0x000000150f007c0c */ /* 0x000fc6000bf06100 */
[----:B------:R0:W-:Y:S04]  /*5f400*/  STL [R1+0xc70], R14 ;  /* 0x000c700e01007387 */ /* 0x0001e80000100800 */
[----:B------:R0:W-:Y:S06]  /*5f410*/  STL [R1+0xc5c], R2 ;  /* 0x000c5c0201007387 */ /* 0x0001ec0000100800 */
[----:B------:R-:W-:Y:S05]  /*5f420*/  @P0 BRA `(.L_x_166) ;  /* 0x0000000400800947 */ /* 0x000fea0003800000 */
[----:B------:R-:W0:Y:S01]  /*5f430*/  S2R R9, SR_CTAID.X ;  /* 0x0000000000097919 */ /* 0x000e220000002500 */
[----:B------:R-:W-:Y:S01]  /*5f440*/  ULDC.64 UR28, c[0x0][0x628] ;  /* 0x00018a00001c7ab9 */ /* 0x000fe20000000a00 */
[----:B------:R-:W2:Y:S01]  /*5f450*/  LDC R10, c[0x0][0x144] ;  /* 0x00005100ff0a7b82 */ /* 0x000ea20000000800 */
[----:B------:R-:W-:Y:S01]  /*5f460*/  ULDC UR6, c[0x0][0x150] ;  /* 0x0000540000067ab9 */ /* 0x000fe20000000800 */
[----:B------:R-:W3:Y:S01]  /*5f470*/  S2R R13, SR_CTAID.Y ;  /* 0x00000000000d7919 */ /* 0x000ee20000002600 */
[----:B------:R-:W-:Y:S01]  /*5f480*/  ISETP.NE.U32.AND P0, PT, RZ, UR28, PT ;  /* 0x0000001cff007c0c */ /* 0x000fe2000bf05070 */
[----:B------:R-:W-:Y:S01]  /*5f490*/  ULDC UR16, c[0x0][0x630] ;  /* 0x00018c0000107ab9 */ /* 0x000fe20000000800 */
[----:B------:R-:W-:Y:S02]  /*5f4a0*/  R2UR UR24, R14 ;  /* 0x000000000e1872ca */ /* 0x000fe400000e0000 */
[----:B------:R-:W-:Y:S01]  /*5f4b0*/  ISETP.NE.AND.EX P0, PT, RZ, UR29, PT, P0 ;  /* 0x0000001dff007c0c */ /* 0x000fe2000bf05300 */
[----:B-1----:R-:W1:Y:S01]  /*5f4c0*/  LDC.64 R6, c[0x0][0x620] ;  /* 0x00018800ff067b82 */ /* 0x002e620000000a00 */
[----:B------:R-:W-:-:S02]  /*5f4d0*/  R2UR UR25, R15 ;  /* 0x000000000f1972ca */ /* 0x000fc400000e0000 */
[----:B0-----:R-:W-:-:S05]  /*5f4e0*/  I2FP.F32.U32 R2, R9 ;  /* 0x0000000900027245 */ /* 0x001fca0000201000 */
[----:B------:R-:W-:-:S06]  /*5f4f0*/  FMUL R2, R2, UR6 ;  /* 0x0000000602027c20 */ /* 0x000fcc0008400000 */
[----:B------:R-:W0:Y:S01]  /*5f500*/  F2I.U32.TRUNC.NTZ R2, R2 ;  /* 0x0000000200027305 */ /* 0x000e22000020f000 */
[----:B---3--:R-:W-:Y:S05]  /*5f510*/  @!P0 BRA `(.L_x_167) ;  /* 0x0000000000308947 */ /* 0x008fea0003800000 */
        /* <DEDUP_REMOVED lines=12> */
.L_x_167:
[----:B------:R-:W-:Y:S01]  /*5f5e0*/  USHF.R.U64 UR24, UR24, UR16, UR25 ;  /* 0x0000001018187299 */ /* 0x000fe20008001219 */
[----:B------:R-:W3:Y:S01]  /*5f5f0*/  LDC.64 R20, c[0x0][0x640] ;  /* 0x00019000ff147b82 */ /* 0x000ee20000000a00 */
[----:B------:R-:W-:Y:S01]  /*5f600*/  USHF.R.U32.HI UR6, URZ, UR16, UR25 ;  /* 0x000000103f067299 */ /* 0x000fe20008011619 */
[----:B0-----:R-:W-:Y:S02]  /*5f610*/  IMAD.MOV R11, RZ, RZ, -R2 ;  /* 0x000000ffff0b7224 */ /* 0x001fe400078e0a02 */
[----:B------:R-:W-:Y:S01]  /*5f620*/  IMAD.MOV.U32 R2, RZ, RZ, R14 ;  /* 0x000000ffff027224 */ /* 0x000fe200078e000e */
[----:B------:R-:W-:Y:S01]  /*5f630*/  IADD3 R5, P0, RZ, -UR24, RZ ;  /* 0x80000018ff057c10 */ /* 0x000fe2000ff1e0ff */
[----:B--2---:R-:W-:Y:S02]  /*5f640*/  IMAD R17, R10, R11, R9 ;  /* 0x0000000b0a117224 */ /* 0x004fe400078e0209 */
[----:B------:R-:W0:Y:S02]  /*5f650*/  LDC R8, c[0x0][0x618] ;  /* 0x00018600ff087b82 */ /* 0x000e240000000800 */
[----:B------:R-:W-:Y:S01]  /*5f660*/  IMAD.X R3, RZ, RZ, ~UR6, P0 ;  /* 0x80000006ff037e24 */ /* 0x000fe200080e06ff */
[----:B------:R-:W-:-:S03]  /*5f670*/  ULDC UR6, c[0x0][0x154] ;  /* 0x0000550000067ab9 */ /* 0x000fc60000000800 */
[-C--:B-1---5:R-:W-:Y:S02]  /*5f680*/  IMAD R4, R3, R6.reuse, RZ ;  /* 0x0000000603047224 */ /* 0x0a2fe400078e02ff */
[----:B------:R-:W1:Y:S01]  /*5f690*/  LDC R12, c[0x0][0x608] ;  /* 0x00018200ff0c7b82 */ /* 0x000e620000000800 */
[----:B------:R-:W-:Y:S02]  /*5f6a0*/  IMAD.MOV.U32 R3, RZ, RZ, R15 ;  /* 0x000000ffff037224 */ /* 0x000fe400078e000f */
[----:B------:R-:W-:-:S05]  /*5f6b0*/  IMAD.WIDE.U32 R2, R5, R6, R2 ;  /* 0x0000000605027225 */ /* 0x000fca00078e0002 */
[----:B------:R-:W2:Y:S01]  /*5f6c0*/  LDC R16, c[0x0][0x658] ;  /* 0x00019600ff107b82 */ /* 0x000ea20000000800 */
[----:B------:R-:W-:Y:S01]  /*5f6d0*/  IMAD R5, R5, R7, R4 ;  /* 0x0000000705057224 */ /* 0x000fe200078e0204 */
[----:B------:R-:W-:Y:S01]  /*5f6e0*/  I2FP.F32.U32 R4, R13 ;  /* 0x0000000d00047245 */ /* 0x000fe20000201000 */
[----:B------:R-:W-:Y:S01]  /*5f6f0*/  IMAD.MOV.U32 R7, RZ, RZ, 0x1 ;  /* 0x00000001ff077424 */ /* 0x000fe200078e00ff */
[----:B---3--:R-:W-:Y:S01]  /*5f700*/  ISETP.NE.U32.AND P0, PT, R20, RZ, PT ;  /* 0x000000ff1400720c */ /* 0x008fe20003f05070 */
[----:B------:R-:W-:Y:S02]  /*5f710*/  IMAD.IADD R3, R3, 0x1, R5 ;  /* 0x0000000103037824 */ /* 0x000fe400078e0205 */
[----:B------:R-:W-:Y:S01]  /*5f720*/  FMUL R4, R4, UR6 ;  /* 0x0000000604047c20 */ /* 0x000fe20008400000 */
[----:B------:R-:W3:Y:S01]  /*5f730*/  LDC R14, c[0x0][0x148] ;  /* 0x00005200ff0e7b82 */ /* 0x000ee20000000800 */
[----:B------:R-:W-:Y:S01]  /*5f740*/  ISETP.NE.AND.EX P0, PT, R21, RZ, PT, P0 ;  /* 0x000000ff1500720c */ /* 0x000fe20003f05300 */
[----:B------:R-:W-:Y:S01]  /*5f750*/  IMAD.MOV.U32 R5, RZ, RZ, -0x1 ;  /* 0xffffffffff057424 */ /* 0x000fe200078e00ff */
[-CC-:B0-----:R-:W-:Y:S01]  /*5f760*/  SHF.R.U64 R10, R2, R8.reuse, R3.reuse ;  /* 0x00000008020a7219 */ /* 0x181fe20000001203 */
[----:B------:R0:W4:Y:S01]  /*5f770*/  F2I.U32.TRUNC.NTZ R11, R4 ;  /* 0x00000004000b7305 */ /* 0x000122000020f000 */
[----:B------:R-:W-:-:S03]  /*5f780*/  SHF.R.U32.HI R3, RZ, R8, R3 ;  /* 0x00000008ff037219 */ /* 0x000fc60000011603 */
[----:B------:R-:W0:Y:S01]  /*5f790*/  LDC R15, c[0x0][0x600] ;  /* 0x00018000ff0f7b82 */ /* 0x000e220000000800 */
[-CC-:B-1----:R-:W-:Y:S02]  /*5f7a0*/  SHF.R.U64 R8, R10, R12.reuse, R3.reuse ;  /* 0x0000000c0a087219 */ /* 0x182fe40000001203 */
[----:B------:R-:W-:-:S05]  /*5f7b0*/  SHF.R.U32.HI R3, RZ, R12, R3 ;  /* 0x0000000cff037219 */ /* 0x000fca0000011603 */
[----:B------:R-:W1:Y:S01]  /*5f7c0*/  LDC R18, c[0x0][0x648] ;  /* 0x00019200ff127b82 */ /* 0x000e620000000800 */
[-CC-:B--2---:R-:W-:Y:S02]  /*5f7d0*/  SHF.R.U64 R12, R8, R16.reuse, R3.reuse ;  /* 0x00000010080c7219 */ /* 0x184fe40000001203 */
[-C--:B------:R-:W-:Y:S02]  /*5f7e0*/  SHF.L.U32 R5, R5, R16.reuse, RZ ;  /* 0x0000001005057219 */ /* 0x080fe400000006ff */
[-C--:B------:R-:W-:Y:S01]  /*5f7f0*/  SHF.R.U32.HI R3, RZ, R16.reuse, R3 ;  /* 0x00000010ff037219 */ /* 0x080fe20000011603 */
[----:B------:R-:W-:Y:S01]  /*5f800*/  IMAD.MOV.U32 R2, RZ, RZ, R12 ;  /* 0x000000ffff027224 */ /* 0x000fe200078e000c */
[----:B------:R-:W-:Y:S01]  /*5f810*/  SHF.L.U32 R16, R7, R16, RZ ;  /* 0x0000001007107219 */ /* 0x000fe200000006ff */
[----:B------:R-:W2:Y:S01]  /*5f820*/  LDC R22, c[0x0][0x638] ;  /* 0x00018e00ff167b82 */ /* 0x000ea20000000800 */
[----:B------:R-:W-:-:S07]  /*5f830*/  LOP3.LUT R19, RZ, R5, RZ, 0x33, !PT ;  /* 0x00000005ff137212 */ /* 0x000fce00078e33ff */
[----:B------:R-:W0:Y:S01]  /*5f840*/  LDC R23, c[0x0][0x610] ;  /* 0x00018400ff177b82 */ /* 0x000e220000000800 */
[----:B----4-:R-:W-:Y:S05]  /*5f850*/  @!P0 BRA `(.L_x_168) ;  /* 0x0000000000288947 */ /* 0x010fea0003800000 */
[----:B------:R-:W4:Y:S02]  /*5f860*/  LDC R7, c[0x0][0x64c] ;  /* 0x00019300ff077b82 */ /* 0x000f240000000800 */
[----:B----4-:R-:W-:-:S05]  /*5f870*/  IADD3 R7, P0, R12, R7, RZ ;  /* 0x000000070c077210 */ /* 0x010fca0007f1e0ff */
[----:B------:R-:W-:-:S04]  /*5f880*/  IMAD.X R9, RZ, RZ, R3, P0 ;  /* 0x000000ffff097224 */ /* 0x000fc800000e0603 */
[----:B------:R-:W-:-:S04]  /*5f890*/  IMAD.WIDE.U32 R2, R9, R20, RZ ;  /* 0x0000001409027225 */ /* 0x000fc800078e00ff */
[----:B0-----:R-:W-:-:S04]  /*5f8a0*/  IMAD.WIDE.U32 R4, P0, R7, R21, R2 ;  /* 0x0000001507047225 */ /* 0x001fc80007800002 */
[----:B------:R-:W-:-:S04]  /*5f8b0*/  IMAD.WIDE.U32 R2, R7, R20, RZ ;  /* 0x0000001407027225 */ /* 0x000fc800078e00ff */
[----:B------:R-:W-:Y:S01]  /*5f8c0*/  IMAD.X R7, RZ, RZ, RZ, P0 ;  /* 0x000000ffff077224 */ /* 0x000fe200000e06ff */
[----:B------:R-:W-:Y:S01]  /*5f8d0*/  IADD3 RZ, P0, R3, R4, RZ ;  /* 0x0000000403ff7210 */ /* 0x000fe20007f1e0ff */
[----:B------:R-:W-:-:S04]  /*5f8e0*/  IMAD.MOV.U32 R6, RZ, RZ, R5 ;  /* 0x000000ffff067224 */ /* 0x000fc800078e0005 */
[----:B------:R-:W-:-:S08]  /*5f8f0*/  IMAD.WIDE.U32.X R2, R9, R21, R6, P0 ;  /* 0x0000001509027225 */ /* 0x000fd000000e0406 */
.L_x_168:
[----:B0-----:R-:W0:Y:S01]  /*5f900*/  LDC R4, c[0x0][0x65c] ;  /* 0x00019700ff047b82 */ /* 0x001e220000000800 */
[----:B-1----:R-:W-:Y:S01]  /*5f910*/  SHF.R.U64 R2, R2, R18, R3 ;  /* 0x0000001202027219 */ /* 0x002fe20000001203 */
[----:B------:R-:W-:Y:S01]  /*5f920*/  VIADD R7, R15, 0xffffffff ;  /* 0xffffffff0f077836 */ /* 0x000fe20000000000 */
[----:B------:R-:W-:Y:S01]  /*5f930*/  LOP3.LUT R5, R8, R19, RZ, 0xc0, !PT ;  /* 0x0000001308057212 */ /* 0x000fe200078ec0ff */
[----:B------:R-:W-:Y:S02]  /*5f940*/  IMAD.MOV R11, RZ, RZ, -R11 ;  /* 0x000000ffff0b7224 */ /* 0x000fe400078e0a0b */
[----:B------:R-:W-:Y:S01]  /*5f950*/  IMAD.MOV R3, RZ, RZ, -R2 ;  /* 0x000000ffff037224 */ /* 0x000fe200078e0a02 */
[----:B------:R-:W-:Y:S01]  /*5f960*/  LOP3.LUT R10, R10, R7, RZ, 0xc0, !PT ;  /* 0x000000070a0a7212 */ /* 0x000fe200078ec0ff */
[----:B------:R-:W-:Y:S02]  /*5f970*/  IMAD R2, R16, R2, R5 ;  /* 0x0000000210027224 */ /* 0x000fe400078e0205 */
[----:B--2---:R-:W-:-:S04]  /*5f980*/  IMAD R3, R3, R22, R12 ;  /* 0x0000001603037224 */ /* 0x004fc800078e020c */
[----:B------:R-:W-:Y:S01]  /*5f990*/  IMAD R5, R3, R15, R10 ;  /* 0x0000000f03057224 */ /* 0x000fe200078e020a */
[----:B0-----:R-:W-:Y:S01]  /*5f9a0*/  ISETP.NE.AND P0, PT, R4, 0x1, PT ;  /* 0x000000010400780c */ /* 0x001fe20003f05270 */
[----:B------:R-:W-:-:S05]  /*5f9b0*/  IMAD.MOV.U32 R4, RZ, RZ, 0x1 ;  /* 0x00000001ff047424 */ /* 0x000fca00078e00ff */
[----:B------:R-:W-:-:S07]  /*5f9c0*/  PRMT R3, R4, 0x7610, R3 ;  /* 0x0000761004037816 */ /* 0x000fce0000000003 */
[----:B---3--:R-:W-:-:S04]  /*5f9d0*/  @P0 IMAD R17, R14, R11, R13 ;  /* 0x0000000b0e110224 */ /* 0x008fc800078e020d */
[----:B------:R-:W-:-:S05]  /*5f9e0*/  IMAD R2, R2, R23, R17 ;  /* 0x0000001702027224 */ /* 0x000fca00078e0211 */
[----:B------:R-:W-:Y:S02]  /*5f9f0*/  SEL R4, R5, R2, !P0 ;  /* 0x0000000205047207 */ /* 0x000fe40004000000 */
[----:B------:R-:W-:-:S03]  /*5fa00*/  SEL R24, R2, R5, !P0 ;  /* 0x0000000502187207 */ /* 0x000fc60004000000 */
[----:B------:R2:W-:Y:S04]  /*5fa10*/  STL [R1+0xc5c], R4 ;  /* 0x000c5c0401007387 */ /* 0x0005e80000100800 */
[----:B------:R2:W-:Y:S02]  /*5fa20*/  STL [R1+0xa8], R24 ;  /* 0x0000a81801007387 */ /* 0x0005e40000100800 */
.L_x_166:
[----:B------:R-:W-:Y:S01]  /*5fa30*/  UIADD3 UR5, UR17, UR5, URZ ;  /* 0x0000000511057290 */ /* 0x000fe2000fffe03f */
[----:B0----5:R-:W-:Y:S01]  /*5fa40*/  IMAD.MOV.U32 R2, RZ, RZ, R24 ;  /* 0x000000ffff027224 */ /* 0x021fe200078e0018 */
[----:B------:R-:W-:Y:S02]  /*5fa50*/  LOP3.LUT P0, RZ, R3, 0xff, RZ, 0xc0, !PT ;  /* 0x000000ff03ff7812 */ /* 0x000fe4000780c0ff */
[----:B------:R-:W-:Y:S02]  /*5fa60*/  USHF.R.U32.HI UR6, URZ, 0x2, UR5 ;  /* 0x000000023f067899 */ /* 0x000fe40008011605 */
[----:B------:R3:W-:Y:S01]  /*5fa70*/  STL [R1+0xc60], R2 ;  /* 0x000c600201007387 */ /* 0x0007e20000100800 */
[----:B------:R-:W-:Y:S02]  /*5fa80*/  UISETP.GT.U32.AND UP1, UPT, UR5, 0x3, UPT ;  /* 0x000000030500788c */ /* 0x000fe4000bf24070 */
[----:B------:R-:W-:Y:S02]  /*5fa90*/  ULOP3.LUT UR6, UR6, 0x1, URZ, 0xc0, !UPT ;  /* 0x0000000106067892 */ /* 0x000fe4000f8ec03f */
[----:B------:R-:W-:-:S02]  /*5faa0*/  UISETP.LT.U32.AND UP1, UPT, UR17, 0x4, UP1 ;  /* 0x000000041100788c */ /* 0x000fc40008f21070 */
[----:B------:R-:W-:Y:S02]  /*5fab0*/  UISETP.NE.U32.AND UP0, UPT, UR6, 0x1, UPT ;  /* 0x000000010600788c */ /* 0x000fe4000bf05070 */
[----:B------:R-:W-:Y:S02]  /*5fac0*/  USEL UR15, URZ, 0x1, !UP1 ;  /* 0x000000013f0f7887 */ /* 0x000fe4000c800000 */
[----:B------:R-:W-:Y:S02]  /*5fad0*/  UISETP.GT.U32.AND UP0, UPT, UR17, 0x3, !UP0 ;  /* 0x000000031100788c */ /* 0x000fe4000c704070 */
[----:B------:R-:W-:Y:S02]  /*5fae0*/  ULOP3.LUT UR5, UR5, 0x3, URZ, 0xc0, !UPT ;  /* 0x0000000305057892 */ /* 0x000fe4000f8ec03f */
[----:B------:R-:W-:-:S04]  /*5faf0*/  USEL UR6, URZ, 0x1, !UP0 ;  /* 0x000000013f067887 */ /* 0x000fc8000c000000 */
[----:B------:R-:W-:Y:S01]  /*5fb00*/  ULOP3.LUT UR4, UR6, UR4, UR15, 0x96, !UPT ;  /* 0x0000000406047292 */ /* 0x000fe2000f8e960f */
[----:B---3--:R-:W-:Y:S11]  /*5fb10*/  @P0 BRA `(.L_x_169) ;  /* 0xfffffa18001c0947 */ /* 0x008ff6000383ffff */
[----:B------:R-:W-:Y:S05]  /*5fb20*/  EXIT ;  /* 0x000000000000794d */ /* 0x000fea0003800000 */
.L_x_7:
[----:B------:R-:W2:Y:S01]  /*5fb30*/  LDL R20, [R1+0xc70] ;  /* 0x000c700001147983 */ /* 0x000ea20000100800 */
[----:B------:R-:W-:-:S03]  /*5fb40*/  ULDC.64 UR4, c[0x0][0x650] ;  /* 0x0001940000047ab9 */ /* 0x000fc60000000a00 */
[----:B------:R-:W3:Y:S01]  /*5fb50*/  LDL R163, [R1+0xc6c] ;  /* 0x000c6c0001a37983 */ /* 0x000ee20000100800 */
[----:B------:R-:W-:Y:S01]  /*5fb60*/  PRMT R0, RZ, 0x7610, R0 ;  /* 0x00007610ff007816 */ /* 0x000fe20000000000 */
[----:B------:R-:W-:Y:S02]  /*5fb70*/  IMAD.MOV.U32 R4, RZ, RZ, -0x1 ;  /* 0xffffffffff047424 */ /* 0x000fe400078e00ff */
[----:B------:R-:W-:Y:S02]  /*5fb80*/  IMAD.MOV.U32 R5, RZ, RZ, -0x1 ;  /* 0xffffffffff057424 */ /* 0x000fe400078e00ff */
[----:B------:R-:W-:Y:S01]  /*5fb90*/  IMAD.MOV.U32 R11, RZ, RZ, -0x1 ;  /* 0xffffffffff0b7424 */ /* 0x000fe200078e00ff */
[----:B--2---:R-:W-:-:S04]  /*5fba0*/  ISETP.GE.U32.AND P0, PT, R20, UR4, PT ;  /* 0x0000000414007c0c */ /* 0x004fc8000bf06070 */
[----:B---3--:R-:W-:-:S13]  /*5fbb0*/  ISETP.GE.U32.AND.EX P0, PT, R163, UR5, PT, P0 ;  /* 0x00000005a3007c0c */ /* 0x008fda000bf06100 */
[----:B------:R-:W-:Y:S05]  /*5fbc0*/  @P0 BRA `(.L_x_170) ;  /* 0x0000000400380947 */ /* 0x000fea0003800000 */
[----:B0-----:R-:W0:Y:S01]  /*5fbd0*/  LDC.64 R10, c[0x0][0x628] ;  /* 0x00018a00ff0a7b82 */ /* 0x001e220000000a00 */
[----:B------:R-:W-:Y:S02]  /*5fbe0*/  IMAD.MOV.U32 R8, RZ, RZ, R20 ;  /* 0x000000ffff087224 */ /* 0x000fe400078e0014 */
[----:B------:R-:W-:-:S05]  /*5fbf0*/  IMAD.MOV.U32 R9, RZ, RZ, R163 ;  /* 0x000000ffff097224 */ /* 0x000fca00078e00a3 */
[----:B------:R-:W1:Y:S08]  /*5fc00*/  LDC R16, c[0x0][0x630] ;  /* 0x00018c00ff107b82 */ /* 0x000e700000000800 */
[----:B------:R-:W2:Y:S01]  /*5fc10*/  LDC.64 R18, c[0x0][0x620] ;  /* 0x00018800ff127b82 */ /* 0x000ea20000000a00 */
[----:B0-----:R-:W-:-:S04]  /*5fc20*/  ISETP.NE.U32.AND P0, PT, R10, RZ, PT ;  /* 0x000000ff0a00720c */ /* 0x001fc80003f05070 */
[----:B------:R-:W-:-:S13]  /*5fc30*/  ISETP.NE.AND.EX P0, PT, R11, RZ, PT, P0 ;  /* 0x000000ff0b00720c */ /* 0x000fda0003f05300 */
[----:B-12---:R-:W-:Y:S05]  /*5fc40*/  @!P0 BRA `(.L_x_171) ;  /* 0x0000000000288947 */ /* 0x006fea0003800000 */
[----:B------:R-:W0:Y:S02]  /*5fc50*/  LDC R0, c[0x0][0x634] ;  /* 0x00018d00ff007b82 */ /* 0x000e240000000800 */
[----:B0-----:R-:W-:-:S05]  /*5fc60*/  IADD3 R9, P0, R20, R0, RZ ;  /* 0x0000000014097210 */ /* 0x001fca0007f1e0ff */
        /* <DEDUP_REMOVED lines=8> */
.L_x_171:
[----:B------:R-:W0:Y:S01]  /*5fcf0*/  LDC.64 R22, c[0x0][0x640] ;  /* 0x00019000ff167b82 */ /* 0x000e220000000a00 */
[-CC-:B------:R-:W-:Y:S01]  /*5fd00*/  SHF.R.U64 R14, R8, R16.reuse, R9.reuse ;  /* 0x00000010080e7219 */ /* 0x180fe20000001209 */
[----:B------:R-:W-:Y:S01]  /*5fd10*/  IMAD.MOV.U32 R4, RZ, RZ, R20 ;  /* 0x000000ffff047224 */ /* 0x000fe200078e0014 */
[----:B------:R-:W-:Y:S02]  /*5fd20*/  SHF.R.U32.HI R0, RZ, R16, R9 ;  /* 0x00000010ff007219 */ /* 0x000fe40000011609 */
[----:B------:R-:W-:-:S03]  /*5fd30*/  IADD3 R7, P0, RZ, -R14, RZ ;  /* 0x8000000eff077210 */ /* 0x000fc60007f1e0ff */
[----:B------:R-:W1:Y:S02]  /*5fd40*/  LDC R6, c[0x0][0x618] ;  /* 0x00018600ff067b82 */ /* 0x000e640000000800 */
[----:B------:R-:W-:-:S04]  /*5fd50*/  IMAD.X R5, RZ, RZ, ~R0, P0 ;  /* 0x000000ffff057224 */ /* 0x000fc800000e0e00 */
[-C--:B------:R-:W-:Y:S02]  /*5fd60*/  IMAD R0, R5, R18.reuse, RZ ;  /* 0x0000001205007224 */ /* 0x080fe400078e02ff */
[----:B------:R-:W2:Y:S01]  /*5fd70*/  LDC R8, c[0x0][0x608] ;  /* 0x00018200ff087b82 */ /* 0x000ea20000000800 */
[----:B------:R-:W-:Y:S02]  /*5fd80*/  IMAD.MOV.U32 R5, RZ, RZ, R163 ;  /* 0x000000ffff057224 */ /* 0x000fe400078e00a3 */
[----:B------:R-:W-:-:S05]  /*5fd90*/  IMAD.WIDE.U32 R4, R7, R18, R4 ;  /* 0x0000001207047225 */ /* 0x000fca00078e0004 */
[----:B------:R-:W3:Y:S01]  /*5fda0*/  LDC R21, c[0x0][0x658] ;  /* 0x00019600ff157b82 */ /* 0x000ee20000000800 */
[----:B------:R-:W-:Y:S01]  /*5fdb0*/  IMAD R7, R7, R19, R0 ;  /* 0x0000001307077224 */ /* 0x000fe200078e0200 */
[----:B0-----:R-:W-:-:S03]  /*5fdc0*/  ISETP.NE.U32.AND P0, PT, R22, RZ, PT ;  /* 0x000000ff1600720c */ /* 0x001fc60003f05070 */
[----:B------:R-:W-:Y:S01]  /*5fdd0*/  IMAD.IADD R5, R5, 0x1, R7 ;  /* 0x0000000105057824 */ /* 0x000fe200078e0207 */
[----:B------:R-:W-:Y:S02]  /*5fde0*/  ISETP.NE.AND.EX P0, PT, R23, RZ, PT, P0 ;  /* 0x000000ff1700720c */ /* 0x000fe40003f05300 */
[----:B------:R-:W0:Y:S02]  /*5fdf0*/  LDC R18, c[0x0][0x600] ;  /* 0x00018000ff127b82 */ /* 0x000e240000000800 */
[-CC-:B-1----:R-:W-:Y:S01]  /*5fe00*/  SHF.R.U64 R10, R4, R6.reuse, R5.reuse ;  /* 0x00000006040a7219 */ /* 0x182fe20000001205 */
[----:B------:R-:W-:Y:S01]  /*5fe10*/  IMAD.MOV.U32 R4, RZ, RZ, -0x1 ;  /* 0xffffffffff047424 */ /* 0x000fe200078e00ff */
[----:B------:R-:W-:-:S04]  /*5fe20*/  SHF.R.U32.HI R5, RZ, R6, R5 ;  /* 0x00000006ff057219 */ /* 0x000fc80000011605 */
[----:B------:R-:W1:Y:S01]  /*5fe30*/  LDC R19, c[0x0][0x648] ;  /* 0x00019200ff137b82 */ /* 0x000e620000000800 */
[-CC-:B--2---:R-:W-:Y:S02]  /*5fe40*/  SHF.R.U64 R17, R10, R8.reuse, R5.reuse ;  /* 0x000000080a117219 */ /* 0x184fe40000001205 */
[----:B------:R-:W-:-:S05]  /*5fe50*/  SHF.R.U32.HI R0, RZ, R8, R5 ;  /* 0x00000008ff007219 */ /* 0x000fca0000011605 */
[----:B------:R-:W2:Y:S01]  /*5fe60*/  LDC R20, c[0x0][0x638] ;  /* 0x00018e00ff147b82 */ /* 0x000ea20000000800 */
[-C--:B---3--:R-:W-:Y:S02]  /*5fe70*/  SHF.L.U32 R4, R4, R21.reuse, RZ ;  /* 0x0000001504047219 */ /* 0x088fe400000006ff */
[-CC-:B------:R-:W-:Y:S02]  /*5fe80*/  SHF.R.U64 R16, R17, R21.reuse, R0.reuse ;  /* 0x0000001511107219 */ /* 0x180fe40000001200 */
[----:B------:R-:W-:Y:S01]  /*5fe90*/  SHF.R.U32.HI R5, RZ, R21, R0 ;  /* 0x00000015ff057219 */ /* 0x000fe20000011600 */
[----:B------:R-:W-:Y:S01]  /*5fea0*/  IMAD.MOV.U32 R0, RZ, RZ, 0x1 ;  /* 0x00000001ff007424 */ /* 0x000fe200078e00ff */
[----:B------:R-:W-:Y:S01]  /*5feb0*/  LOP3.LUT R24, RZ, R4, RZ, 0x33, !PT ;  /* 0x00000004ff187212 */ /* 0x000fe200078e33ff */
        /* <DEDUP_REMOVED lines=13> */
.L_x_172:
[----:B------:R-:W4:Y:S01]  /*5ff90*/  LDC R6, c[0x0][0x65c] ;  /* 0x00019700ff067b82 */ /* 0x000f220000000800 */
[----:B-1----:R-:W-:Y:S01]  /*5ffa0*/  SHF.R.U64 R3, R4, R19, R5 ;  /* 0x0000001304037219 */ /* 0x002fe20000001205 */
[----:B0-----:R-:W-:Y:S01]  /*5ffb0*/  VIADD R7, R18, 0xffffffff ;  /* 0xffffffff12077836 */ /* 0x001fe20000000000 */
[----:B------:R-:W-:Y:S01]  /*5ffc0*/  SHF.L.U32 R4, R0, R21, RZ ;  /* 0x0000001500047219 */ /* 0x000fe200000006ff */
[----:B------:R-:W-:Y:S01]  /*5ffd0*/  IMAD.MOV.U32 R11, RZ, RZ, R14 ;  /* 0x000000ffff0b7224 */ /* 0x000fe200078e000e */
[----:B------:R-:W-:Y:S01]  /*5ffe0*/  LOP3.LUT R0, R17, R24, RZ, 0xc0, !PT ;  /* 0x0000001811007212 */ /* 0x000fe200078ec0ff */
[----:B------:R-:W-:-:S04]  /*5fff0*/  IMAD.MOV R5, RZ, RZ, -R3 ;  /* 0x000000ffff057224 */ /* 0x000fc800078e0a03 */
[----:B------:R-:W-:Y:S01]  /*60000*/  IMAD R4, R4, R3, R0 ;  /* 0x0000000304047224 */ /* 0x000fe200078e0200 */
[----:B------:R-:W-:Y:S01]  /*60010*/  LOP3.LUT R3, R10, R7, RZ, 0xc0, !PT ;  /* 0x000000070a037212 */ /* 0x000fe200078ec0ff */
[----:B--2---:R-:W-:-:S04]  /*60020*/  IMAD R0, R5, R20, R16 ;  /* 0x0000001405007224 */ /* 0x004fc800078e0210 */
[----:B------:R-:W-:Y:S01]  /*60030*/  IMAD R3, R0, R18, R3 ;  /* 0x0000001200037224 */ /* 0x000fe200078e0203 */
[----:B----4-:R-:W-:-:S13]  /*60040*/  ISETP.NE.AND P0, PT, R6, 0x1, PT ;  /* 0x000000010600780c */ /* 0x010fda0003f05270 */
[----:B------:R-:W-:Y:S02]  /*60050*/  @P0 IMAD R13, R15, R12, R2 ;  /* 0x0000000c0f0d0224 */ /* 0x000fe400078e0202 */
[----:B------:R-:W-:Y:S02]  /*60060*/  IMAD.MOV.U32 R2, RZ, RZ, 0x1 ;  /* 0x00000001ff027424 */ /* 0x000fe400078e00ff */
[----:B---3--:R-:W-:-:S03]  /*60070*/  IMAD R4, R4, R25, R13 ;  /* 0x0000001904047224 */ /* 0x008fc600078e020d */
[----:B------:R-:W-:Y:S02]  /*60080*/  PRMT R0, R2, 0x7610, R0 ;  /* 0x0000761002007816 */ /* 0x000fe40000000000 */
[----:B------:R-:W-:Y:S02]  /*60090*/  SEL R5, R3, R4, !P0 ;  /* 0x0000000403057207 */ /* 0x000fe40004000000 */
[----:B------:R-:W-:-:S07]  /*600a0*/  SEL R4, R4, R3, !P0 ;  /* 0x0000000304047207 */ /* 0x000fce0004000000 */
.L_x_170:
[----:B------:R-:W-:-:S08]  /*600b0*/  NOP ;  /* 0x0000000000007918 */ /* 0x000fd00000000000 */
[----:B0-----:R-:W0:-:S00]  /*600c0*/  USETMAXREG.DEALLOC.CTAPOOL 0x18 ;  /* 0x00000018000079c8 */ /* 0x001e0000080e0500 */
[----:B------:R-:W-:-:S13]  /*600d0*/  ISETP.NE.AND P0, PT, RZ, UR6, PT ;  /* 0x00000006ff007c0c */ /* 0x000fda000bf05270 */
[----:B------:R-:W-:Y:S05]  /*600e0*/  @P0 EXIT ;  /* 0x000000000000094d */ /* 0x000fea0003800000 */
[----:B0-----:R-:W-:Y:S01]  /*600f0*/  LOP3.LUT P0, RZ, R0, 0xff, RZ, 0xc0, !PT ;  /* 0x000000ff00ff7812 */ /* 0x001fe2000780c0ff */
[----:B------:R-:W-:Y:S02]  /*60100*/  IMAD.MOV.U32 R0, RZ, RZ, 0x1 ;  /* 0x00000001ff007424 */ /* 0x000fe400078e00ff */
[----:B------:R-:W-:-:S10]  /*60110*/  IMAD.MOV.U32 R6, RZ, RZ, RZ ;  /* 0x000000ffff067224 */ /* 0x000fd400078e00ff */
[----:B------:R-:W-:Y:S05]  /*60120*/  @!P0 BRA `(.L_x_173) ;  /* 0x0000000c00608947 */ /* 0x000fea0003800000 */
[----:B------:R-:W0:Y:S01]  /*60130*/  LDC R0, c[0x0][0x28c] ;  /* 0x0000a300ff007b82 */ /* 0x000e220000000800 */
[----:B------:R-:W1:Y:S01]  /*60140*/  S2R R10, SR_CgaCtaId ;  /* 0x00000000000a7919 */ /* 0x000e620000008800 */
[----:B------:R-:W-:Y:S01]  /*60150*/  ULDC UR8, c[0x0][0xc] ;  /* 0x0000030000087ab9 */ /* 0x000fe20000000800 */
[----:B------:R-:W-:Y:S01]  /*60160*/  ULDC UR9, c[0x0][0x10] ;  /* 0x0000040000097ab9 */ /* 0x000fe20000000800 */
[----:B------:R-:W-:Y:S01]  /*60170*/  ULDC UR5, c[0x0][0x658] ;  /* 0x0001960000057ab9 */ /* 0x000fe20000000800 */
[----:B------:R-:W-:Y:S01]  /*60180*/  UMOV UR6, 0xffffffff ;  /* 0xffffffff00067882 */ /* 0x000fe20000000000 */
[----:B------:R-:W-:Y:S01]  /*60190*/  UIMAD.WIDE.U32 UR8, UR8, UR9, URZ ;  /* 0x00000009080872a5 */ /* 0x000fe2000f8e003f */
[----:B------:R-:W-:Y:S01]  /*601a0*/  BSSY B0, `(.L_x_173) ;  /* 0x00000d0000007945 */ /* 0x000fe20003800000 */
[----:B------:R-:W-:Y:S01]  /*601b0*/  USHF.L.U32 UR10, UR6, UR5, URZ ;  /* 0x00000005060a7299 */ /* 0x000fe2000800063f */
[----:B------:R-:W-:Y:S01]  /*601c0*/  IMAD.MOV.U32 R9, RZ, RZ, 0x1 ;  /* 0x00000001ff097424 */ /* 0x000fe200078e00ff */
[----:B------:R-:W-:Y:S01]  /*601d0*/  ULDC UR4, c[0x0][0x600] ;  /* 0x0001800000047ab9 */ /* 0x000fe20000000800 */
[----:B------:R-:W-:Y:S01]  /*601e0*/  ULDC UR6, c[0x0][0x14] ;  /* 0x0000050000067ab9 */ /* 0x000fe20000000800 */
[----:B------:R-:W-:Y:S01]  /*601f0*/  IMAD.MOV.U32 R6, RZ, RZ, RZ ;  /* 0x000000ffff067224 */ /* 0x000fe200078e00ff */
[----:B------:R-:W-:-:S02]  /*60200*/  UIMAD.WIDE.U32 UR22, UR8, UR6, URZ ;  /* 0x00000006081672a5 */ /* 0x000fc4000f8e003f */
[----:B------:R-:W-:Y:S01]  /*60210*/  UIMAD UR13, UR9, UR6, URZ ;  /* 0x00000006090d72a4 */ /* 0x000fe2000f8e023f */
[----:B------:R-:W-:Y:S01]  /*60220*/  UMOV UR11, 0x1 ;  /* 0x00000001000b7882 */ /* 0x000fe20000000000 */
[----:B------:R-:W-:Y:S02]  /*60230*/  ULOP3.LUT UR21, UR7, 0x2, URZ, 0xfc, !UPT ;  /* 0x0000000207157892 */ /* 0x000fe4000f8efc3f */
[----:B------:R-:W-:Y:S02]  /*60240*/  UIADD3 UR4, UR4, -0x1, URZ ;  /* 0xffffffff04047890 */ /* 0x000fe4000fffe03f */
[----:B------:R-:W-:Y:S01]  /*60250*/  USHF.L.U32 UR5, UR11, UR5, URZ ;  /* 0x000000050b057299 */ /* 0x000fe2000800063f */
[----:B0-----:R-:W-:Y:S01]  /*60260*/  VIADD R0, R0, 0x3f ;  /* 0x0000003f00007836 */ /* 0x001fe20000000000 */
[----:B------:R-:W-:Y:S02]  /*60270*/  ULOP3.LUT UR19, URZ, UR10, URZ, 0x33, !UPT ;  /* 0x0000000a3f137292 */ /* 0x000fe4000f8e333f */
[----:B------:R-:W-:-:S02]  /*60280*/  UIADD3 UR13, UR23, UR13, URZ ;  /* 0x0000000d170d7290 */ /* 0x000fc4000fffe03f */
[----:B------:R-:W-:Y:S01]  /*60290*/  SHF.R.S32.HI R3, RZ, 0x1f, R0 ;  /* 0x0000001fff037819 */ /* 0x000fe20000011400 */
[----:B------:R-:W-:-:S03]  /*602a0*/  ULDC.64 UR24, c[0x0][0x198] ;  /* 0x0000660000187ab9 */ /* 0x000fc60000000a00 */
[----:B------:R-:W-:Y:S01]  /*602b0*/  LEA.HI R3, R3, R0, RZ, 0x6 ;  /* 0x0000000003037211 */ /* 0x000fe200078f30ff */
[C---:B-1----:R-:W-:Y:S02]  /*602c0*/  IMAD.SHL.U32 R16, R10.reuse, 0x80, RZ ;  /* 0x000000800a107824 */ /* 0x042fe400078e00ff */
[----:B------:R-:W-:Y:S01]  /*602d0*/  IMAD.SHL.U32 R10, R10, 0x2000, RZ ;  /* 0x000020000a0a7824 */ /* 0x000fe200078e00ff */
[----:B------:R-:W-:Y:S01]  /*602e0*/  SHF.R.S32.HI R7, RZ, 0x6, R3 ;  /* 0x00000006ff077819 */ /* 0x000fe20000011403 */
[----:B------:R-:W-:Y:S01]  /*602f0*/  IMAD.MOV.U32 R0, RZ, RZ, 0x1 ;  /* 0x00000001ff007424 */ /* 0x000fe200078e00ff */
[----:B------:R-:W-:Y:S02]  /*60300*/  LOP3.LUT R16, R16, 0x80, RZ, 0xc0, !PT ;  /* 0x0000008010107812 */ /* 0x000fe400078ec0ff */
[----:B------:R-:W-:Y:S01]  /*60310*/  LOP3.LUT R10, R10, 0x2000, RZ, 0xc0, !PT ;  /* 0x000020000a0a7812 */ /* 0x000fe200078ec0ff */
[----:B------:R-:W-:-:S07]  /*60320*/  VIADD R17, R7, 0x1 ;  /* 0x0000000107117836 */ /* 0x000fce0000000000 */
.L_x_184:
[----:B------:R-:W-:-:S03]  /*60330*/  UMOV UR6, 0xffffffff ;  /* 0xffffffff00067882 */ /* 0x000fc60000000000 */
[----:B------:R-:W-:Y:S05]  /*60340*/  BRA.DIV UR6, `(.L_x_174) ;  /* 0x0000000e06d47947 */ /* 0x000fea000b800000 */
[----:B------:R-:W-:-:S13]  /*60350*/  ELECT P0, URZ, PT ;  /* 0x00000000003f782f */ /* 0x000fda0003800000 */
.L_x_195:
[----:B------:R-:W0:Y:S01]  /*60360*/  LDC R2, c[0x0][0x28c] ;  /* 0x0000a300ff027b82 */ /* 0x000e220000000800 */
[----:B------:R-:W-:Y:S01]  /*60370*/  BSSY B1, `(.L_x_175) ;  /* 0x000003a000017945 */ /* 0x000fe20003800000 */
[----:B0-----:R-:W-:-:S13]  /*60380*/  ISETP.LT.OR P0, PT, R2, 0x1, !P0 ;  /* 0x000000010200780c */ /* 0x001fda0004701670 */
[----:B------:R-:W-:Y:S05]  /*60390*/  @P0 BRA `(.L_x_176) ;  /* 0x0000000000dc0947 */ /* 0x000fea0003800000 */
[----:B------:R-:W-:Y:S02]  /*603a0*/  IMAD R2, R5, 0x100, R16 ;  /* 0x0000010005027824 */ /* 0x000fe400078e0210 */
[----:B------:R-:W-:Y:S02]  /*603b0*/  IMAD.SHL.U32 R3, R4, 0x200, RZ ;  /* 0x0000020004037824 */ /* 0x000fe400078e00ff */
[----:B------:R-:W-:Y:S02]  /*603c0*/  IMAD.MOV.U32 R14, RZ, RZ, RZ ;  /* 0x000000ffff0e7224 */ /* 0x000fe400078e00ff */
[----:B------:R-:W-:Y:S02]  /*603d0*/  IMAD.MOV.U32 R4, RZ, RZ, R17 ;  /* 0x000000ffff047224 */ /* 0x000fe400078e0011 */
[----:B------:R-:W-:Y:S02]  /*603e0*/  IMAD.MOV.U32 R5, RZ, RZ, R0 ;  /* 0x000000ffff057224 */ /* 0x000fe400078e0000 */
[----:B------:R-:W-:-:S07]  /*603f0*/  IMAD.MOV.U32 R13, RZ, RZ, R6 ;  /* 0x000000ffff0d7224 */ /* 0x000fce00078e0006 */
.L_x_179:
[----:B------:R-:W0:Y:S01]  /*60400*/  S2R R15, SR_CgaCtaId ;  /* 0x00000000000f7919 */ /* 0x000e220000008800 */
[----:B------:R-:W-:-:S04]  /*60410*/  MOV R8, 0x400 ;  /* 0x0000040000087802 */ /* 0x000fc80000000f00 */
[----:B0-----:R-:W-:Y:S02]  /*60420*/  LEA R8, R15, R8, 0x18 ;  /* 0x000000080f087211 */ /* 0x001fe400078ec0ff */
[----:B------:R-:W-:-:S03]  /*60430*/  SHF.L.U32 R15, R5, 0x1f, RZ ;  /* 0x0000001f050f7819 */ /* 0x000fc600000006ff */
[----:B------:R-:W-:-:S04]  /*60440*/  IMAD R12, R13, 0x8, R8 ;  /* 0x000000080d0c7824 */ /* 0x000fc800078e0208 */
[----:B------:R-:W0:Y:S02]  /*60450*/  SYNCS.PHASECHK.TRANS64.TRYWAIT P0, [R12+URZ+0x20], R15 ;  /* 0x0000200f0c0075a7 */ /* 0x000e24000800017f */
[----:B0-----:R-:W-:Y:S05]  /*60460*/  @!P0 BRA `(.L_x_177) ;  /* 0x0000000c00ac8947 */ /* 0x001fea0003800000 */
.L_x_196:
[----:B------:R-:W1:Y:S01]  /*60470*/  S2R R18, SR_TID.X ;  /* 0x0000000000127919 */ /* 0x000e620000002100 */
[----:B------:R-:W-:-:S04]  /*60480*/  UPRMT UR6, UR21, 0x9910, URZ ;  /* 0x0000991015067896 */ /* 0x000fc8000800003f */
[----:B------:R-:W-:Y:S01]  /*60490*/  UISETP.NE.AND UP0, UPT, UR6, 0x2, UPT ;  /* 0x000000020600788c */ /* 0x000fe2000bf05270 */
[----:B-1----:R-:W-:-:S13]  /*604a0*/  LOP3.LUT P0, RZ, R18, 0x7f, RZ, 0xc0, !PT ;  /* 0x0000007f12ff7812 */ /* 0x002fda000780c0ff */
[----:B0-----:R-:W0:Y:S02]  /*604b0*/  @!P0 LDC R15, c[0x0][0x500] ;  /* 0x00014000ff0f8b82 */ /* 0x001e240000000800 */
[----:B0-----:R0:W-:Y:S01]  /*604c0*/  @!P0 SYNCS.ARRIVE.TRANS64 RZ, [R12+URZ], R15 ;  /* 0x0000000f0cff89a7 */ /* 0x0011e2000800003f */
[----:B------:R-:W-:-:S13]  /*604d0*/  PLOP3.LUT P0, PT, PT, PT, UP0, 0x80, 0x0 ;  /* 0x000000000000781c */ /* 0x000fda0003f0f008 */
[----:B0-----:R-:W-:Y:S05]  /*604e0*/  @P0 BRA `(.L_x_178) ;  /* 0x0000000000040947 */ /* 0x001fea0003800000 */
[----:B------:R-:W-:Y:S01]  /*604f0*/  BPT.TRAP 0x1 ;  /* 0x000000040000795c */ /* 0x000fe20000300000 */
.L_x_178:
[----:B------:R-:W-:Y:S01]  /*60500*/  R2UR UR9, R12 ;  /* 0x000000000c0972ca */ /* 0x000fe200000e0000 */
[C---:B------:R-:W-:Y:S01]  /*60510*/  IMAD R12, R13.reuse, 0x8000, R8 ;  /* 0x000080000d0c7824 */ /* 0x040fe200078e0208 */
[----:B------:R-:W-:Y:S01]  /*60520*/  R2UR UR18, R8 ;  /* 0x00000000081272ca */ /* 0x000fe200000e0000 */
[----:B------:R-:W-:Y:S01]  /*60530*/  IMAD R8, R13, 0x4000, R10 ;  /* 0x000040000d087824 */ /* 0x000fe200078e020a */
[----:B------:R-:W-:Y:S01]  /*60540*/  UIADD3 UR14, UP0, UR24, 0xf0, URZ ;  /* 0x000000f0180e7890 */ /* 0x000fe2000ff1e03f */
[----:B------:R-:W-:Y:S01]  /*60550*/  VIADD R4, R4, 0xffffffff ;  /* 0xffffffff04047836 */ /* 0x000fe20000000000 */
[----:B------:R-:W-:Y:S01]  /*60560*/  R2UR UR6, R12 ;  /* 0x000000000c0672ca */ /* 0x000fe200000e0000 */
[----:B------:R-:W-:Y:S01]  /*60570*/  UIADD3 UR26, UP1, UR24, 0x1f0, URZ ;  /* 0x000001f0181a7890 */ /* 0x000fe2000ff3e03f */
[----:B------:R-:W-:Y:S01]  /*60580*/  R2UR UR8, R8 ;  /* 0x00000000080872ca */ /* 0x000fe200000e0000 */
[----:B------:R-:W-:Y:S01]  /*60590*/  UIADD3.X UR15, URZ, UR25, URZ, UP0, !UPT ;  /* 0x000000193f0f7290 */ /* 0x000fe200087fe43f */
[----:B------:R-:W-:Y:S01]  /*605a0*/  R2UR UR11, R3 ;  /* 0x00000000030b72ca */ /* 0x000fe200000e0000 */
[----:B------:R-:W-:Y:S01]  /*605b0*/  VIADD R13, R13, 0x1 ;  /* 0x000000010d0d7836 */ /* 0x000fe20000000000 */
[----:B------:R-:W-:Y:S01]  /*605c0*/  R2UR UR10, R14 ;  /* 0x000000000e0a72ca */ /* 0x000fe200000e0000 */
[----:B------:R-:W-:Y:S01]  /*605d0*/  UIADD3.X UR27, URZ, UR25, URZ, UP1, !UPT ;  /* 0x000000193f1b7290 */ /* 0x000fe20008ffe43f */
[----:B------:R-:W-:Y:S01]  /*605e0*/  R2UR UR12, R11 ;  /* 0x000000000b0c72ca */ /* 0x000fe200000e0000 */
[----:B------:R-:W-:Y:S01]  /*605f0*/  UMOV UR16, 0x0 ;  /* 0x0000000000107882 */ /* 0x000fe20000000000 */
[----:B------:R-:W-:Y:S01]  /*60600*/  R2UR UR20, R2 ;  /* 0x00000000021472ca */ /* 0x000fe200000e0000 */
[----:B------:R-:W-:Y:S01]  /*60610*/  UMOV UR17, 0x10000000 ;  /* 0x1000000000117882 */ /* 0x000fe20000000000 */
[----:B------:R-:W-:Y:S01]  /*60620*/  ISETP.GT.AND P1, PT, R4, 0x1, PT ;  /* 0x000000010400780c */ /* 0x000fe20003f24270 */
[----:B------:R-:W-:Y:S01]  /*60630*/  UIADD3 UR6, UR6, 0x100, URZ ;  /* 0x0000010006067890 */ /* 0x000fe2000fffe03f */
[----:B------:R-:W-:Y:S01]  /*60640*/  ISETP.NE.AND P0, PT, R13, 0x4, PT ;  /* 0x000000040d00780c */ /* 0x000fe20003f05270 */
[----:B------:R-:W-:Y:S01]  /*60650*/  UIADD3 UR18, UR18, 0x20100, UR8 ;  /* 0x0002010012127890 */ /* 0x000fe2000fffe008 */
[----:B------:R-:W-:Y:S01]  /*60660*/  VIADD R14, R14, 0x40 ;  /* 0x000000400e0e7836 */ /* 0x000fe20000000000 */
[----:B------:R-:W-:Y:S01]  /*60670*/  UMOV UR28, 0x30000 ;  /* 0x00030000001c7882 */ /* 0x000fe20000000000 */
[----:B------:R-:W-:-:S02]  /*60680*/  SEL R8, RZ, 0x1, P0 ;  /* 0x00000001ff087807 */ /* 0x000fc40000000000 */
[----:B------:R-:W-:Y:S01]  /*60690*/  UMOV UR8, UR6 ;  /* 0x0000000600087c82 */ /* 0x000fe20008000000 */
[----:B------:R-:W-:Y:S01]  /*606a0*/  SEL R13, R13, RZ, P0 ;  /* 0x000000ff0d0d7207 */ /* 0x000fe20000000000 */
[----:B------:R0:W-:Y:S01]  /*606b0*/  UTMALDG.3D [UR8], [UR14], desc[UR16] ;  /* 0x000010080e0075b4 */ /* 0x0001e20008011000 */
[----:B------:R-:W-:Y:S01]  /*606c0*/  LOP3.LUT R5, R5, R8, RZ, 0x3c, !PT ;  /* 0x0000000805057212 */ /* 0x000fe200078e3cff */
[----:B0-----:R-:W-:Y:S01]  /*606d0*/  UMOV UR11, UR20 ;  /* 0x00000014000b7c82 */ /* 0x001fe20008000000 */
[----:B------:R-:W-:Y:S02]  /*606e0*/  UMOV UR8, UR18 ;  /* 0x0000001200087c82 */ /* 0x000fe40008000000 */
[----:B------:R0:W-:Y:S02]  /*606f0*/  UTMALDG.3D.MULTICAST [UR8], [UR26], UR28, desc[UR16] ;  /* 0x000010081a0073b4 */ /* 0x0001e4000801181c */
[----:B0-----:R-:W-:Y:S05]  /*60700*/  @P1 BRA `(.L_x_179) ;  /* 0xfffffffc003c1947 */ /* 0x001fea000383ffff */
.L_x_176:
[----:B------:R-:W-:Y:S05]  /*60710*/  BSYNC B1 ;  /* 0x0000000000017941 */ /* 0x000fea0003800000 */
.L_x_175:
[----:B------:R-:W2:Y:S01]  /*60720*/  LDL.LU R15, [R1+0xc6c] ;  /* 0x000c6c00010f7983 */ /* 0x000ea20000300800 */
[----:B------:R-:W-:Y:S01]  /*60730*/  LOP3.LUT P2, RZ, R9, 0xff, RZ, 0xc0, !PT ;  /* 0x000000ff09ff7812 */ /* 0x000fe2000784c0ff */
[----:B------:R-:W-:Y:S01]  /*60740*/  IMAD.IADD R6, R7, 0x1, R6 ;  /* 0x0000000107067824 */ /* 0x000fe200078e0206 */
[----:B------:R-:W-:Y:S01]  /*60750*/  ULDC.64 UR8, c[0x0][0x650] ;  /* 0x0001940000087ab9 */ /* 0x000fe20000000a00 */
[----:B------:R-:W3:Y:S01]  /*60760*/  LDL.LU R12, [R1+0xc70] ;  /* 0x000c7000010c7983 */ /* 0x000ee20000300800 */
[----:B------:R-:W-:Y:S01]  /*60770*/  BSSY B1, `(.L_x_180) ;  /* 0x0000070000017945 */ /* 0x000fe20003800000 */
[----:B------:R-:W-:Y:S01]  /*60780*/  IMAD.MOV.U32 R4, RZ, RZ, -0x1 ;  /* 0xffffffffff047424 */ /* 0x000fe200078e00ff */
[----:B------:R-:W-:Y:S01]  /*60790*/  SHF.R.U32.HI R2, RZ, 0x2, R6 ;  /* 0x00000002ff027819 */ /* 0x000fe20000011606 */
[----:B------:R-:W-:Y:S01]  /*607a0*/  IMAD.MOV.U32 R5, RZ, RZ, -0x1 ;  /* 0xffffffffff057424 */ /* 0x000fe200078e00ff */
[----:B------:R-:W-:Y:S01]  /*607b0*/  ISETP.GT.U32.AND P0, PT, R6, 0x3, PT ;  /* 0x000000030600780c */ /* 0x000fe20003f04070 */
[----:B------:R-:W-:Y:S01]  /*607c0*/  IMAD.MOV.U32 R11, RZ, RZ, -0x1 ;  /* 0xffffffffff0b7424 */ /* 0x000fe200078e00ff */
[----:B------:R-:W-:-:S02]  /*607d0*/  LOP3.LUT R2, R2, 0x1, RZ, 0xc0, !PT ;  /* 0x0000000102027812 */ /* 0x000fc400078ec0ff */
[C---:B------:R-:W-:Y:S01]  /*607e0*/  ISETP.LT.U32.AND P0, PT, R7.reuse, 0x4, P0 ;  /* 0x000000040700780c */ /* 0x040fe20000701070 */
[----:B------:R-:W0:Y:S01]  /*607f0*/  @P2 S2R R3, SR_CgaCtaId ;  /* 0x0000000000032919 */ /* 0x000e220000008800 */
[----:B------:R-:W-:Y:S02]  /*60800*/  ISETP.NE.U32.AND P1, PT, R2, 0x1, PT ;  /* 0x000000010200780c */ /* 0x000fe40003f25070 */
[----:B------:R-:W-:Y:S02]  /*60810*/  @P2 MOV R2, 0x400 ;  /* 0x0000040000022802 */ /* 0x000fe40000000f00 */
[----:B------:R-:W-:Y:S02]  /*60820*/  ISETP.GT.U32.AND P1, PT, R7, 0x3, !P1 ;  /* 0x000000030700780c */ /* 0x000fe40004f24070 */
[----:B------:R-:W-:Y:S02]  /*60830*/  LOP3.LUT R6, R6, 0x3, RZ, 0xc0, !PT ;  /* 0x0000000306067812 */ /* 0x000fe400078ec0ff */
[----:B------:R-:W-:-:S02]  /*60840*/  PRMT R9, RZ, 0x7610, R9 ;  /* 0x00007610ff097816 */ /* 0x000fc40000000009 */
[----:B0-----:R-:W-:Y:S02]  /*60850*/  @P2 LEA R2, R3, R2, 0x18 ;  /* 0x0000000203022211 */ /* 0x001fe400078ec0ff */
[----:B------:R-:W-:Y:S02]  /*60860*/  SEL R3, RZ, 0x1, !P0 ;  /* 0x00000001ff037807 */ /* 0x000fe40004000000 */
[----:B------:R0:W-:Y:S02]  /*60870*/  @P2 SYNCS.ARRIVE.TRANS64.A1T0 RZ, [R2+URZ+0x58], RZ ;  /* 0x000058ff02ff29a7 */ /* 0x0001e4000810003f */
[----:B0-----:R-:W-:-:S04]  /*60880*/  SEL R2, RZ, 0x1, !P1 ;  /* 0x00000001ff027807 */ /* 0x001fc80004800000 */
[----:B------:R-:W-:Y:S02]  /*60890*/  LOP3.LUT R0, R2, R0, R3, 0x96, !PT ;  /* 0x0000000002007212 */ /* 0x000fe400078e9603 */
[----:B------:R-:W-:Y:S02]  /*608a0*/  PRMT R2, RZ, 0x7610, R2 ;  /* 0x00007610ff027816 */ /* 0x000fe40000000002 */
[----:B---3--:R-:W-:-:S04]  /*608b0*/  IADD3 R12, P0, R12, UR22, RZ ;  /* 0x000000160c0c7c10 */ /* 0x008fc8000ff1e0ff */
[----:B--2---:R-:W-:Y:S01]  /*608c0*/  IADD3.X R15, R15, UR13, RZ, P0, !PT ;  /* 0x0000000d0f0f7c10 */ /* 0x004fe200087fe4ff */
[----:B------:R0:W-:Y:S01]  /*608d0*/  STL [R1+0xc70], R12 ;  /* 0x000c700c01007387 */ /* 0x0001e20000100800 */
[----:B------:R-:W-:-:S03]  /*608e0*/  ISETP.GE.U32.AND P0, PT, R12, UR8, PT ;  /* 0x000000080c007c0c */ /* 0x000fc6000bf06070 */
[----:B------:R0:W-:Y:S01]  /*608f0*/  STL [R1+0xc6c], R15 ;  /* 0x000c6c0f01007387 */ /* 0x0001e20000100800 */
[----:B------:R-:W-:-:S13]  /*60900*/  ISETP.GE.U32.AND.EX P0, PT, R15, UR9, PT, P0 ;  /* 0x000000090f007c0c */ /* 0x000fda000bf06100 */
[----:B0-----:R-:W-:Y:S05]  /*60910*/  @P0 BRA `(.L_x_181) ;  /* 0x0000000400540947 */ /* 0x001fea0003800000 */
[----:B------:R-:W0:Y:S01]  /*60920*/  S2R R8, SR_CTAID.X ;  /* 0x0000000000087919 */ /* 0x000e220000002500 */
[----:B------:R-:W1:Y:S01]  /*60930*/  LDC R18, c[0x0][0x65c] ;  /* 0x00019700ff127b82 */ /* 0x000e620000000800 */
[----:B------:R-:W-:Y:S01]  /*60940*/  ULDC UR6, c[0x0][0x150] ;  /* 0x0000540000067ab9 */ /* 0x000fe20000000800 */
[----:B------:R-:W-:Y:S01]  /*60950*/  ULDC.64 UR8, c[0x0][0x628] ;  /* 0x00018a0000087ab9 */ /* 0x000fe20000000a00 */
[----:B------:R-:W2:Y:S01]  /*60960*/  S2R R2, SR_CTAID.Y ;  /* 0x0000000000027919 */ /* 0x000ea20000002600 */
[----:B------:R-:W-:Y:S01]  /*60970*/  ISETP.NE.U32.AND P0, PT, RZ, UR8, PT ;  /* 0x00000008ff007c0c */ /* 0x000fe2000bf05070 */
[----:B------:R-:W-:-:S03]  /*60980*/  ULDC UR10, c[0x0][0x630] ;  /* 0x00018c00000a7ab9 */ /* 0x000fc60000000800 */
[----:B------:R-:W3:Y:S01]  /*60990*/  LDC R5, c[0x0][0x144] ;  /* 0x00005100ff057b82 */ /* 0x000ee20000000800 */
[----:B------:R-:W-:-:S07]  /*609a0*/  ISETP.NE.AND.EX P0, PT, RZ, UR9, PT, P0 ;  /* 0x00000009ff007c0c */ /* 0x000fce000bf05300 */
[----:B------:R-:W4:Y:S01]  /*609b0*/  LDC R13, c[0x0][0x148] ;  /* 0x00005200ff0d7b82 */ /* 0x000f220000000800 */
[----:B-1----:R-:W-:Y:S02]  /*609c0*/  ISETP.NE.AND P3, PT, R18, 0x1, PT ;  /* 0x000000011200780c */ /* 0x002fe40003f65270 */
[----:B0-----:R-:W-:Y:S02]  /*609d0*/  I2FP.F32.U32 R3, R8 ;  /* 0x0000000800037245 */ /* 0x001fe40000201000 */
[----:B--2---:R-:W-:-:S03]  /*609e0*/  I2FP.F32.U32 R4, R2 ;  /* 0x0000000200047245 */ /* 0x004fc60000201000 */
[----:B------:R-:W-:Y:S01]  /*609f0*/  FMUL R3, R3, UR6 ;  /* 0x0000000603037c20 */ /* 0x000fe20008400000 */
[----:B------:R-:W-:Y:S02]  /*60a00*/  ULDC UR6, c[0x0][0x154] ;  /* 0x0000550000067ab9 */ /* 0x000fe40000000800 */
[----:B------:R-:W-:-:S03]  /*60a10*/  FMUL R11, R4, UR6 ;  /* 0x00000006040b7c20 */ /* 0x000fc60008400000 */
[----:B------:R-:W0:Y:S08]  /*60a20*/  F2I.U32.TRUNC.NTZ R3, R3 ;  /* 0x0000000300037305 */ /* 0x000e30000020f000 */
[----:B------:R-:W1:Y:S01]  /*60a30*/  F2I.U32.TRUNC.NTZ R11, R11 ;  /* 0x0000000b000b7305 */ /* 0x000e62000020f000 */
[----:B0-----:R-:W-:Y:S02]  /*60a40*/  IMAD.MOV R4, RZ, RZ, -R3 ;  /* 0x000000ffff047224 */ /* 0x001fe400078e0a03 */
[----:B------:R-:W-:-:S02]  /*60a50*/  IMAD.MOV.U32 R3, RZ, RZ, R15 ;  /* 0x000000ffff037224 */ /* 0x000fc400078e000f */
[----:B---3--:R-:W-:Y:S02]  /*60a60*/  IMAD R8, R5, R4, R8 ;  /* 0x0000000405087224 */ /* 0x008fe400078e0208 */
[----:B-1----:R-:W-:-:S04]  /*60a70*/  IMAD.MOV R4, RZ, RZ, -R11 ;  /* 0x000000ffff047224 */ /* 0x002fc800078e0a0b */
[----:B----4-:R-:W-:Y:S02]  /*60a80*/  @P3 IMAD R8, R13, R4, R2 ;  /* 0x000000040d083224 */ /* 0x010fe400078e0202 */
[----:B------:R-:W-:Y:S01]  /*60a90*/  IMAD.MOV.U32 R2, RZ, RZ, R12 ;  /* 0x000000ffff027224 */ /* 0x000fe200078e000c */
[----:B------:R-:W-:Y:S06]  /*60aa0*/  @!P0 BRA `(.L_x_182) ;  /* 0x0000000000288947 */ /* 0x000fec0003800000 */
[----:B------:R-:W-:Y:S02]  /*60ab0*/  ULDC UR6, c[0x0][0x634] ;  /* 0x00018d0000067ab9 */ /* 0x000fe40000000800 */
[----:B------:R-:W-:-:S05]  /*60ac0*/  IADD3 R3, P0, R12, UR6, RZ ;  /* 0x000000060c037c10 */ /* 0x000fca000ff1e0ff */
[----:B------:R-:W-:-:S04]  /*60ad0*/  IMAD.X R11, RZ, RZ, R15, P0 ;  /* 0x000000ffff0b7224 */ /* 0x000fc800000e060f */
[----:B------:R-:W-:-:S04]  /*60ae0*/  IMAD.WIDE.U32 R4, R11, UR8, RZ ;  /* 0x000000080b047c25 */ /* 0x000fc8000f8e00ff */
[----:B------:R-:W-:-:S04]  /*60af0*/  IMAD.WIDE.U32 R4, P0, R3, UR9, R4 ;  /* 0x0000000903047c25 */ /* 0x000fc8000f800004 */
[----:B------:R-:W-:-:S04]  /*60b00*/  IMAD.WIDE.U32 R2, R3, UR8, RZ ;  /* 0x0000000803027c25 */ /* 0x000fc8000f8e00ff */
[----:B------:R-:W-:Y:S01]  /*60b10*/  IMAD.MOV.U32 R2, RZ, RZ, R5 ;  /* 0x000000ffff027224 */ /* 0x000fe200078e0005 */
[----:B------:R-:W-:Y:S01]  /*60b20*/  IADD3 RZ, P1, R3, R4, RZ ;  /* 0x0000000403ff7210 */ /* 0x000fe20007f3e0ff */
[----:B------:R-:W-:-:S04]  /*60b30*/  IMAD.X R3, RZ, RZ, RZ, P0 ;  /* 0x000000ffff037224 */ /* 0x000fc800000e06ff */
[----:B------:R-:W-:-:S08]  /*60b40*/  IMAD.WIDE.U32.X R2, R11, UR9, R2, P1 ;  /* 0x000000090b027c25 */ /* 0x000fd000088e0402 */
.L_x_182:
[--C-:B------:R-:W-:Y:S01]  /*60b50*/  SHF.R.U64 R11, R2, UR10, R3.reuse ;  /* 0x0000000a020b7c19 */ /* 0x100fe20008001203 */
[----:B------:R-:W-:Y:S01]  /*60b60*/  ULDC.64 UR8, c[0x0][0x620] ;  /* 0x0001880000087ab9 */ /* 0x000fe20000000a00 */
[----:B------:R-:W-:Y:S01]  /*60b70*/  SHF.R.U32.HI R2, RZ, UR10, R3 ;  /* 0x0000000aff027c19 */ /* 0x000fe20008011603 */
[----:B------:R-:W-:Y:S01]  /*60b80*/  IMAD.MOV.U32 R3, RZ, RZ, R15 ;  /* 0x000000ffff037224 */ /* 0x000fe200078e000f */
[----:B------:R-:W-:Y:S01]  /*60b90*/  IADD3 R13, P0, RZ, -R11, RZ ;  /* 0x8000000bff0d7210 */ /* 0x000fe20007f1e0ff */
[----:B------:R-:W-:-:S04]  /*60ba0*/  ULDC UR6, c[0x0][0x618] ;  /* 0x0001860000067ab9 */ /* 0x000fc80000000800 */
[----:B------:R-:W-:-:S04]  /*60bb0*/  IMAD.X R2, RZ, RZ, ~R2, P0 ;  /* 0x000000ffff027224 */ /* 0x000fc800000e0e02 */
[----:B------:R-:W-:-:S04]  /*60bc0*/  IMAD R2, R2, UR8, RZ ;  /* 0x0000000802027c24 */ /* 0x000fc8000f8e02ff */
[----:B------:R-:W-:Y:S02]  /*60bd0*/  IMAD R5, R13, UR9, R2 ;  /* 0x000000090d057c24 */ /* 0x000fe4000f8e0202 */
[----:B------:R-:W-:-:S04]  /*60be0*/  IMAD.MOV.U32 R2, RZ, RZ, R12 ;  /* 0x000000ffff027224 */ /* 0x000fc800078e000c */
[----:B------:R-:W-:Y:S01]  /*60bf0*/  IMAD.WIDE.U32 R2, R13, UR8, R2 ;  /* 0x000000080d027c25 */ /* 0x000fe2000f8e0002 */
[----:B------:R-:W-:Y:S02]  /*60c00*/  ULDC.64 UR8, c[0x0][0x640] ;  /* 0x0001900000087ab9 */ /* 0x000fe40000000a00 */
[----:B------:R-:W-:Y:S01]  /*60c10*/  ISETP.NE.U32.AND P0, PT, RZ, UR8, PT ;  /* 0x00000008ff007c0c */ /* 0x000fe2000bf05070 */
[----:B------:R-:W-:-:S03]  /*60c20*/  IMAD.IADD R3, R3, 0x1, R5 ;  /* 0x0000000103037824 */ /* 0x000fc600078e0205 */
[----:B------:R-:W-:Y:S02]  /*60c30*/  ISETP.NE.AND.EX P0, PT, RZ, UR9, PT, P0 ;  /* 0x00000009ff007c0c */ /* 0x000fe4000bf05300 */
[--C-:B------:R-:W-:Y:S02]  /*60c40*/  SHF.R.U64 R12, R2, UR6, R3.reuse ;  /* 0x00000006020c7c19 */ /* 0x100fe40008001203 */
[----:B------:R-:W-:Y:S01]  /*60c50*/  SHF.R.U32.HI R3, RZ, UR6, R3 ;  /* 0x00000006ff037c19 */ /* 0x000fe20008011603 */
[----:B------:R-:W-:-:S03]  /*60c60*/  ULDC UR6, c[0x0][0x608] ;  /* 0x0001820000067ab9 */ /* 0x000fc60000000800 */
[--C-:B------:R-:W-:Y:S02]  /*60c70*/  SHF.R.U64 R13, R12, UR6, R3.reuse ;  /* 0x000000060c0d7c19 */ /* 0x100fe40008001203 */
[----:B------:R-:W-:Y:S01]  /*60c80*/  SHF.R.U32.HI R2, RZ, UR6, R3 ;  /* 0x00000006ff027c19 */ /* 0x000fe20008011603 */
[----:B------:R-:W-:-:S03]  /*60c90*/  ULDC UR6, c[0x0][0x658] ;  /* 0x0001960000067ab9 */ /* 0x000fc60000000800 */
[--C-:B------:R-:W-:Y:S02]  /*60ca0*/  SHF.R.U64 R14, R13, UR6, R2.reuse ;  /* 0x000000060d0e7c19 */ /* 0x100fe40008001202 */
[----:B------:R-:W-:-:S03]  /*60cb0*/  SHF.R.U32.HI R3, RZ, UR6, R2 ;  /* 0x00000006ff037c19 */ /* 0x000fc60008011602 */
        /* <DEDUP_REMOVED lines=12> */
.L_x_183:
[----:B------:R-:W-:Y:S01]  /*60d80*/  ULDC UR6, c[0x0][0x648] ;  /* 0x0001920000067ab9 */ /* 0x000fe20000000800 */
[----:B------:R-:W-:Y:S02]  /*60d90*/  LOP3.LUT R13, R13, UR19, RZ, 0xc0, !PT ;  /* 0x000000130d0d7c12 */ /* 0x000fe4000f8ec0ff */
[----:B------:R-:W-:Y:S01]  /*60da0*/  SHF.R.U64 R2, R2, UR6, R3 ;  /* 0x0000000602027c19 */ /* 0x000fe20008001203 */
[----:B------:R-:W-:-:S04]  /*60db0*/  ULDC UR6, c[0x0][0x638] ;  /* 0x00018e0000067ab9 */ /* 0x000fc80000000800 */
[----:B------:R-:W-:Y:S02]  /*60dc0*/  IMAD.MOV R3, RZ, RZ, -R2 ;  /* 0x000000ffff037224 */ /* 0x000fe400078e0a02 */
[----:B------:R-:W-:Y:S02]  /*60dd0*/  IMAD R13, R2, UR5, R13 ;  /* 0x00000005020d7c24 */ /* 0x000fe4000f8e020d */
[----:B------:R-:W-:Y:S01]  /*60de0*/  IMAD R14, R3, UR6, R14 ;  /* 0x00000006030e7c24 */ /* 0x000fe2000f8e020e */
[----:B------:R-:W-:Y:S01]  /*60df0*/  ULDC UR6, c[0x0][0x610] ;  /* 0x0001840000067ab9 */ /* 0x000fe20000000800 */
[----:B------:R-:W-:Y:S01]  /*60e00*/  LOP3.LUT R3, R12, UR4, RZ, 0xc0, !PT ;  /* 0x000000040c037c12 */ /* 0x000fe2000f8ec0ff */
[----:B------:R-:W-:Y:S01]  /*60e10*/  IMAD R8, R13, UR6, R8 ;  /* 0x000000060d087c24 */ /* 0x000fe2000f8e0208 */
[----:B------:R-:W-:Y:S01]  /*60e20*/  ULDC UR6, c[0x0][0x600] ;  /* 0x0001800000067ab9 */ /* 0x000fe20000000800 */
[----:B------:R-:W-:Y:S02]  /*60e30*/  IMAD.MOV.U32 R2, RZ, RZ, 0x1 ;  /* 0x00000001ff027424 */ /* 0x000fe400078e00ff */
[----:B------:R-:W-:-:S05]  /*60e40*/  IMAD R3, R14, UR6, R3 ;  /* 0x000000060e037c24 */ /* 0x000fca000f8e0203 */
[----:B------:R-:W-:Y:S02]  /*60e50*/  SEL R5, R3, R8, !P3 ;  /* 0x0000000803057207 */ /* 0x000fe40005800000 */
[----:B------:R-:W-:-:S07]  /*60e60*/  SEL R4, R8, R3, !P3 ;  /* 0x0000000308047207 */ /* 0x000fce0005800000 */
.L_x_181:
[----:B------:R-:W-:Y:S05]  /*60e70*/  BSYNC B1 ;  /* 0x0000000000017941 */ /* 0x000fea0003800000 */
.L_x_180:
[----:B------:R-:W-:-:S13]  /*60e80*/  LOP3.LUT P0, RZ, R2, 0xff, RZ, 0xc0, !PT ;  /* 0x000000ff02ff7812 */ /* 0x000fda000780c0ff */
[----:B------:R-:W-:Y:S05]  /*60e90*/  @P0 BRA `(.L_x_184) ;  /* 0xfffffff400240947 */ /* 0x000fea000383ffff */
[----:B------:R-:W-:Y:S05]  /*60ea0*/  BSYNC B0 ;  /* 0x0000000000007941 */ /* 0x000fea0003800000 */
.L_x_173:
[----:B------:R-:W-:-:S03]  /*60eb0*/  UMOV UR6, 0xffffffff ;  /* 0xffffffff00067882 */ /* 0x000fc60000000000 */
[----:B------:R-:W-:Y:S05]  /*60ec0*/  BRA.DIV UR6, `(.L_x_185) ;  /* 0x0000000606287947 */ /* 0x000fea000b800000 */
[----:B------:R-:W-:-:S13]  /*60ed0*/  ELECT P0, URZ, PT ;  /* 0x00000000003f782f */ /* 0x000fda0003800000 */
.L_x_199:
[----:B------:R-:W-:Y:S04]  /*60ee0*/  BSSY B0, `(.L_x_186) ;  /* 0x000002c000007945 */ /* 0x000fe80003800000 */
[----:B------:R-:W-:Y:S05]  /*60ef0*/  @!P0 BRA `(.L_x_187) ;  /* 0x0000000000a88947 */ /* 0x000fea0003800000 */
[----:B------:R-:W-:-:S04]  /*60f00*/  ULOP3.LUT UR6, UR7, 0x2, URZ, 0xfc, !UPT ;  /* 0x0000000207067892 */ /* 0x000fc8000f8efc3f */
[----:B------:R-:W-:-:S06]  /*60f10*/  UISETP.NE.AND UP0, UPT, UR6, 0x3, UPT ;  /* 0x000000030600788c */ /* 0x000fcc000bf05270 */
[----:B------:R-:W-:-:S13]  /*60f20*/  PLOP3.LUT P0, PT, PT, PT, UP0, 0x80, 0x0 ;  /* 0x000000000000781c */ /* 0x000fda0003f0f008 */
[----:B------:R-:W-:Y:S05]  /*60f30*/  @!P0 BRA `(.L_x_188) ;  /* 0x0000000000048947 */ /* 0x000fea0003800000 */
[----:B------:R-:W-:Y:S01]  /*60f40*/  BPT.TRAP 0x1 ;  /* 0x000000040000795c */ /* 0x000fe20000300000 */
.L_x_188:
[----:B------:R-:W0:Y:S01]  /*60f50*/  S2R R3, SR_CgaCtaId ;  /* 0x0000000000037919 */ /* 0x000e220000008800 */
[----:B------:R-:W-:-:S04]  /*60f60*/  MOV R2, 0x400 ;  /* 0x0000040000027802 */ /* 0x000fc80000000f00 */
[----:B0-----:R-:W-:Y:S02]  /*60f70*/  LEA R3, R3, R2, 0x18 ;  /* 0x0000000203037211 */ /* 0x001fe400078ec0ff */
[----:B------:R-:W-:-:S03]  /*60f80*/  SHF.L.U32 R2, R0, 0x1f, RZ ;  /* 0x0000001f00027819 */ /* 0x000fc600000006ff */
[----:B------:R-:W-:-:S04]  /*60f90*/  VIADD R3, R3, 0x20 ;  /* 0x0000002003037836 */ /* 0x000fc80000000000 */
[----:B------:R-:W-:-:S04]  /*60fa0*/  IMAD R5, R6, 0x8, R3 ;  /* 0x0000000806057824 */ /* 0x000fc800078e0203 */
[----:B------:R-:W0:Y:S02]  /*60fb0*/  SYNCS.PHASECHK.TRANS64.TRYWAIT P0, [R5+URZ], R2 ;  /* 0x00000002050075a7 */ /* 0x000e24000800017f */
[----:B0-----:R-:W-:Y:S05]  /*60fc0*/  @!P0 BRA `(.L_x_189) ;  /* 0x0000000400088947 */ /* 0x001fea0003800000 */
.L_x_200:
[----:B------:R-:W-:-:S05]  /*60fd0*/  VIADD R6, R6, 0x1 ;  /* 0x0000000106067836 */ /* 0x000fca0000000000 */
[----:B------:R-:W-:-:S04]  /*60fe0*/  ISETP.NE.AND P0, PT, R6, 0x4, PT ;  /* 0x000000040600780c */ /* 0x000fc80003f05270 */
[----:B0-----:R-:W-:Y:S02]  /*60ff0*/  SEL R5, RZ, 0x1, P0 ;  /* 0x00000001ff057807 */ /* 0x001fe40000000000 */
[----:B------:R-:W-:Y:S02]  /*61000*/  SEL R6, R6, RZ, P0 ;  /* 0x000000ff06067207 */ /* 0x000fe40000000000 */
[----:B------:R-:W-:-:S03]  /*61010*/  LOP3.LUT R5, R0, R5, RZ, 0x3c, !PT ;  /* 0x0000000500057212 */ /* 0x000fc600078e3cff */
[----:B------:R-:W-:Y:S01]  /*61020*/  IMAD R7, R6, 0x8, R3 ;  /* 0x0000000806077824 */ /* 0x000fe200078e0203 */
[----:B------:R-:W-:-:S04]  /*61030*/  SHF.L.U32 R0, R5, 0x1f, RZ ;  /* 0x0000001f05007819 */ /* 0x000fc800000006ff */
[----:B------:R-:W0:Y:S02]  /*61040*/  SYNCS.PHASECHK.TRANS64.TRYWAIT P0, [R7+URZ], R0 ;  /* 0x00000000070075a7 */ /* 0x000e24000800017f */
[----:B0-----:R-:W-:Y:S05]  /*61050*/  @!P0 BRA `(.L_x_190) ;  /* 0x0000000000f88947 */ /* 0x001fea0003800000 */
.L_x_201:
[----:B0-----:R-:W-:-:S05]  /*61060*/  VIADD R0, R6, 0x1 ;  /* 0x0000000106007836 */ /* 0x001fca0000000000 */
[----:B------:R-:W-:-:S04]  /*61070*/  ISETP.NE.AND P0, PT, R0, 0x4, PT ;  /* 0x000000040000780c */ /* 0x000fc80003f05270 */
[----:B------:R-:W-:Y:S02]  /*61080*/  SEL R2, RZ, 0x1, P0 ;  /* 0x00000001ff027807 */ /* 0x000fe40000000000 */
[----:B------:R-:W-:Y:S02]  /*61090*/  SEL R4, R0, RZ, P0 ;  /* 0x000000ff00047207 */ /* 0x000fe40000000000 */
[----:B------:R-:W-:-:S03]  /*610a0*/  LOP3.LUT R5, R5, R2, RZ, 0x3c, !PT ;  /* 0x0000000205057212 */ /* 0x000fc600078e3cff */
[----:B------:R-:W-:Y:S01]  /*610b0*/  IMAD R7, R4, 0x8, R3 ;  /* 0x0000000804077824 */ /* 0x000fe200078e0203 */
[----:B------:R-:W-:-:S04]  /*610c0*/  SHF.L.U32 R0, R5, 0x1f, RZ ;  /* 0x0000001f05007819 */ /* 0x000fc800000006ff */
[----:B------:R-:W0:Y:S02]  /*610d0*/  SYNCS.PHASECHK.TRANS64.TRYWAIT P0, [R7+URZ], R0 ;  /* 0x00000000070075a7 */ /* 0x000e24000800017f */
[----:B0-----:R-:W-:Y:S05]  /*610e0*/  @!P0 BRA `(.L_x_191) ;  /* 0x0000000000e88947 */ /* 0x001fea0003800000 */
.L_x_202:
[----:B0-----:R-:W-:-:S05]  /*610f0*/  VIADD R0, R4, 0x1 ;  /* 0x0000000104007836 */ /* 0x001fca0000000000 */
[----:B------:R-:W-:-:S04]  /*61100*/  ISETP.NE.AND P0, PT, R0, 0x4, PT ;  /* 0x000000040000780c */ /* 0x000fc80003f05270 */
[----:B------:R-:W-:Y:S02]  /*61110*/  SEL R2, RZ, 0x1, P0 ;  /* 0x00000001ff027807 */ /* 0x000fe40000000000 */
[----:B------:R-:W-:Y:S02]  /*61120*/  SEL R0, R0, RZ, P0 ;  /* 0x000000ff00007207 */ /* 0x000fe40000000000 */
[----:B------:R-:W-:-:S03]  /*61130*/  LOP3.LUT R2, R5, R2, RZ, 0x3c, !PT ;  /* 0x0000000205027212 */ /* 0x000fc600078e3cff */
[----:B------:R-:W-:Y:S01]  /*61140*/  IMAD R3, R0, 0x8, R3 ;  /* 0x0000000800037824 */ /* 0x000fe200078e0203 */
[----:B------:R-:W-:-:S07]  /*61150*/  SHF.L.U32 R0, R2, 0x1f, RZ ;  /* 0x0000001f02007819 */ /* 0x000fce00000006ff */
.L_x_192:
[----:B0-----:R0:W1:Y:S02]  /*61160*/  SYNCS.PHASECHK.TRANS64.TRYWAIT P0, [R3+URZ], R0 ;  /* 0x00000000030075a7 */ /* 0x001064000800017f */
[----:B-1----:R-:W-:Y:S05]  /*61170*/  @!P0 NANOSLEEP.SYNCS 0x989680 ;  /* 0x009896800000895d */ /* 0x002fea0003900000 */
[----:B------:R-:W1:Y:S02]  /*61180*/  @!P0 SYNCS.PHASECHK.TRANS64 P0, [R3+URZ], R0 ;  /* 0x00000000030085a7 */ /* 0x000e64000800007f */
[----:B-1----:R-:W-:Y:S05]  /*61190*/  @!P0 BRA `(.L_x_192) ;  /* 0xfffffffc00f08947 */ /* 0x002fea000383ffff */
.L_x_187:
[----:B------:R-:W-:Y:S05]  /*611a0*/  BSYNC B0 ;  /* 0x0000000000007941 */ /* 0x000fea0003800000 */
.L_x_186:
[----:B------:R-:W-:Y:S05]  /*611b0*/  EXIT ;  /* 0x000000000000794d */ /* 0x000fea0003800000 */
.L_x_21:
[----:B--2---:R-:W-:-:S04]  /*611c0*/  IMAD.U32 R3, RZ, RZ, UR20 ;  /* 0x00000014ff037e24 */ /* 0x004fc8000f8e00ff */
[----:B------:R2:W4:Y:S03]  /*611d0*/  SYNCS.PHASECHK.TRANS64.TRYWAIT P0, [R3+URZ], R2 ;  /* 0x00000002030075a7 */ /* 0x000526000800017f */
[----:B----4-:R-:W-:Y:S05]  /*611e0*/  @!P0 NANOSLEEP.SYNCS 0x989680 ;  /* 0x009896800000895d */ /* 0x010fea0003900000 */
[----:B------:R-:W4:Y:S02]  /*611f0*/  @!P0 SYNCS.PHASECHK.TRANS64 P0, [R3+URZ], R2 ;  /* 0x00000002030085a7 */ /* 0x000f24000800007f */
[----:B----4-:R-:W-:Y:S05]  /*61200*/  @!P0 BRA `(.L_x_21) ;  /* 0xfffffffc00ec8947 */ /* 0x010fea000383ffff */
[----:B------:R-:W-:Y:S05]  /*61210*/  BRA `(.L_x_20) ;  /* 0xfffffa3c00247947 */ /* 0x000fea000383ffff */
.L_x_27:
[----:B-----5:R2:W-:Y:S02]  /*61220*/  STL [R1+0xc7c], R0 ;  /* 0x000c7c0001007387 */ /* 0x0205e40000100800 */
[----:B--2---:R-:W-:-:S04]  /*61230*/  IMAD.U32 R0, RZ, RZ, UR22 ;  /* 0x00000016ff007e24 */ /* 0x004fc8000f8e00ff */
[----:B------:R2:W3:Y:S03]  /*61240*/  SYNCS.PHASECHK.TRANS64.TRYWAIT P0, [R0+URZ], R4 ;  /* 0x00000004000075a7 */ /* 0x0004e6000800017f */
[----:B---3--:R-:W-:Y:S05]  /*61250*/  @!P0 NANOSLEEP.SYNCS 0x989680 ;  /* 0x009896800000895d */ /* 0x008fea0003900000 */
[----:B------:R2:W3:Y:S02]  /*61260*/  @!P0 SYNCS.PHASECHK.TRANS64 P0, [R0+URZ], R4 ;  /* 0x00000004000085a7 */ /* 0x0004e4000800007f */
[----:B--2---:R2:W5:Y:S02]  /*61270*/  LDL.LU R0, [R1+0xc7c] ;  /* 0x000c7c0001007983 */ /* 0x0045640000300800 */
[----:B--23--:R-:W-:Y:S05]  /*61280*/  @!P0 BRA `(.L_x_27) ;  /* 0xfffffffc00e48947 */ /* 0x00cfea000383ffff */
[----:B------:R-:W-:Y:S05]  /*61290*/  BRA `(.L_x_26) ;  /* 0xfffffaf000c47947 */ /* 0x000fea000383ffff */
.L_x_174:
[----:B------:R-:W-:Y:S01]  /*612a0*/  BSSY B1, `(.L_x_193) ;  /* 0x0000006000017945 */ /* 0x000fe20003800000 */
[----:B------:R-:W-:-:S07]  /*612b0*/  IMAD.MOV.U32 R2, RZ, RZ, -0x1 ;  /* 0xffffffffff027424 */ /* 0x000fce00078e00ff */
[----:B------:R-:W-:Y:S05]  /*612c0*/  WARPSYNC.COLLECTIVE R2, `(.L_x_194) ;  /* 0x00000000020c7348 */ /* 0x000fea0003c00000 */
[----:B------:R-:W-:Y:S02]  /*612d0*/  ELECT P0, UR62, PT ;  /* 0x00000000003e782f */ /* 0x000fe40003800000 */
[----:B------:R-:W-:Y:S01]  /*612e0*/  MOV R2, UR62 ;  /* 0x0000003e00027c02 */ /* 0x000fe20008000f00 */
[----:B------:R-:W-:Y:S10]  /*612f0*/  ENDCOLLECTIVE ;  /* 0x000000000000791b */ /* 0x000ff40003800000 */
.L_x_194:
[----:B------:R-:W-:Y:S05]  /*61300*/  BSYNC B1 ;  /* 0x0000000000017941 */ /* 0x000fea0003800000 */
.L_x_193:
[----:B------:R-:W-:Y:S05]  /*61310*/  BRA `(.L_x_195) ;  /* 0xfffffff000107947 */ /* 0x000fea000383ffff */
.L_x_177:
[----:B0-----:R0:W1:Y:S02]  /*61320*/  SYNCS.PHASECHK.TRANS64.TRYWAIT P0, [R12+URZ+0x20], R15 ;  /* 0x0000200f0c0075a7 */ /* 0x001064000800017f */
[----:B-1----:R-:W-:Y:S05]  /*61330*/  @!P0 NANOSLEEP.SYNCS 0x989680 ;  /* 0x009896800000895d */ /* 0x002fea0003900000 */
[----:B------:R-:W1:Y:S02]  /*61340*/  @!P0 SYNCS.PHASECHK.TRANS64 P0, [R12+URZ+0x20], R15 ;  /* 0x0000200f0c0085a7 */ /* 0x000e64000800007f */
[----:B-1----:R-:W-:Y:S05]  /*61350*/  @!P0 BRA `(.L_x_177) ;  /* 0xfffffffc00f08947 */ /* 0x002fea000383ffff */
[----:B------:R-:W-:Y:S05]  /*61360*/  BRA `(.L_x_196) ;  /* 0xfffffff000407947 */ /* 0x000fea000383ffff */
.L_x_185:
[----:B------:R-:W-:Y:S01]  /*61370*/  BSSY B0, `(.L_x_197) ;  /* 0x0000006000007945 */ /* 0x000fe20003800000 */
[----:B------:R-:W-:-:S07]  /*61380*/  IMAD.MOV.U32 R2, RZ, RZ, -0x1 ;  /* 0xffffffffff027424 */ /* 0x000fce00078e00ff */
[----:B------:R-:W-:Y:S05]  /*61390*/  WARPSYNC.COLLECTIVE R2, `(.L_x_198) ;  /* 0x00000000020c7348 */ /* 0x000fea0003c00000 */
[----:B------:R-:W-:Y:S02]  /*613a0*/  ELECT P0, UR62, PT ;  /* 0x00000000003e782f */ /* 0x000fe40003800000 */
[----:B------:R-:W-:Y:S01]  /*613b0*/  MOV R2, UR62 ;  /* 0x0000003e00027c02 */ /* 0x000fe20008000f00 */
[----:B------:R-:W-:Y:S10]  /*613c0*/  ENDCOLLECTIVE ;  /* 0x000000000000791b */ /* 0x000ff40003800000 */
.L_x_198:
[----:B------:R-:W-:Y:S05]  /*613d0*/  BSYNC B0 ;  /* 0x0000000000007941 */ /* 0x000fea0003800000 */
.L_x_197:
[----:B------:R-:W-:Y:S05]  /*613e0*/  BRA `(.L_x_199) ;  /* 0xfffffff800bc7947 */ /* 0x000fea000383ffff */
.L_x_189:
[----:B0-----:R0:W1:Y:S02]  /*613f0*/  SYNCS.PHASECHK.TRANS64.TRYWAIT P0, [R5+URZ], R2 ;  /* 0x00000002050075a7 */ /* 0x001064000800017f */
[----:B-1----:R-:W-:Y:S05]  /*61400*/  @!P0 NANOSLEEP.SYNCS 0x989680 ;  /* 0x009896800000895d */ /* 0x002fea0003900000 */
[----:B------:R-:W1:Y:S02]  /*61410*/  @!P0 SYNCS.PHASECHK.TRANS64 P0, [R5+URZ], R2 ;  /* 0x00000002050085a7 */ /* 0x000e64000800007f */
[----:B-1----:R-:W-:Y:S05]  /*61420*/  @!P0 BRA `(.L_x_189) ;  /* 0xfffffffc00f08947 */ /* 0x002fea000383ffff */
[----:B------:R-:W-:Y:S05]  /*61430*/  BRA `(.L_x_200) ;  /* 0xfffffff800e47947 */ /* 0x000fea000383ffff */
.L_x_190:
[----:B0-----:R0:W1:Y:S02]  /*61440*/  SYNCS.PHASECHK.TRANS64.TRYWAIT P0, [R7+URZ], R0 ;  /* 0x00000000070075a7 */ /* 0x001064000800017f */
[----:B-1----:R-:W-:Y:S05]  /*61450*/  @!P0 NANOSLEEP.SYNCS 0x989680 ;  /* 0x009896800000895d */ /* 0x002fea0003900000 */
[----:B------:R-:W1:Y:S02]  /*61460*/  @!P0 SYNCS.PHASECHK.TRANS64 P0, [R7+URZ], R0 ;  /* 0x00000000070085a7 */ /* 0x000e64000800007f */
[----:B-1----:R-:W-:Y:S05]  /*61470*/  @!P0 BRA `(.L_x_190) ;  /* 0xfffffffc00f08947 */ /* 0x002fea000383ffff */
[----:B------:R-:W-:Y:S05]  /*61480*/  BRA `(.L_x_201) ;  /* 0xfffffff800f47947 */ /* 0x000fea000383ffff */
.L_x_191:
[----:B0-----:R0:W1:Y:S02]  /*61490*/  SYNCS.PHASECHK.TRANS64.TRYWAIT P0, [R7+URZ], R0 ;  /* 0x00000000070075a7 */ /* 0x001064000800017f */
[----:B-1----:R-:W-:Y:S05]  /*614a0*/  @!P0 NANOSLEEP.SYNCS 0x989680 ;  /* 0x009896800000895d */ /* 0x002fea0003900000 */
[----:B------:R-:W1:Y:S02]  /*614b0*/  @!P0 SYNCS.PHASECHK.TRANS64 P0, [R7+URZ], R0 ;  /* 0x00000000070085a7 */ /* 0x000e64000800007f */
[----:B-1----:R-:W-:Y:S05]  /*614c0*/  @!P0 BRA `(.L_x_191) ;  /* 0xfffffffc00f08947 */ /* 0x002fea000383ffff */
[----:B------:R-:W-:Y:S05]  /*614d0*/  BRA `(.L_x_202) ;  /* 0xfffffffc00047947 */ /* 0x000fea000383ffff */
.L_x_203:
[----:B------:R-:W-:-:S00]  /*614e0*/  BRA `(.L_x_203) ;  /* 0xfffffffc00fc7947 */ /* 0x000fc0000383ffff */
[----:B------:R-:W-:-:S00]  /*614f0*/  NOP ;  /* 0x0000000000007918 */ /* 0x000fc00000000000 */
        /* <DEDUP_REMOVED lines=8> */
.L_x_204:


//--------------------- .nv.shared._ZN7cutlass13device_kernelINS_4gemm6kernel13GemmUniversalIN4cute5tupleIJiiiiEEENS1_10collective13CollectiveMmaINS1_37MainloopSm90TmaGmmaWarpSpecializedFP8ILi4ENS5_IJNS4_1CILi2EEENSA_ILi1EEESC_EEENS1_35KernelTmaWarpSpecializedCooperativeEEENS5_IJNSA_ILi512EEENSA_ILi256EEENSA_ILi64EEEEEENS_12float_e4m3_tENS5_IJlSC_lEEESK_SL_NS4_8TiledMMAINS4_8MMA_AtomIJNS4_4SM904GMMA31MMA_64x256x32_F32E4M3E4M3_SS_TNILNSP_7ScaleInE1ELSR_1EEEEEENS4_6LayoutISD_NS5_IJSC_NSA_ILi0EEESV_EEEEENS5_IJNS4_10UnderscoreESY_SY_EEEEENS4_13SM90_TMA_LOADENS4_14ComposedLayoutINS4_7SwizzleILi2ELi4ELi3EEENS4_18smem_ptr_flag_bitsILi8EEENSU_INS5_IJNSA_ILi8EEESI_EEENS5_IJSI_SC_EEEEEEEvNS4_8identityENS4_23SM90_TMA_LOAD_MULTICASTES1B_vS1C_EENS_8epilogue10collective6detail29Sm90TmaWarpSpecializedAdapterINS1G_15DefaultEpilogueISK_SL_SL_NS1F_6thread17LinearCombinationISK_Li1EffLNS1K_9ScaleType4KindE0ELNS_15FloatRoundStyleE2ESK_EENS1_15EpilogueDefaultEEEEEvvEEEEvNT_6ParamsE --------------------------
	.section	.nv.shared._ZN7cutlass13device_kernelINS_4gemm6kernel13GemmUniversalIN4cute5tupleIJiiiiEEENS1_10collective13CollectiveMmaINS1_37MainloopSm90TmaGmmaWarpSpecializedFP8ILi4ENS5_IJNS4_1CILi2EEENSA_ILi1EEESC_EEENS1_35KernelTmaWarpSpecializedCooperativeEEENS5_IJNSA_ILi512EEENSA_ILi256EEENSA_ILi64EEEEEENS_12float_e4m3_tENS5_IJlSC_lEEESK_SL_NS4_8TiledMMAINS4_8MMA_AtomIJNS4_4SM904GMMA31MMA_64x256x32_F32E4M3E4M3_SS_TNILNSP_7ScaleInE1ELSR_1EEEEEENS4_6LayoutISD_NS5_IJSC_NSA_ILi0EEESV_EEEEENS5_IJNS4_10UnderscoreESY_SY_EEEEENS4_13SM90_TMA_LOADENS4_14ComposedLayoutINS4_7SwizzleILi2ELi4ELi3EEENS4_18smem_ptr_flag_bitsILi8EEENSU_INS5_IJNSA_ILi8EEESI_EEENS5_IJSI_SC_EEEEEEEvNS4_8identityENS4_23SM90_TMA_LOAD_MULTICASTES1B_vS1C_EENS_8epilogue10collective6detail29Sm90TmaWarpSpecializedAdapterINS1G_15DefaultEpilogueISK_SL_SL_NS1F_6thread17LinearCombinationISK_Li1EffLNS1K_9ScaleType4KindE0ELNS_15FloatRoundStyleE2ESK_EENS1_15EpilogueDefaultEEEEEvvEEEEvNT_6ParamsE,"aw",@nobits
	.sectionflags	@""
	.align	16
	.zero		1024


//--------------------- .nv.shared.reserved.0     --------------------------
	.section	.nv.shared.reserved.0,"aw",@nobits
	.weak		__nv_reservedSMEM_offset_0_alias
	.size		__nv_reservedSMEM_offset_0_alias, 0, 0
	.other		__nv_reservedSMEM_offset_0_alias,@"STO_CUDA_RESERVED_SHARED STV_DEFAULT"
__nv_reservedSMEM_offset_0_alias:
	.zero		0


//--------------------- .nv.global                --------------------------
	.section	.nv.global,"aw",@nobits
.nv.global:
	.type		_ZN39_INTERNAL_e94966d6_4_k_cu_08b465f0_45474cute1_E,@object
	.size		_ZN39_INTERNAL_e94966d6_4_k_cu_08b465f0_45474cute1_E,(_ZN39_INTERNAL_e94966d6_4_k_cu_08b465f0_45474cuda3std3__45__cpo6cbeginE - _ZN39_INTERNAL_e94966d6_4_k_cu_08b465f0_45474cute1_E)
_ZN39_INTERNAL_e94966d6_4_k_cu_08b465f0_45474cute1_E:
	.zero		1
	.type		_ZN39_INTERNAL_e94966d6_4_k_cu_08b465f0_45474cuda3std3__45__cpo6cbeginE,@object
	.size		_ZN39_INTERNAL_e94966d6_4_k_cu_08b465f0_45474cuda3std3__45__cpo6cbeginE,(_ZN39_INTERNAL_e94966d6_4_k_cu_08b465f0_45474cuda3std3__48in_placeE - _ZN39_INTERNAL_e94966d6_4_k_cu_08b465f0_45474cuda3std3__45__cpo6cbeginE)
_ZN39_INTERNAL_e94966d6_4_k_cu_08b465f0_45474cuda3std3__45__cpo6cbeginE:
	.zero		1
	.type		_ZN39_INTERNAL_e94966d6_4_k_cu_08b465f0_45474cuda3std3__48in_placeE,@object
	.size		_ZN39_INTERNAL_e94966d6_4_k_cu_08b465f0_45474cuda3std3__48in_placeE,(_ZN39_INTERNAL_e94966d6_4_k_cu_08b465f0_45474cuda3std6ranges3__45__cpo9iter_moveE - _ZN39_INTERNAL_e94966d6_4_k_cu_08b465f0_45474cuda3std3__48in_placeE)
_ZN39_INTERNAL_e94966d6_4_k_cu_08b465f0_45474cuda3std3__48in_placeE:
	.zero		1
	.type		_ZN39_INTERNAL_e94966d6_4_k_cu_08b465f0_45474cuda3std6ranges3__45__cpo9iter_moveE,@object
	.size		_ZN39_INTERNAL_e94966d6_4_k_cu_08b465f0_45474cuda3std6ranges3__45__cpo9iter_moveE,(_ZN39_INTERNAL_e94966d6_4_k_cu_08b465f0_45474cuda3std3__45__cpo5beginE - _ZN39_INTERNAL_e94966d6_4_k_cu_08b465f0_45474cuda3std6ranges3__45__cpo9iter_moveE)
_ZN39_INTERNAL_e94966d6_4_k_cu_08b465f0_45474cuda3std6ranges3__45__cpo9iter_moveE:
	.zero		1
	.type		_ZN39_INTERNAL_e94966d6_4_k_cu_08b465f0_45474cuda3std3__45__cpo5beginE,@object
	.size		_ZN39_INTERNAL_e94966d6_4_k_cu_08b465f0_45474cuda3std3__45__cpo5beginE,(_ZN39_INTERNAL_e94966d6_4_k_cu_08b465f0_45474cuda3std3__441_GLOBAL__N__e94966d6_4_k_cu_08b465f0_45476ignoreE - _ZN39_INTERNAL_e94966d6_4_k_cu_08b465f0_45474cuda3std3__45__cpo5beginE)
_ZN39_INTERNAL_e94966d6_4_k_cu_08b465f0_45474cuda3std3__45__cpo5beginE:
	.zero		1
	.type		_ZN39_INTERNAL_e94966d6_4_k_cu_08b465f0_45474cuda3std3__441_GLOBAL__N__e94966d6_4_k_cu_08b465f0_45476ignoreE,@object
	.size		_ZN39_INTERNAL_e94966d6_4_k_cu_08b465f0_45474cuda3std3__441_GLOBAL__N__e94966d6_4_k_cu_08b465f0_45476ignoreE,(_ZN39_INTERNAL_e94966d6_4_k_cu_08b465f0_45474cute7productE - _ZN39_INTERNAL_e94966d6_4_k_cu_08b465f0_45474cuda3std3__441_GLOBAL__N__e94966d6_4_k_cu_08b465f0_45476ignoreE)
_ZN39_INTERNAL_e94966d6_4_k_cu_08b465f0_45474cuda3std3__441_GLOBAL__N__e94966d6_4_k_cu_08b465f0_45476ignoreE:
	.zero		1
	.type		_ZN39_INTERNAL_e94966d6_4_k_cu_08b465f0_45474cute7productE,@object
	.size		_ZN39_INTERNAL_e94966d6_4_k_cu_08b465f0_45474cute7productE,(_ZN39_INTERNAL_e94966d6_4_k_cu_08b465f0_45474cuda3std3__45__cpo3endE - _ZN39_INTERNAL_e94966d6_4_k_cu_08b465f0_45474cute7productE)
_ZN39_INTERNAL_e94966d6_4_k_cu_08b465f0_45474cute7productE:
	.zero		1
	.type		_ZN39_INTERNAL_e94966d6_4_k_cu_08b465f0_45474cuda3std3__45__cpo3endE,@object
	.size		_ZN39_INTERNAL_e94966d6_4_k_cu_08b465f0_45474cuda3std3__45__cpo3endE,(_ZN39_INTERNAL_e94966d6_4_k_cu_08b465f0_45474cuda3std3__419piecewise_constructE - _ZN39_INTERNAL_e94966d6_4_k_cu_08b465f0_45474cuda3std3__45__cpo3endE)
_ZN39_INTERNAL_e94966d6_4_k_cu_08b465f0_45474cuda3std3__45__cpo3endE:
	.zero		1
	.type		_ZN39_INTERNAL_e94966d6_4_k_cu_08b465f0_45474cuda3std3__419piecewise_constructE,@object
	.size		_ZN39_INTERNAL_e94966d6_4_k_cu_08b465f0_45474cuda3std3__419piecewise_constructE,(_ZN39_INTERNAL_e94966d6_4_k_cu_08b465f0_45474cuda3std3__45__cpo4cendE - _ZN39_INTERNAL_e94966d6_4_k_cu_08b465f0_45474cuda3std3__419piecewise_constructE)
_ZN39_INTERNAL_e94966d6_4_k_cu_08b465f0_45474cuda3std3__419piecewise_constructE:
	.zero		1
	.type		_ZN39_INTERNAL_e94966d6_4_k_cu_08b465f0_45474cuda3std3__45__cpo4cendE,@object
	.size		_ZN39_INTERNAL_e94966d6_4_k_cu_08b465f0_45474cuda3std3__45__cpo4cendE,(_ZN39_INTERNAL_e94966d6_4_k_cu_08b465f0_45474cuda3std6ranges3__45__cpo4swapE - _ZN39_INTERNAL_e94966d6_4_k_cu_08b465f0_45474cuda3std3__45__cpo4cendE)
_ZN39_INTERNAL_e94966d6_4_k_cu_08b465f0_45474cuda3std3__45__cpo4cendE:
	.zero		1
	.type		_ZN39_INTERNAL_e94966d6_4_k_cu_08b465f0_45474cuda3std6ranges3__45__cpo4swapE,@object
	.size		_ZN39_INTERNAL_e94966d6_4_k_cu_08b465f0_45474cuda3std6ranges3__45__cpo4swapE,(.L_7 - _ZN39_INTERNAL_e94966d6_4_k_cu_08b465f0_45474cuda3std6ranges3__45__cpo4swapE)
_ZN39_INTERNAL_e94966d6_4_k_cu_08b465f0_45474cuda3std6ranges3__45__cpo4swapE:
	.zero		1
.L_7:


//--------------------- .nv.constant0._ZN7cutlass13device_kernelINS_4gemm6kernel13GemmUniversalIN4cute5tupleIJiiiiEEENS1_10collective13CollectiveMmaINS1_37MainloopSm90TmaGmmaWarpSpecializedFP8ILi4ENS5_IJNS4_1CILi2EEENSA_ILi1EEESC_EEENS1_35KernelTmaWarpSpecializedCooperativeEEENS5_IJNSA_ILi512EEENSA_ILi256EEENSA_ILi64EEEEEENS_12float_e4m3_tENS5_IJlSC_lEEESK_SL_NS4_8TiledMMAINS4_8MMA_AtomIJNS4_4SM904GMMA31MMA_64x256x32_F32E4M3E4M3_SS_TNILNSP_7ScaleInE1ELSR_1EEEEEENS4_6LayoutISD_NS5_IJSC_NSA_ILi0EEESV_EEEEENS5_IJNS4_10UnderscoreESY_SY_EEEEENS4_13SM90_TMA_LOADENS4_14ComposedLayoutINS4_7SwizzleILi2ELi4ELi3EEENS4_18smem_ptr_flag_bitsILi8EEENSU_INS5_IJNSA_ILi8EEESI_EEENS5_IJSI_SC_EEEEEEEvNS4_8identityENS4_23SM90_TMA_LOAD_MULTICASTES1B_vS1C_EENS_8epilogue10collective6detail29Sm90TmaWarpSpecializedAdapterINS1G_15DefaultEpilogueISK_SL_SL_NS1F_6thread17LinearCombinationISK_Li1EffLNS1K_9ScaleType4KindE0ELNS_15FloatRoundStyleE2ESK_EENS1_15EpilogueDefaultEEEEEvvEEEEvNT_6ParamsE --------------------------
	.section	.nv.constant0._ZN7cutlass13device_kernelINS_4gemm6kernel13GemmUniversalIN4cute5tupleIJiiiiEEENS1_10collective13CollectiveMmaINS1_37MainloopSm90TmaGmmaWarpSpecializedFP8ILi4ENS5_IJNS4_1CILi2EEENSA_ILi1EEESC_EEENS1_35KernelTmaWarpSpecializedCooperativeEEENS5_IJNSA_ILi512EEENSA_ILi256EEENSA_ILi64EEEEEENS_12float_e4m3_tENS5_IJlSC_lEEESK_SL_NS4_8TiledMMAINS4_8MMA_AtomIJNS4_4SM904GMMA31MMA_64x256x32_F32E4M3E4M3_SS_TNILNSP_7ScaleInE1ELSR_1EEEEEENS4_6LayoutISD_NS5_IJSC_NSA_ILi0EEESV_EEEEENS5_IJNS4_10UnderscoreESY_SY_EEEEENS4_13SM90_TMA_LOADENS4_14ComposedLayoutINS4_7SwizzleILi2ELi4ELi3EEENS4_18smem_ptr_flag_bitsILi8EEENSU_INS5_IJNSA_ILi8EEESI_EEENS5_IJSI_SC_EEEEEEEvNS4_8identityENS4_23SM90_TMA_LOAD_MULTICASTES1B_vS1C_EENS_8epilogue10collective6detail29Sm90TmaWarpSpecializedAdapterINS1G_15DefaultEpilogueISK_SL_SL_NS1F_6thread17LinearCombinationISK_Li1EffLNS1K_9ScaleType4KindE0ELNS_15FloatRoundStyleE2ESK_EENS1_15EpilogueDefaultEEEEEvvEEEEvNT_6ParamsE,"a",@progbits
	.sectionflags	@""
	.align	4
.nv.constant0._ZN7cutlass13device_kernelINS_4gemm6kernel13GemmUniversalIN4cute5tupleIJiiiiEEENS1_10collective13CollectiveMmaINS1_37MainloopSm90TmaGmmaWarpSpecializedFP8ILi4ENS5_IJNS4_1CILi2EEENSA_ILi1EEESC_EEENS1_35KernelTmaWarpSpecializedCooperativeEEENS5_IJNSA_ILi512EEENSA_ILi256EEENSA_ILi64EEEEEENS_12float_e4m3_tENS5_IJlSC_lEEESK_SL_NS4_8TiledMMAINS4_8MMA_AtomIJNS4_4SM904GMMA31MMA_64x256x32_F32E4M3E4M3_SS_TNILNSP_7ScaleInE1ELSR_1EEEEEENS4_6LayoutISD_NS5_IJSC_NSA_ILi0EEESV_EEEEENS5_IJNS4_10UnderscoreESY_SY_EEEEENS4_13SM90_TMA_LOADENS4_14ComposedLayoutINS4_7SwizzleILi2ELi4ELi3EEENS4_18smem_ptr_flag_bitsILi8EEENSU_INS5_IJNSA_ILi8EEESI_EEENS5_IJSI_SC_EEEEEEEvNS4_8identityENS4_23SM90_TMA_LOAD_MULTICASTES1B_vS1C_EENS_8epilogue10collective6detail29Sm90TmaWarpSpecializedAdapterINS1G_15DefaultEpilogueISK_SL_SL_NS1F_6thread17LinearCombinationISK_Li1EffLNS1K_9ScaleType4KindE0ELNS_15FloatRoundStyleE2ESK_EENS1_15EpilogueDefaultEEEEEvvEEEEvNT_6ParamsE:
	.zero		1664


//--------------------- SYMBOLS --------------------------

	.type		.nv.reservedSmem.offset0,@object
	.size		.nv.reservedSmem.offset0,0x4
